	.target	sm_100a

	.elftype	@"ET_EXEC"


//--------------------- .note.nv.tkinfo           --------------------------
	.section	.note.nv.tkinfo,"",@"SHT_NOTE"
	.sectionflags	@"SHF_NOTE_NV_TKINFO"
	.tkinfo
        /*0018*/ 	.word	0x00000002
        /*0030*/ 	.string	""
        /*0030*/ 	.string	"ptxas"
        /*0030*/ 	.string	"Cuda compilation tools, release 13.0, V13.0.88"
        /*0030*/ 	.string	"Build cuda_13.0.r13.0/compiler.36424714_0"
        /*0030*/ 	.string	"-arch sm_100a -m 64 "



//--------------------- .note.nv.cuinfo           --------------------------
	.section	.note.nv.cuinfo,"",@"SHT_NOTE"
	.sectionflags	@"SHF_NOTE_NV_CUINFO"
        /*0018*/ 	.short	0x0002
        /*001a*/ 	.short	0x0064
        /*001c*/ 	.short	0x0082
	.zero		2


//--------------------- .nv.info                  --------------------------
	.section	.nv.info,"",@"SHT_CUDA_INFO"
	.align	4


	//----- nvinfo : EIATTR_REGCOUNT
	.align		4
        /*0000*/ 	.byte	0x04, 0x2f
        /*0002*/ 	.short	(.L_19 - .L_18)
	.align		4
.L_18:
        /*0004*/ 	.word	index@(_ZN7cutlass13device_kernelINS_4gemm6kernel13GemmUniversalIN4cute5tupleIJiiiiEEENS1_10collective13CollectiveMmaINS1_46MainloopSm100TmaUmmaWarpSpecializedBlockScaledILi3ELi2ELi1ENS5_IJNS4_1CILi1EEENSA_ILi2EEESB_EEEEENS5_IJNSA_ILi128EEENSA_ILi256EEESF_EEENS5_IJNS_12float_e4m3_tENS_13float_ue8m0_tEEEENS5_IJNS5_IJlSB_lEEENS4_6LayoutINS5_IJNS5_IJNS5_IJNSA_ILi32EEENSA_ILi4EEEEEEiEEESQ_NS5_IJSB_iEEEEEENS5_IJNS5_IJNS5_IJNSA_ILi16EEESO_EEEiEEENS5_IJNS5_IJNSA_ILi0EEESB_EEENSA_ILi512EEEEEENS5_IJSW_iEEEEEEEEEEESK_S13_NS4_8TiledMMAINS4_8MMA_AtomIJNS4_21SM100_MMA_MXF8F6F4_SSISI_SI_fSJ_Li128ELi256ELNS4_4UMMA5MajorE0ELS18_0ELNS17_7ScaleInE0ELS19_0EEEEEENSM_INS5_IJSB_SB_SB_EEENS5_IJSW_SW_SW_EEEEENS5_IJNS4_10UnderscoreES1F_S1F_EEEEENS5_IJNS4_23SM90_TMA_LOAD_MULTICASTES1I_EEENS5_IJNS4_14ComposedLayoutINS4_7SwizzleILi3ELi4ELi3EEENS4_18smem_ptr_flag_bitsILi8EEENSM_INS5_IJNSA_ILi8EEESF_EEENS5_IJSF_SB_EEEEEEENSM_INS5_IJNS5_IJNS5_IJSP_SB_EEENS5_IJSN_SB_EEEEEESB_NS5_IJSO_SB_EEEEEENS5_IJNS5_IJNS5_IJSU_SY_EEESX_EEESW_NS5_IJSB_SY_EEEEEEEEEEEvNS4_8identityENS5_IJNS4_13SM90_TMA_LOADES26_EEENS5_IJS1T_NSM_INS5_IJNS5_IJNS5_IJSP_SC_EEES1V_EEESB_S1X_EEENS5_IJS20_SW_NS5_IJSB_NSA_ILi1024EEEEEEEEEEEEEEvS25_EENS_8epilogue10collective18CollectiveEpilogueINS2H_23Sm100TmaWarpSpecializedILi4ELi2ELi64ELb1ELb0EEEJSH_NS5_IJNSM_ISF_SB_EENSM_INSA_ILi64EEESB_EEEEENS_10bfloat16_tESL_S2Q_SL_NS2H_6fusion15FusionCallbacksIS2L_NS2R_17LinearCombinationIS2Q_fS2Q_fLNS_15FloatRoundStyleE2EEESH_S2P_JEEENS4_5SM1004TMEM4LOAD26SM100_TMEM_LOAD_32dp32b64xES26_NS1K_IS1M_NS1N_ILi16EEENSM_INS5_IJS1P_S2N_EEENS5_IJS2N_SB_EEEEEEENS4_39AutoVectorizingCopyWithAssumedAlignmentILi128EEENS4_14SM90_TMA_STOREES35_S37_S37_EEEvvEEEEvNT_6ParamsE)
        /*0008*/ 	.word	0x000000ba


	//----- nvinfo : EIATTR_FRAME_SIZE
	.align		4
.L_19:
        /*000c*/ 	.byte	0x04, 0x11
        /*000e*/ 	.short	(.L_21 - .L_20)
	.align		4
.L_20:
        /*0010*/ 	.word	index@($__internal_2_$__cuda_sm10x_tcgen05_guardrail_trap_unallocated_columns_being_dealloced)
        /*0014*/ 	.word	0x00000000


	//----- nvinfo : EIATTR_FRAME_SIZE
	.align		4
.L_21:
        /*0018*/ 	.byte	0x04, 0x11
        /*001a*/ 	.short	(.L_23 - .L_22)
	.align		4
.L_22:
        /*001c*/ 	.word	index@($__internal_1_$__cuda_sm10x_tcgen05_guardrail_trap_phase_invalid_during_alloc)
        /*0020*/ 	.word	0x00000000


	//----- nvinfo : EIATTR_FRAME_SIZE
	.align		4
.L_23:
        /*0024*/ 	.byte	0x04, 0x11
        /*0026*/ 	.short	(.L_25 - .L_24)
	.align		4
.L_24:
        /*0028*/ 	.word	index@($__internal_0_$__cuda_sm10x_tcgen05_guardrail_trap_col_being_dealloced_not_returned_by_alloc)
        /*002c*/ 	.word	0x00000000


	//----- nvinfo : EIATTR_FRAME_SIZE
	.align		4
.L_25:
        /*0030*/ 	.byte	0x04, 0x11
        /*0032*/ 	.short	(.L_27 - .L_26)
	.align		4
.L_26:
        /*0034*/ 	.word	index@(_ZN7cutlass13device_kernelINS_4gemm6kernel13GemmUniversalIN4cute5tupleIJiiiiEEENS1_10collective13CollectiveMmaINS1_46MainloopSm100TmaUmmaWarpSpecializedBlockScaledILi3ELi2ELi1ENS5_IJNS4_1CILi1EEENSA_ILi2EEESB_EEEEENS5_IJNSA_ILi128EEENSA_ILi256EEESF_EEENS5_IJNS_12float_e4m3_tENS_13float_ue8m0_tEEEENS5_IJNS5_IJlSB_lEEENS4_6LayoutINS5_IJNS5_IJNS5_IJNSA_ILi32EEENSA_ILi4EEEEEEiEEESQ_NS5_IJSB_iEEEEEENS5_IJNS5_IJNS5_IJNSA_ILi16EEESO_EEEiEEENS5_IJNS5_IJNSA_ILi0EEESB_EEENSA_ILi512EEEEEENS5_IJSW_iEEEEEEEEEEESK_S13_NS4_8TiledMMAINS4_8MMA_AtomIJNS4_21SM100_MMA_MXF8F6F4_SSISI_SI_fSJ_Li128ELi256ELNS4_4UMMA5MajorE0ELS18_0ELNS17_7ScaleInE0ELS19_0EEEEEENSM_INS5_IJSB_SB_SB_EEENS5_IJSW_SW_SW_EEEEENS5_IJNS4_10UnderscoreES1F_S1F_EEEEENS5_IJNS4_23SM90_TMA_LOAD_MULTICASTES1I_EEENS5_IJNS4_14ComposedLayoutINS4_7SwizzleILi3ELi4ELi3EEENS4_18smem_ptr_flag_bitsILi8EEENSM_INS5_IJNSA_ILi8EEESF_EEENS5_IJSF_SB_EEEEEEENSM_INS5_IJNS5_IJNS5_IJSP_SB_EEENS5_IJSN_SB_EEEEEESB_NS5_IJSO_SB_EEEEEENS5_IJNS5_IJNS5_IJSU_SY_EEESX_EEESW_NS5_IJSB_SY_EEEEEEEEEEEvNS4_8identityENS5_IJNS4_13SM90_TMA_LOADES26_EEENS5_IJS1T_NSM_INS5_IJNS5_IJNS5_IJSP_SC_EEES1V_EEESB_S1X_EEENS5_IJS20_SW_NS5_IJSB_NSA_ILi1024EEEEEEEEEEEEEEvS25_EENS_8epilogue10collective18CollectiveEpilogueINS2H_23Sm100TmaWarpSpecializedILi4ELi2ELi64ELb1ELb0EEEJSH_NS5_IJNSM_ISF_SB_EENSM_INSA_ILi64EEESB_EEEEENS_10bfloat16_tESL_S2Q_SL_NS2H_6fusion15FusionCallbacksIS2L_NS2R_17LinearCombinationIS2Q_fS2Q_fLNS_15FloatRoundStyleE2EEESH_S2P_JEEENS4_5SM1004TMEM4LOAD26SM100_TMEM_LOAD_32dp32b64xES26_NS1K_IS1M_NS1N_ILi16EEENSM_INS5_IJS1P_S2N_EEENS5_IJS2N_SB_EEEEEEENS4_39AutoVectorizingCopyWithAssumedAlignmentILi128EEENS4_14SM90_TMA_STOREES35_S37_S37_EEEvvEEEEvNT_6ParamsE)
        /*0038*/ 	.word	0x00000000


	//----- nvinfo : EIATTR_MIN_STACK_SIZE
	.align		4
.L_27:
        /*003c*/ 	.byte	0x04, 0x12
        /*003e*/ 	.short	(.L_29 - .L_28)
	.align		4
.L_28:
        /*0040*/ 	.word	index@(_ZN7cutlass13device_kernelINS_4gemm6kernel13GemmUniversalIN4cute5tupleIJiiiiEEENS1_10collective13CollectiveMmaINS1_46MainloopSm100TmaUmmaWarpSpecializedBlockScaledILi3ELi2ELi1ENS5_IJNS4_1CILi1EEENSA_ILi2EEESB_EEEEENS5_IJNSA_ILi128EEENSA_ILi256EEESF_EEENS5_IJNS_12float_e4m3_tENS_13float_ue8m0_tEEEENS5_IJNS5_IJlSB_lEEENS4_6LayoutINS5_IJNS5_IJNS5_IJNSA_ILi32EEENSA_ILi4EEEEEEiEEESQ_NS5_IJSB_iEEEEEENS5_IJNS5_IJNS5_IJNSA_ILi16EEESO_EEEiEEENS5_IJNS5_IJNSA_ILi0EEESB_EEENSA_ILi512EEEEEENS5_IJSW_iEEEEEEEEEEESK_S13_NS4_8TiledMMAINS4_8MMA_AtomIJNS4_21SM100_MMA_MXF8F6F4_SSISI_SI_fSJ_Li128ELi256ELNS4_4UMMA5MajorE0ELS18_0ELNS17_7ScaleInE0ELS19_0EEEEEENSM_INS5_IJSB_SB_SB_EEENS5_IJSW_SW_SW_EEEEENS5_IJNS4_10UnderscoreES1F_S1F_EEEEENS5_IJNS4_23SM90_TMA_LOAD_MULTICASTES1I_EEENS5_IJNS4_14ComposedLayoutINS4_7SwizzleILi3ELi4ELi3EEENS4_18smem_ptr_flag_bitsILi8EEENSM_INS5_IJNSA_ILi8EEESF_EEENS5_IJSF_SB_EEEEEEENSM_INS5_IJNS5_IJNS5_IJSP_SB_EEENS5_IJSN_SB_EEEEEESB_NS5_IJSO_SB_EEEEEENS5_IJNS5_IJNS5_IJSU_SY_EEESX_EEESW_NS5_IJSB_SY_EEEEEEEEEEEvNS4_8identityENS5_IJNS4_13SM90_TMA_LOADES26_EEENS5_IJS1T_NSM_INS5_IJNS5_IJNS5_IJSP_SC_EEES1V_EEESB_S1X_EEENS5_IJS20_SW_NS5_IJSB_NSA_ILi1024EEEEEEEEEEEEEEvS25_EENS_8epilogue10collective18CollectiveEpilogueINS2H_23Sm100TmaWarpSpecializedILi4ELi2ELi64ELb1ELb0EEEJSH_NS5_IJNSM_ISF_SB_EENSM_INSA_ILi64EEESB_EEEEENS_10bfloat16_tESL_S2Q_SL_NS2H_6fusion15FusionCallbacksIS2L_NS2R_17LinearCombinationIS2Q_fS2Q_fLNS_15FloatRoundStyleE2EEESH_S2P_JEEENS4_5SM1004TMEM4LOAD26SM100_TMEM_LOAD_32dp32b64xES26_NS1K_IS1M_NS1N_ILi16EEENSM_INS5_IJS1P_S2N_EEENS5_IJS2N_SB_EEEEEEENS4_39AutoVectorizingCopyWithAssumedAlignmentILi128EEENS4_14SM90_TMA_STOREES35_S37_S37_EEEvvEEEEvNT_6ParamsE)
        /*0044*/ 	.word	0x00000000
.L_29:


//--------------------- .nv.compat                --------------------------
	.section	.nv.compat,"",@"SHT_CUDA_COMPAT_INFO"
	.align	4
        /*0000*/ 	.byte	0x02, 0x09, 0x01, 0x00, 0x02, 0x02, 0x02, 0x00, 0x02, 0x05, 0x05, 0x00, 0x03, 0x07, 0x01, 0x01
        /*0010*/ 	.byte	0x02, 0x03, 0x01, 0x00, 0x02, 0x06, 0x01, 0x00, 0x04, 0x0b, 0x08, 0x00, 0x09, 0x00, 0x00, 0x00
        /*0020*/ 	.byte	0x00, 0x00, 0x00, 0x00


//--------------------- .nv.info._ZN7cutlass13device_kernelINS_4gemm6kernel13GemmUniversalIN4cute5tupleIJiiiiEEENS1_10collective13CollectiveMmaINS1_46MainloopSm100TmaUmmaWarpSpecializedBlockScaledILi3ELi2ELi1ENS5_IJNS4_1CILi1EEENSA_ILi2EEESB_EEEEENS5_IJNSA_ILi128EEENSA_ILi256EEESF_EEENS5_IJNS_12float_e4m3_tENS_13float_ue8m0_tEEEENS5_IJNS5_IJlSB_lEEENS4_6LayoutINS5_IJNS5_IJNS5_IJNSA_ILi32EEENSA_ILi4EEEEEEiEEESQ_NS5_IJSB_iEEEEEENS5_IJNS5_IJNS5_IJNSA_ILi16EEESO_EEEiEEENS5_IJNS5_IJNSA_ILi0EEESB_EEENSA_ILi512EEEEEENS5_IJSW_iEEEEEEEEEEESK_S13_NS4_8TiledMMAINS4_8MMA_AtomIJNS4_21SM100_MMA_MXF8F6F4_SSISI_SI_fSJ_Li128ELi256ELNS4_4UMMA5MajorE0ELS18_0ELNS17_7ScaleInE0ELS19_0EEEEEENSM_INS5_IJSB_SB_SB_EEENS5_IJSW_SW_SW_EEEEENS5_IJNS4_10UnderscoreES1F_S1F_EEEEENS5_IJNS4_23SM90_TMA_LOAD_MULTICASTES1I_EEENS5_IJNS4_14ComposedLayoutINS4_7SwizzleILi3ELi4ELi3EEENS4_18smem_ptr_flag_bitsILi8EEENSM_INS5_IJNSA_ILi8EEESF_EEENS5_IJSF_SB_EEEEEEENSM_INS5_IJNS5_IJNS5_IJSP_SB_EEENS5_IJSN_SB_EEEEEESB_NS5_IJSO_SB_EEEEEENS5_IJNS5_IJNS5_IJSU_SY_EEESX_EEESW_NS5_IJSB_SY_EEEEEEEEEEEvNS4_8identityENS5_IJNS4_13SM90_TMA_LOADES26_EEENS5_IJS1T_NSM_INS5_IJNS5_IJNS5_IJSP_SC_EEES1V_EEESB_S1X_EEENS5_IJS20_SW_NS5_IJSB_NSA_ILi1024EEEEEEEEEEEEEEvS25_EENS_8epilogue10collective18CollectiveEpilogueINS2H_23Sm100TmaWarpSpecializedILi4ELi2ELi64ELb1ELb0EEEJSH_NS5_IJNSM_ISF_SB_EENSM_INSA_ILi64EEESB_EEEEENS_10bfloat16_tESL_S2Q_SL_NS2H_6fusion15FusionCallbacksIS2L_NS2R_17LinearCombinationIS2Q_fS2Q_fLNS_15FloatRoundStyleE2EEESH_S2P_JEEENS4_5SM1004TMEM4LOAD26SM100_TMEM_LOAD_32dp32b64xES26_NS1K_IS1M_NS1N_ILi16EEENSM_INS5_IJS1P_S2N_EEENS5_IJS2N_SB_EEEEEEENS4_39AutoVectorizingCopyWithAssumedAlignmentILi128EEENS4_14SM90_TMA_STOREES35_S37_S37_EEEvvEEEEvNT_6ParamsE --------------------------
	.section	.nv.info._ZN7cutlass13device_kernelINS_4gemm6kernel13GemmUniversalIN4cute5tupleIJiiiiEEENS1_10collective13CollectiveMmaINS1_46MainloopSm100TmaUmmaWarpSpecializedBlockScaledILi3ELi2ELi1ENS5_IJNS4_1CILi1EEENSA_ILi2EEESB_EEEEENS5_IJNSA_ILi128EEENSA_ILi256EEESF_EEENS5_IJNS_12float_e4m3_tENS_13float_ue8m0_tEEEENS5_IJNS5_IJlSB_lEEENS4_6LayoutINS5_IJNS5_IJNS5_IJNSA_ILi32EEENSA_ILi4EEEEEEiEEESQ_NS5_IJSB_iEEEEEENS5_IJNS5_IJNS5_IJNSA_ILi16EEESO_EEEiEEENS5_IJNS5_IJNSA_ILi0EEESB_EEENSA_ILi512EEEEEENS5_IJSW_iEEEEEEEEEEESK_S13_NS4_8TiledMMAINS4_8MMA_AtomIJNS4_21SM100_MMA_MXF8F6F4_SSISI_SI_fSJ_Li128ELi256ELNS4_4UMMA5MajorE0ELS18_0ELNS17_7ScaleInE0ELS19_0EEEEEENSM_INS5_IJSB_SB_SB_EEENS5_IJSW_SW_SW_EEEEENS5_IJNS4_10UnderscoreES1F_S1F_EEEEENS5_IJNS4_23SM90_TMA_LOAD_MULTICASTES1I_EEENS5_IJNS4_14ComposedLayoutINS4_7SwizzleILi3ELi4ELi3EEENS4_18smem_ptr_flag_bitsILi8EEENSM_INS5_IJNSA_ILi8EEESF_EEENS5_IJSF_SB_EEEEEEENSM_INS5_IJNS5_IJNS5_IJSP_SB_EEENS5_IJSN_SB_EEEEEESB_NS5_IJSO_SB_EEEEEENS5_IJNS5_IJNS5_IJSU_SY_EEESX_EEESW_NS5_IJSB_SY_EEEEEEEEEEEvNS4_8identityENS5_IJNS4_13SM90_TMA_LOADES26_EEENS5_IJS1T_NSM_INS5_IJNS5_IJNS5_IJSP_SC_EEES1V_EEESB_S1X_EEENS5_IJS20_SW_NS5_IJSB_NSA_ILi1024EEEEEEEEEEEEEEvS25_EENS_8epilogue10collective18CollectiveEpilogueINS2H_23Sm100TmaWarpSpecializedILi4ELi2ELi64ELb1ELb0EEEJSH_NS5_IJNSM_ISF_SB_EENSM_INSA_ILi64EEESB_EEEEENS_10bfloat16_tESL_S2Q_SL_NS2H_6fusion15FusionCallbacksIS2L_NS2R_17LinearCombinationIS2Q_fS2Q_fLNS_15FloatRoundStyleE2EEESH_S2P_JEEENS4_5SM1004TMEM4LOAD26SM100_TMEM_LOAD_32dp32b64xES26_NS1K_IS1M_NS1N_ILi16EEENSM_INS5_IJS1P_S2N_EEENS5_IJS2N_SB_EEEEEEENS4_39AutoVectorizingCopyWithAssumedAlignmentILi128EEENS4_14SM90_TMA_STOREES35_S37_S37_EEEvvEEEEvNT_6ParamsE,"",@"SHT_CUDA_INFO"
	.sectionflags	@""
	.align	4


	//----- nvinfo : EIATTR_CUDA_API_VERSION
	.align		4
        /*0000*/ 	.byte	0x04, 0x37
        /*0002*/ 	.short	(.L_31 - .L_30)
.L_30:
        /*0004*/ 	.word	0x00000082


	//----- nvinfo : EIATTR_KPARAM_INFO
	.align		4
.L_31:
        /*0008*/ 	.byte	0x04, 0x17
        /*000a*/ 	.short	(.L_33 - .L_32)
.L_32:
        /*000c*/ 	.word	0x00000000
        /*0010*/ 	.short	0x0000
        /*0012*/ 	.short	0x0000
        /*0014*/ 	.byte	0x00, 0xf0, 0x01, 0x30


	//----- nvinfo : EIATTR_AT_ENTRY_FRAGMENTS
	.align		4
.L_33:
        /*0018*/ 	.byte	0x04, 0x4f
        /*001a*/ 	.short	(.L_35 - .L_34)


	//   ....[0]....
.L_34:
        /*001c*/ 	.word	0x00000006


	//----- nvinfo : EIATTR_RESERVED_SMEM_USED
	.align		4
.L_35:
        /*0020*/ 	.byte	0x01, 0x41
	.zero		2


	//----- nvinfo : EIATTR_SPARSE_MMA_MASK
	.align		4
        /*0024*/ 	.byte	0x03, 0x50
        /*0026*/ 	.short	0x0000


	//----- nvinfo : EIATTR_TCGEN05_1CTA_USED
	.align		4
        /*0028*/ 	.byte	0x01, 0x51
	.zero		2


	//----- nvinfo : EIATTR_MAXREG_COUNT
	.align		4
        /*002c*/ 	.byte	0x03, 0x1b
        /*002e*/ 	.short	0x00ff


	//----- nvinfo : EIATTR_NUM_BARRIERS
	.align		4
        /*0030*/ 	.byte	0x02, 0x4c
        /*0032*/ 	.byte	0x07
	.zero		1


	//----- nvinfo : EIATTR_EXTERNS
	.align		4
        /*0034*/ 	.byte	0x04, 0x0f
        /*0036*/ 	.short	(.L_37 - .L_36)


	//   ....[0]....
	.align		4
.L_36:
        /*0038*/ 	.word	index@(__assertfail)


	//----- nvinfo : EIATTR_MERCURY_ISA_VERSION
	.align		4
.L_37:
        /*003c*/ 	.byte	0x03, 0x5f
        /*003e*/ 	.short	0x0101


	//----- nvinfo : EIATTR_INT_WARP_WIDE_INSTR_OFFSETS
	.align		4
        /*0040*/ 	.byte	0x04, 0x31
        /*0042*/ 	.short	(.L_39 - .L_38)


	//   ....[0]....
.L_38:
        /*0044*/ 	.word	0x00000d50


	//   ....[1]....
        /*0048*/ 	.word	0x00000e00


	//   ....[2]....
        /*004c*/ 	.word	0x000023d0


	//   ....[3]....
        /*0050*/ 	.word	0x00004290


	//   ....[4]....
        /*0054*/ 	.word	0x000042b0


	//   ....[5]....
        /*0058*/ 	.word	0x000042e0


	//   ....[6]....
        /*005c*/ 	.word	0x00004c20


	//   ....[7]....
        /*0060*/ 	.word	0x00004c80


	//   ....[8]....
        /*0064*/ 	.word	0x00004d90


	//   ....[9]....
        /*0068*/ 	.word	0x00004e90


	//   ....[10]....
        /*006c*/ 	.word	0x00004f10


	//   ....[11]....
        /*0070*/ 	.word	0x00005020


	//   ....[12]....
        /*0074*/ 	.word	0x00005100


	//   ....[13]....
        /*0078*/ 	.word	0x000051f0


	//----- nvinfo : EIATTR_COOP_GROUP_MASK_REGIDS
	.align		4
.L_39:
        /*007c*/ 	.byte	0x04, 0x29
        /*007e*/ 	.short	(.L_41 - .L_40)


	//   ....[0]....
.L_40:
        /*0080*/ 	.word	0xffffffff


	//   ....[1]....
        /*0084*/ 	.word	0xffffffff


	//   ....[2]....
        /*0088*/ 	.word	0xffffffff


	//   ....[3]....
        /*008c*/ 	.word	0xffffffff


	//   ....[4]....
        /*0090*/ 	.word	0xffffffff


	//   ....[5]....
        /*0094*/ 	.word	0xffffffff


	//   ....[6]....
        /*0098*/ 	.word	0xffffffff


	//   ....[7]....
        /*009c*/ 	.word	0xffffffff


	//   ....[8]....
        /*00a0*/ 	.word	0xffffffff


	//   ....[9]....
        /*00a4*/ 	.word	0xffffffff


	//   ....[10]....
        /*00a8*/ 	.word	0xffffffff


	//   ....[11]....
        /*00ac*/ 	.word	0xffffffff


	//   ....[12]....
        /*00b0*/ 	.word	0xffffffff


	//   ....[13]....
        /*00b4*/ 	.word	0xffffffff


	//----- nvinfo : EIATTR_COOP_GROUP_INSTR_OFFSETS
	.align		4
.L_41:
        /*00b8*/ 	.byte	0x04, 0x28
        /*00ba*/ 	.short	(.L_43 - .L_42)


	//   ....[0]....
.L_42:
        /*00bc*/ 	.word	0x00000090


	//   ....[1]....
        /*00c0*/ 	.word	0x00000530


	//   ....[2]....
        /*00c4*/ 	.word	0x000006c0


	//   ....[3]....
        /*00c8*/ 	.word	0x00000860


	//   ....[4]....
        /*00cc*/ 	.word	0x00000960


	//   ....[5]....
        /*00d0*/ 	.word	0x00000ad0


	//   ....[6]....
        /*00d4*/ 	.word	0x00000c10


	//   ....[7]....
        /*00d8*/ 	.word	0x00000e80


	//   ....[8]....
        /*00dc*/ 	.word	0x000022b0


	//   ....[9]....
        /*00e0*/ 	.word	0x00003010


	//   ....[10]....
        /*00e4*/ 	.word	0x00003220


	//   ....[11]....
        /*00e8*/ 	.word	0x00003250


	//   ....[12]....
        /*00ec*/ 	.word	0x00004170


	//   ....[13]....
        /*00f0*/ 	.word	0x000043a0


	//----- nvinfo : EIATTR_VRC_CTA_INIT_COUNT
	.align		4
.L_43:
        /*00f4*/ 	.byte	0x02, 0x4a
        /*00f6*/ 	.byte	0x80
	.zero		1


	//----- nvinfo : EIATTR_SYSCALL_OFFSETS
	.align		4
        /*00f8*/ 	.byte	0x04, 0x46
        /*00fa*/ 	.short	(.L_45 - .L_44)


	//   ....[0]....
.L_44:
        /*00fc*/ 	.word	0x00005de0


	//   ....[1]....
        /*0100*/ 	.word	0x00005ed0


	//   ....[2]....
        /*0104*/ 	.word	0x00006870


	//   ....[3]....
        /*0108*/ 	.word	0x00007d50


	//   ....[4]....
        /*010c*/ 	.word	0x000091b0


	//   ....[5]....
        /*0110*/ 	.word	0x0000a5f0


	//----- nvinfo : EIATTR_MBARRIER_INSTR_OFFSETS
	.align		4
.L_45:
        /*0114*/ 	.byte	0x04, 0x39
        /*0116*/ 	.short	(.L_47 - .L_46)


	//   ....[0]....
.L_46:
        /*0118*/ 	.word	0x00000650
        /*011c*/ 	.word	0x000000ff
        /*0120*/ 	.word	0x00000000
        /*0124*/ 	.short	0x0100
        /*0126*/ 	.byte	0x06
	.zero		1


	//   ....[1]....
        /*0128*/ 	.word	0x00000660
        /*012c*/ 	.word	0x000000ff
        /*0130*/ 	.word	0x00000018
        /*0134*/ 	.short	0x0100
        /*0136*/ 	.byte	0x06
	.zero		1


	//   ....[2]....
        /*0138*/ 	.word	0x00000670
        /*013c*/ 	.word	0x000000ff
        /*0140*/ 	.word	0x00000008
        /*0144*/ 	.short	0x0100
        /*0146*/ 	.byte	0x06
	.zero		1


	//   ....[3]....
        /*0148*/ 	.word	0x00000680
        /*014c*/ 	.word	0x000000ff
        /*0150*/ 	.word	0x00000020
        /*0154*/ 	.short	0x0100
        /*0156*/ 	.byte	0x06
	.zero		1


	//   ....[4]....
        /*0158*/ 	.word	0x00000690
        /*015c*/ 	.word	0x000000ff
        /*0160*/ 	.word	0x00000010
        /*0164*/ 	.short	0x0100
        /*0166*/ 	.byte	0x06
	.zero		1


	//   ....[5]....
        /*0168*/ 	.word	0x000006a0
        /*016c*/ 	.word	0x000000ff
        /*0170*/ 	.word	0x00000028
        /*0174*/ 	.short	0x0100
        /*0176*/ 	.byte	0x06
	.zero		1


	//   ....[6]....
        /*0178*/ 	.word	0x000007d0
        /*017c*/ 	.word	0x000000ff
        /*0180*/ 	.word	0x00000030
        /*0184*/ 	.short	0x0100
        /*0186*/ 	.byte	0x06
	.zero		1


	//   ....[7]....
        /*0188*/ 	.word	0x000007e0
        /*018c*/ 	.word	0x000000ff
        /*0190*/ 	.word	0x00000050
        /*0194*/ 	.short	0x0100
        /*0196*/ 	.byte	0x06
	.zero		1


	//   ....[8]....
        /*0198*/ 	.word	0x000007f0
        /*019c*/ 	.word	0x000000ff
        /*01a0*/ 	.word	0x00000038
        /*01a4*/ 	.short	0x0100
        /*01a6*/ 	.byte	0x06
	.zero		1


	//   ....[9]....
        /*01a8*/ 	.word	0x00000800
        /*01ac*/ 	.word	0x000000ff
        /*01b0*/ 	.word	0x00000058
        /*01b4*/ 	.short	0x0100
        /*01b6*/ 	.byte	0x06
	.zero		1


	//   ....[10]....
        /*01b8*/ 	.word	0x00000810
        /*01bc*/ 	.word	0x000000ff
        /*01c0*/ 	.word	0x00000040
        /*01c4*/ 	.short	0x0100
        /*01c6*/ 	.byte	0x06
	.zero		1


	//   ....[11]....
        /*01c8*/ 	.word	0x00000820
        /*01cc*/ 	.word	0x000000ff
        /*01d0*/ 	.word	0x00000060
        /*01d4*/ 	.short	0x0100
        /*01d6*/ 	.byte	0x06
	.zero		1


	//   ....[12]....
        /*01d8*/ 	.word	0x00000830
        /*01dc*/ 	.word	0x000000ff
        /*01e0*/ 	.word	0x00000048
        /*01e4*/ 	.short	0x0100
        /*01e6*/ 	.byte	0x06
	.zero		1


	//   ....[13]....
        /*01e8*/ 	.word	0x00000840
        /*01ec*/ 	.word	0x000000ff
        /*01f0*/ 	.word	0x00000068
        /*01f4*/ 	.short	0x0100
        /*01f6*/ 	.byte	0x06
	.zero		1


	//   ....[14]....
        /*01f8*/ 	.word	0x00000930
        /*01fc*/ 	.word	0x000000ff
        /*0200*/ 	.word	0x00000070
        /*0204*/ 	.short	0x0100
        /*0206*/ 	.byte	0x05
	.zero		1


	//   ....[15]....
        /*0208*/ 	.word	0x00000940
        /*020c*/ 	.word	0x000000ff
        /*0210*/ 	.word	0x00000078
        /*0214*/ 	.short	0x0100
        /*0216*/ 	.byte	0x05
	.zero		1


	//   ....[16]....
        /*0218*/ 	.word	0x00000a80
        /*021c*/ 	.word	0x000000ff
        /*0220*/ 	.word	0x00000080
        /*0224*/ 	.short	0x0100
        /*0226*/ 	.byte	0x05
	.zero		1


	//   ....[17]....
        /*0228*/ 	.word	0x00000a90
        /*022c*/ 	.word	0x000000ff
        /*0230*/ 	.word	0x00000090
        /*0234*/ 	.short	0x0100
        /*0236*/ 	.byte	0x05
	.zero		1


	//   ....[18]....
        /*0238*/ 	.word	0x00000aa0
        /*023c*/ 	.word	0x000000ff
        /*0240*/ 	.word	0x00000088
        /*0244*/ 	.short	0x0100
        /*0246*/ 	.byte	0x05
	.zero		1


	//   ....[19]....
        /*0248*/ 	.word	0x00000ab0
        /*024c*/ 	.word	0x000000ff
        /*0250*/ 	.word	0x00000098
        /*0254*/ 	.short	0x0100
        /*0256*/ 	.byte	0x05
	.zero		1


	//   ....[20]....
        /*0258*/ 	.word	0x00000be0
        /*025c*/ 	.word	0x000000ff
        /*0260*/ 	.word	0x000000a0
        /*0264*/ 	.short	0x0100
        /*0266*/ 	.byte	0x06
	.zero		1


	//   ....[21]....
        /*0268*/ 	.word	0x00000bf0
        /*026c*/ 	.word	0x000000ff
        /*0270*/ 	.word	0x000000a8
        /*0274*/ 	.short	0x0100
        /*0276*/ 	.byte	0x06
	.zero		1


	//   ....[22]....
        /*0278*/ 	.word	0x00000d00
        /*027c*/ 	.word	0x000000ff
        /*0280*/ 	.word	0x000000b0
        /*0284*/ 	.short	0x0100
        /*0286*/ 	.byte	0x05
	.zero		1


	//   ....[23]....
        /*0288*/ 	.word	0x00000d10
        /*028c*/ 	.word	0x000000ff
        /*0290*/ 	.word	0x000000c0
        /*0294*/ 	.short	0x0100
        /*0296*/ 	.byte	0x05
	.zero		1


	//   ....[24]....
        /*0298*/ 	.word	0x00000d20
        /*029c*/ 	.word	0x000000ff
        /*02a0*/ 	.word	0x000000b8
        /*02a4*/ 	.short	0x0100
        /*02a6*/ 	.byte	0x05
	.zero		1


	//   ....[25]....
        /*02a8*/ 	.word	0x00000d30
        /*02ac*/ 	.word	0x000000ff
        /*02b0*/ 	.word	0x000000c8
        /*02b4*/ 	.short	0x0100
        /*02b6*/ 	.byte	0x05
	.zero		1


	//   ....[26]....
        /*02b8*/ 	.word	0x00000e30
        /*02bc*/ 	.word	0x000000ff
        /*02c0*/ 	.word	0x000000d0
        /*02c4*/ 	.short	0x0100
        /*02c6*/ 	.byte	0x04
	.zero		1


	//   ....[27]....
        /*02c8*/ 	.word	0x000018b0
        /*02cc*/ 	.word	0x00000002
        /*02d0*/ 	.word	0x000000c0
        /*02d4*/ 	.short	0x010a
        /*02d6*/ 	.byte	0xff
	.zero		1


	//   ....[28]....
        /*02d8*/ 	.word	0x000018d0
        /*02dc*/ 	.word	0x00000002
        /*02e0*/ 	.word	0x000000b0
        /*02e4*/ 	.short	0x0101
        /*02e6*/ 	.byte	0xff
	.zero		1


	//   ....[29]....
        /*02e8*/ 	.word	0x00001990
        /*02ec*/ 	.word	0x000000ff
        /*02f0*/ 	.word	0x00000018
        /*02f4*/ 	.short	0x010a
        /*02f6*/ 	.byte	0x08
	.zero		1


	//   ....[30]....
        /*02f8*/ 	.word	0x00001a30
        /*02fc*/ 	.word	0x000000ff
        /*0300*/ 	.word	0x00000018
        /*0304*/ 	.short	0x010a
        /*0306*/ 	.byte	0x29
	.zero		1


	//   ....[31]....
        /*0308*/ 	.word	0x00001b70
        /*030c*/ 	.word	0x000000ff
        /*0310*/ 	.word	0x00000018
        /*0314*/ 	.short	0x010a
        /*0316*/ 	.byte	0x08
	.zero		1


	//   ....[32]....
        /*0318*/ 	.word	0x00001e30
        /*031c*/ 	.word	0x000000ff
        /*0320*/ 	.word	0x00000078
        /*0324*/ 	.short	0x0101
        /*0326*/ 	.byte	0x06
	.zero		1


	//   ....[33]....
        /*0328*/ 	.word	0x00001e50
        /*032c*/ 	.word	0x000000ff
        /*0330*/ 	.word	0x00000018
        /*0334*/ 	.short	0x010a
        /*0336*/ 	.byte	0x08
	.zero		1


	//   ....[34]....
        /*0338*/ 	.word	0x00001ed0
        /*033c*/ 	.word	0x000000ff
        /*0340*/ 	.word	0x00000018
        /*0344*/ 	.short	0x010a
        /*0346*/ 	.byte	0x29
	.zero		1


	//   ....[35]....
        /*0348*/ 	.word	0x00002010
        /*034c*/ 	.word	0x000000ff
        /*0350*/ 	.word	0x00000018
        /*0354*/ 	.short	0x010a
        /*0356*/ 	.byte	0x08
	.zero		1


	//   ....[36]....
        /*0358*/ 	.word	0x000022e0
        /*035c*/ 	.word	0x00000002
        /*0360*/ 	.word	0x00000080
        /*0364*/ 	.short	0x010a
        /*0366*/ 	.byte	0xff
	.zero		1


	//   ....[37]....
        /*0368*/ 	.word	0x000023a0
        /*036c*/ 	.word	0x00000002
        /*0370*/ 	.word	0x00000000
        /*0374*/ 	.short	0x0101
        /*0376*/ 	.byte	0xff
	.zero		1


	//   ....[38]....
        /*0378*/ 	.word	0x00002910
        /*037c*/ 	.word	0x000000ff
        /*0380*/ 	.word	0x00000000
        /*0384*/ 	.short	0x010a
        /*0386*/ 	.byte	0x04
	.zero		1


	//   ....[39]....
        /*0388*/ 	.word	0x000029a0
        /*038c*/ 	.word	0x000000ff
        /*0390*/ 	.word	0x00000000
        /*0394*/ 	.short	0x010a
        /*0396*/ 	.byte	0x04
	.zero		1


	//   ....[40]....
        /*0398*/ 	.word	0x00002a40
        /*039c*/ 	.word	0x00000000
        /*03a0*/ 	.word	0x00000000
        /*03a4*/ 	.short	0x010a
        /*03a6*/ 	.byte	0xff
	.zero		1


	//   ....[41]....
        /*03a8*/ 	.word	0x00002b70
        /*03ac*/ 	.word	0x00000000
        /*03b0*/ 	.word	0x000000b0
        /*03b4*/ 	.short	0x010a
        /*03b6*/ 	.byte	0xff
	.zero		1


	//   ....[42]....
        /*03b8*/ 	.word	0x00002be0
        /*03bc*/ 	.word	0x00000004
        /*03c0*/ 	.word	0x00000000
        /*03c4*/ 	.short	0x0101
        /*03c6*/ 	.byte	0xff
	.zero		1


	//   ....[43]....
        /*03c8*/ 	.word	0x00002c00
        /*03cc*/ 	.word	0x000000ff
        /*03d0*/ 	.word	0x00000090
        /*03d4*/ 	.short	0x010a
        /*03d6*/ 	.byte	0x05
	.zero		1


	//   ....[44]....
        /*03d8*/ 	.word	0x00002d20
        /*03dc*/ 	.word	0x00000000
        /*03e0*/ 	.word	0x00000080
        /*03e4*/ 	.short	0x010a
        /*03e6*/ 	.byte	0xff
	.zero		1


	//   ....[45]....
        /*03e8*/ 	.word	0x00002e20
        /*03ec*/ 	.word	0x00000000
        /*03f0*/ 	.word	0x00000000
        /*03f4*/ 	.short	0x0101
        /*03f6*/ 	.byte	0xff
	.zero		1


	//   ....[46]....
        /*03f8*/ 	.word	0x00002eb0
        /*03fc*/ 	.word	0x000000ff
        /*0400*/ 	.word	0x00000090
        /*0404*/ 	.short	0x0106
        /*0406*/ 	.byte	0x05
	.zero		1


	//   ....[47]....
        /*0408*/ 	.word	0x00002ed0
        /*040c*/ 	.word	0x000000ff
        /*0410*/ 	.word	0x00000090
        /*0414*/ 	.short	0x010a
        /*0416*/ 	.byte	0x05
	.zero		1


	//   ....[48]....
        /*0418*/ 	.word	0x00002f60
        /*041c*/ 	.word	0x000000ff
        /*0420*/ 	.word	0x00000090
        /*0424*/ 	.short	0x0106
        /*0426*/ 	.byte	0x04
	.zero		1


	//   ....[49]....
        /*0428*/ 	.word	0x00002fa0
        /*042c*/ 	.word	0x00000000
        /*0430*/ 	.word	0x00000090
        /*0434*/ 	.short	0x010a
        /*0436*/ 	.byte	0xff
	.zero		1


	//   ....[50]....
        /*0438*/ 	.word	0x00003770
        /*043c*/ 	.word	0x00000002
        /*0440*/ 	.word	0x00000080
        /*0444*/ 	.short	0x010a
        /*0446*/ 	.byte	0xff
	.zero		1


	//   ....[51]....
        /*0448*/ 	.word	0x00003880
        /*044c*/ 	.word	0x00000002
        /*0450*/ 	.word	0x00000000
        /*0454*/ 	.short	0x0101
        /*0456*/ 	.byte	0xff
	.zero		1


	//   ....[52]....
        /*0458*/ 	.word	0x000038d0
        /*045c*/ 	.word	0x000000ff
        /*0460*/ 	.word	0x00000000
        /*0464*/ 	.short	0x010a
        /*0466*/ 	.byte	0x17
	.zero		1


	//   ....[53]....
        /*0468*/ 	.word	0x000038f0
        /*046c*/ 	.word	0x000000ff
        /*0470*/ 	.word	0x00000000
        /*0474*/ 	.short	0x010a
        /*0476*/ 	.byte	0x17
	.zero		1


	//   ....[54]....
        /*0478*/ 	.word	0x00003a20
        /*047c*/ 	.word	0x000000ff
        /*0480*/ 	.word	0x00000000
        /*0484*/ 	.short	0x010a
        /*0486*/ 	.byte	0x18
	.zero		1


	//   ....[55]....
        /*0488*/ 	.word	0x00003a60
        /*048c*/ 	.word	0x000000ff
        /*0490*/ 	.word	0x000000a8
        /*0494*/ 	.short	0x010a
        /*0496*/ 	.byte	0x0d
	.zero		1


	//   ....[56]....
        /*0498*/ 	.word	0x00003ce0
        /*049c*/ 	.word	0x000000ff
        /*04a0*/ 	.word	0x00000000
        /*04a4*/ 	.short	0x010a
        /*04a6*/ 	.byte	0x0e
	.zero		1


	//   ....[57]....
        /*04a8*/ 	.word	0x00003e10
        /*04ac*/ 	.word	0x000000ff
        /*04b0*/ 	.word	0x00000000
        /*04b4*/ 	.short	0x010a
        /*04b6*/ 	.byte	0x22
	.zero		1


	//   ....[58]....
        /*04b8*/ 	.word	0x00004150
        /*04bc*/ 	.word	0x000000ff
        /*04c0*/ 	.word	0x000000d0
        /*04c4*/ 	.short	0x010a
        /*04c6*/ 	.byte	0x0d
	.zero		1


	//   ....[59]....
        /*04c8*/ 	.word	0x000045c0
        /*04cc*/ 	.word	0x00000000
        /*04d0*/ 	.word	0x00000080
        /*04d4*/ 	.short	0x010a
        /*04d6*/ 	.byte	0xff
	.zero		1


	//   ....[60]....
        /*04d8*/ 	.word	0x000046e0
        /*04dc*/ 	.word	0x00000000
        /*04e0*/ 	.word	0x00000000
        /*04e4*/ 	.short	0x0101
        /*04e6*/ 	.byte	0xff
	.zero		1


	//   ....[61]....
        /*04e8*/ 	.word	0x00004a00
        /*04ec*/ 	.word	0x000000ff
        /*04f0*/ 	.word	0x00000078
        /*04f4*/ 	.short	0x010a
        /*04f6*/ 	.byte	0x04
	.zero		1


	//   ....[62]....
        /*04f8*/ 	.word	0x00004b70
        /*04fc*/ 	.word	0x000000ff
        /*0500*/ 	.word	0x00000050
        /*0504*/ 	.short	0x010a
        /*0506*/ 	.byte	0x04
	.zero		1


	//   ....[63]....
        /*0508*/ 	.word	0x00004d30
        /*050c*/ 	.word	0x000000ff
        /*0510*/ 	.word	0x00000030
        /*0514*/ 	.short	0x010b
        /*0516*/ 	.byte	0x04
	.zero		1


	//   ....[64]....
        /*0518*/ 	.word	0x00004d40
        /*051c*/ 	.word	0x000000ff
        /*0520*/ 	.word	0x00000000
        /*0524*/ 	.short	0x0101
        /*0526*/ 	.byte	0x07
	.zero		1


	//   ....[65]....
        /*0528*/ 	.word	0x00004d60
        /*052c*/ 	.word	0x000000ff
        /*0530*/ 	.word	0x00000058
        /*0534*/ 	.short	0x010a
        /*0536*/ 	.byte	0x04
	.zero		1


	//   ....[66]....
        /*0538*/ 	.word	0x00004eb0
        /*053c*/ 	.word	0x000000ff
        /*0540*/ 	.word	0x00000038
        /*0544*/ 	.short	0x010b
        /*0546*/ 	.byte	0x04
	.zero		1


	//   ....[67]....
        /*0548*/ 	.word	0x00004ec0
        /*054c*/ 	.word	0x000000ff
        /*0550*/ 	.word	0x00000000
        /*0554*/ 	.short	0x0101
        /*0556*/ 	.byte	0x06
	.zero		1


	//   ....[68]....
        /*0558*/ 	.word	0x00004ee0
        /*055c*/ 	.word	0x000000ff
        /*0560*/ 	.word	0x00000060
        /*0564*/ 	.short	0x010a
        /*0566*/ 	.byte	0x04
	.zero		1


	//   ....[69]....
        /*0568*/ 	.word	0x00005040
        /*056c*/ 	.word	0x000000ff
        /*0570*/ 	.word	0x00000040
        /*0574*/ 	.short	0x010b
        /*0576*/ 	.byte	0x04
	.zero		1


	//   ....[70]....
        /*0578*/ 	.word	0x00005050
        /*057c*/ 	.word	0x000000ff
        /*0580*/ 	.word	0x00000000
        /*0584*/ 	.short	0x0101
        /*0586*/ 	.byte	0x2d
	.zero		1


	//   ....[71]....
        /*0588*/ 	.word	0x00005060
        /*058c*/ 	.word	0x000000ff
        /*0590*/ 	.word	0x00000068
        /*0594*/ 	.short	0x010a
        /*0596*/ 	.byte	0x04
	.zero		1


	//   ....[72]....
        /*0598*/ 	.word	0x00005270
        /*059c*/ 	.word	0x000000ff
        /*05a0*/ 	.word	0x00000048
        /*05a4*/ 	.short	0x010b
        /*05a6*/ 	.byte	0x04
	.zero		1


	//   ....[73]....
        /*05a8*/ 	.word	0x00005310
        /*05ac*/ 	.word	0x000000ff
        /*05b0*/ 	.word	0x00000000
        /*05b4*/ 	.short	0x0101
        /*05b6*/ 	.byte	0x05
	.zero		1


	//   ....[74]....
        /*05b8*/ 	.word	0x000053f0
        /*05bc*/ 	.word	0x000000ff
        /*05c0*/ 	.word	0x00000050
        /*05c4*/ 	.short	0x010a
        /*05c6*/ 	.byte	0x04
	.zero		1


	//   ....[75]....
        /*05c8*/ 	.word	0x00005410
        /*05cc*/ 	.word	0x000000ff
        /*05d0*/ 	.word	0x00000058
        /*05d4*/ 	.short	0x010a
        /*05d6*/ 	.byte	0x04
	.zero		1


	//   ....[76]....
        /*05d8*/ 	.word	0x00005430
        /*05dc*/ 	.word	0x000000ff
        /*05e0*/ 	.word	0x00000060
        /*05e4*/ 	.short	0x010a
        /*05e6*/ 	.byte	0x04
	.zero		1


	//   ....[77]....
        /*05e8*/ 	.word	0x00005470
        /*05ec*/ 	.word	0x00000000
        /*05f0*/ 	.word	0x00000068
        /*05f4*/ 	.short	0x010a
        /*05f6*/ 	.byte	0xff
	.zero		1


	//   ....[78]....
        /*05f8*/ 	.word	0x000057c0
        /*05fc*/ 	.word	0x00000000
        /*0600*/ 	.word	0x00000080
        /*0604*/ 	.short	0x010a
        /*0606*/ 	.byte	0xff
	.zero		1


	//   ....[79]....
        /*0608*/ 	.word	0x000058d0
        /*060c*/ 	.word	0x00000000
        /*0610*/ 	.word	0x00000000
        /*0614*/ 	.short	0x0101
        /*0616*/ 	.byte	0xff
	.zero		1


	//   ....[80]....
        /*0618*/ 	.word	0x00006360
        /*061c*/ 	.word	0x000000ff
        /*0620*/ 	.word	0x00000030
        /*0624*/ 	.short	0x010a
        /*0626*/ 	.byte	0x31
	.zero		1


	//   ....[81]....
        /*0628*/ 	.word	0x00006460
        /*062c*/ 	.word	0x000000ff
        /*0630*/ 	.word	0x000000a0
        /*0634*/ 	.short	0x010a
        /*0636*/ 	.byte	0x31
	.zero		1


	//   ....[82]....
        /*0638*/ 	.word	0x00006610
        /*063c*/ 	.word	0x000000ff
        /*0640*/ 	.word	0x00000030
        /*0644*/ 	.short	0x010a
        /*0646*/ 	.byte	0x31
	.zero		1


	//   ....[83]....
        /*0648*/ 	.word	0x00006750
        /*064c*/ 	.word	0x000000ff
        /*0650*/ 	.word	0x000000a0
        /*0654*/ 	.short	0x010a
        /*0656*/ 	.byte	0x31
	.zero		1


	//   ....[84]....
        /*0658*/ 	.word	0x00006950
        /*065c*/ 	.word	0x000000ff
        /*0660*/ 	.word	0x00000000
        /*0664*/ 	.short	0x0101
        /*0666*/ 	.byte	0x05
	.zero		1


	//   ....[85]....
        /*0668*/ 	.word	0x000079c0
        /*066c*/ 	.word	0x00000000
        /*0670*/ 	.word	0x00000000
        /*0674*/ 	.short	0x0101
        /*0676*/ 	.byte	0xff
	.zero		1


	//   ....[86]....
        /*0678*/ 	.word	0x000079d0
        /*067c*/ 	.word	0x00000003
        /*0680*/ 	.word	0x00000030
        /*0684*/ 	.short	0x010a
        /*0686*/ 	.byte	0xff
	.zero		1


	//   ....[87]....
        /*0688*/ 	.word	0x00007ae0
        /*068c*/ 	.word	0x00000003
        /*0690*/ 	.word	0x00000030
        /*0694*/ 	.short	0x010a
        /*0696*/ 	.byte	0xff
	.zero		1


	//   ....[88]....
        /*0698*/ 	.word	0x00008e30
        /*069c*/ 	.word	0x00000000
        /*06a0*/ 	.word	0x00000000
        /*06a4*/ 	.short	0x0101
        /*06a6*/ 	.byte	0xff
	.zero		1


	//   ....[89]....
        /*06a8*/ 	.word	0x00008e50
        /*06ac*/ 	.word	0x00000003
        /*06b0*/ 	.word	0x00000030
        /*06b4*/ 	.short	0x010a
        /*06b6*/ 	.byte	0xff
	.zero		1


	//   ....[90]....
        /*06b8*/ 	.word	0x00008f40
        /*06bc*/ 	.word	0x00000003
        /*06c0*/ 	.word	0x00000030
        /*06c4*/ 	.short	0x010a
        /*06c6*/ 	.byte	0xff
	.zero		1


	//   ....[91]....
        /*06c8*/ 	.word	0x0000a290
        /*06cc*/ 	.word	0x00000000
        /*06d0*/ 	.word	0x00000000
        /*06d4*/ 	.short	0x0101
        /*06d6*/ 	.byte	0xff
	.zero		1


	//   ....[92]....
        /*06d8*/ 	.word	0x0000a2b0
        /*06dc*/ 	.word	0x00000003
        /*06e0*/ 	.word	0x00000030
        /*06e4*/ 	.short	0x010a
        /*06e6*/ 	.byte	0xff
	.zero		1


	//   ....[93]....
        /*06e8*/ 	.word	0x0000a380
        /*06ec*/ 	.word	0x00000003
        /*06f0*/ 	.word	0x00000030
        /*06f4*/ 	.short	0x010a
        /*06f6*/ 	.byte	0xff
	.zero		1


	//   ....[94]....
        /*06f8*/ 	.word	0x0000b6c0
        /*06fc*/ 	.word	0x00000000
        /*0700*/ 	.word	0x00000000
        /*0704*/ 	.short	0x0101
        /*0706*/ 	.byte	0xff
	.zero		1


	//   ....[95]....
        /*0708*/ 	.word	0x0000b7a0
        /*070c*/ 	.word	0x000000ff
        /*0710*/ 	.word	0x000000d0
        /*0714*/ 	.short	0x0101
        /*0716*/ 	.byte	0x31
	.zero		1


	//   ....[96]....
        /*0718*/ 	.word	0x0000b930
        /*071c*/ 	.word	0x000000ff
        /*0720*/ 	.word	0x00000000
        /*0724*/ 	.short	0x0101
        /*0726*/ 	.byte	0x04
	.zero		1


	//   ....[97]....
        /*0728*/ 	.word	0x0000b950
        /*072c*/ 	.word	0x00000002
        /*0730*/ 	.word	0x000000c0
        /*0734*/ 	.short	0x010a
        /*0736*/ 	.byte	0xff
	.zero		1


	//   ....[98]....
        /*0738*/ 	.word	0x0000b9b0
        /*073c*/ 	.word	0x00000002
        /*0740*/ 	.word	0x00000018
        /*0744*/ 	.short	0x010a
        /*0746*/ 	.byte	0xff
	.zero		1


	//   ....[99]....
        /*0748*/ 	.word	0x0000ba10
        /*074c*/ 	.word	0x00000002
        /*0750*/ 	.word	0x00000018
        /*0754*/ 	.short	0x010a
        /*0756*/ 	.byte	0xff
	.zero		1


	//   ....[100]....
        /*0758*/ 	.word	0x0000ba60
        /*075c*/ 	.word	0x00000002
        /*0760*/ 	.word	0x00000080
        /*0764*/ 	.short	0x010a
        /*0766*/ 	.byte	0xff
	.zero		1


	//   ....[101]....
        /*0768*/ 	.word	0x0000bac0
        /*076c*/ 	.word	0x00000000
        /*0770*/ 	.word	0x00000000
        /*0774*/ 	.short	0x010a
        /*0776*/ 	.byte	0xff
	.zero		1


	//   ....[102]....
        /*0778*/ 	.word	0x0000bb20
        /*077c*/ 	.word	0x00000000
        /*0780*/ 	.word	0x00000000
        /*0784*/ 	.short	0x010a
        /*0786*/ 	.byte	0xff
	.zero		1


	//   ....[103]....
        /*0788*/ 	.word	0x0000bb70
        /*078c*/ 	.word	0x00000000
        /*0790*/ 	.word	0x000000b0
        /*0794*/ 	.short	0x010a
        /*0796*/ 	.byte	0xff
	.zero		1


	//   ....[104]....
        /*0798*/ 	.word	0x0000bbd0
        /*079c*/ 	.word	0x00000000
        /*07a0*/ 	.word	0x00000090
        /*07a4*/ 	.short	0x010a
        /*07a6*/ 	.byte	0xff
	.zero		1


	//   ....[105]....
        /*07a8*/ 	.word	0x0000bc20
        /*07ac*/ 	.word	0x00000000
        /*07b0*/ 	.word	0x00000080
        /*07b4*/ 	.short	0x010a
        /*07b6*/ 	.byte	0xff
	.zero		1


	//   ....[106]....
        /*07b8*/ 	.word	0x0000bc80
        /*07bc*/ 	.word	0x00000000
        /*07c0*/ 	.word	0x00000090
        /*07c4*/ 	.short	0x010a
        /*07c6*/ 	.byte	0xff
	.zero		1


	//   ....[107]....
        /*07c8*/ 	.word	0x0000bcd0
        /*07cc*/ 	.word	0x00000002
        /*07d0*/ 	.word	0x00000080
        /*07d4*/ 	.short	0x010a
        /*07d6*/ 	.byte	0xff
	.zero		1


	//   ....[108]....
        /*07d8*/ 	.word	0x0000bd30
        /*07dc*/ 	.word	0x00000002
        /*07e0*/ 	.word	0x00000000
        /*07e4*/ 	.short	0x010a
        /*07e6*/ 	.byte	0xff
	.zero		1


	//   ....[109]....
        /*07e8*/ 	.word	0x0000bd90
        /*07ec*/ 	.word	0x00000002
        /*07f0*/ 	.word	0x000000a8
        /*07f4*/ 	.short	0x010a
        /*07f6*/ 	.byte	0xff
	.zero		1


	//   ....[110]....
        /*07f8*/ 	.word	0x0000bdf0
        /*07fc*/ 	.word	0x00000002
        /*0800*/ 	.word	0x00000000
        /*0804*/ 	.short	0x010a
        /*0806*/ 	.byte	0xff
	.zero		1


	//   ....[111]....
        /*0808*/ 	.word	0x0000be50
        /*080c*/ 	.word	0x00000000
        /*0810*/ 	.word	0x000000d0
        /*0814*/ 	.short	0x010a
        /*0816*/ 	.byte	0xff
	.zero		1


	//   ....[112]....
        /*0818*/ 	.word	0x0000bea0
        /*081c*/ 	.word	0x00000000
        /*0820*/ 	.word	0x00000080
        /*0824*/ 	.short	0x010a
        /*0826*/ 	.byte	0xff
	.zero		1


	//   ....[113]....
        /*0828*/ 	.word	0x0000bf00
        /*082c*/ 	.word	0x00000000
        /*0830*/ 	.word	0x00000078
        /*0834*/ 	.short	0x010a
        /*0836*/ 	.byte	0xff
	.zero		1


	//   ....[114]....
        /*0838*/ 	.word	0x0000bf60
        /*083c*/ 	.word	0x00000003
        /*0840*/ 	.word	0x00000050
        /*0844*/ 	.short	0x010a
        /*0846*/ 	.byte	0xff
	.zero		1


	//   ....[115]....
        /*0848*/ 	.word	0x0000bfc0
        /*084c*/ 	.word	0x00000003
        /*0850*/ 	.word	0x00000058
        /*0854*/ 	.short	0x010a
        /*0856*/ 	.byte	0xff
	.zero		1


	//   ....[116]....
        /*0858*/ 	.word	0x0000c020
        /*085c*/ 	.word	0x00000003
        /*0860*/ 	.word	0x00000060
        /*0864*/ 	.short	0x010a
        /*0866*/ 	.byte	0xff
	.zero		1


	//   ....[117]....
        /*0868*/ 	.word	0x0000c080
        /*086c*/ 	.word	0x00000003
        /*0870*/ 	.word	0x00000068
        /*0874*/ 	.short	0x010a
        /*0876*/ 	.byte	0xff
	.zero		1


	//   ....[118]....
        /*0878*/ 	.word	0x0000c0e0
        /*087c*/ 	.word	0x00000000
        /*0880*/ 	.word	0x00000050
        /*0884*/ 	.short	0x010a
        /*0886*/ 	.byte	0xff
	.zero		1


	//   ....[119]....
        /*0888*/ 	.word	0x0000c140
        /*088c*/ 	.word	0x00000000
        /*0890*/ 	.word	0x00000058
        /*0894*/ 	.short	0x010a
        /*0896*/ 	.byte	0xff
	.zero		1


	//   ....[120]....
        /*0898*/ 	.word	0x0000c1a0
        /*089c*/ 	.word	0x00000000
        /*08a0*/ 	.word	0x00000060
        /*08a4*/ 	.short	0x010a
        /*08a6*/ 	.byte	0xff
	.zero		1


	//   ....[121]....
        /*08a8*/ 	.word	0x0000c1f0
        /*08ac*/ 	.word	0x00000000
        /*08b0*/ 	.word	0x00000080
        /*08b4*/ 	.short	0x010a
        /*08b6*/ 	.byte	0xff
	.zero		1


	//   ....[122]....
        /*08b8*/ 	.word	0x0000c250
        /*08bc*/ 	.word	0x00000000
        /*08c0*/ 	.word	0x00000030
        /*08c4*/ 	.short	0x010a
        /*08c6*/ 	.byte	0xff
	.zero		1


	//   ....[123]....
        /*08c8*/ 	.word	0x0000c2b0
        /*08cc*/ 	.word	0x00000000
        /*08d0*/ 	.word	0x000000a0
        /*08d4*/ 	.short	0x010a
        /*08d6*/ 	.byte	0xff
	.zero		1


	//   ....[124]....
        /*08d8*/ 	.word	0x0000c300
        /*08dc*/ 	.word	0x00000003
        /*08e0*/ 	.word	0x00000030
        /*08e4*/ 	.short	0x010a
        /*08e6*/ 	.byte	0xff
	.zero		1


	//   ....[125]....
        /*08e8*/ 	.word	0x0000c350
        /*08ec*/ 	.word	0x00000003
        /*08f0*/ 	.word	0x00000030
        /*08f4*/ 	.short	0x010a
        /*08f6*/ 	.byte	0xff
	.zero		1


	//   ....[126]....
        /*08f8*/ 	.word	0x0000c3a0
        /*08fc*/ 	.word	0x00000003
        /*0900*/ 	.word	0x00000030
        /*0904*/ 	.short	0x010a
        /*0906*/ 	.byte	0xff
	.zero		1


	//----- nvinfo : EIATTR_NUM_MBARRIERS
	.align		4
.L_47:
        /*0908*/ 	.byte	0x03, 0x38
        /*090a*/ 	.short	0x001b


	//----- nvinfo : EIATTR_EXIT_INSTR_OFFSETS
	.align		4
        /*090c*/ 	.byte	0x04, 0x1c
        /*090e*/ 	.short	(.L_49 - .L_48)


	//   ....[0]....
.L_48:
        /*0910*/ 	.word	0x00002a70


	//   ....[1]....
        /*0914*/ 	.word	0x00002f70


	//   ....[2]....
        /*0918*/ 	.word	0x00002fd0


	//   ....[3]....
        /*091c*/ 	.word	0x000043b0


	//   ....[4]....
        /*0920*/ 	.word	0x000054a0


	//   ....[5]....
        /*0924*/ 	.word	0x000054e0


	//   ....[6]....
        /*0928*/ 	.word	0x0000b820


	//   ....[7]....
        /*092c*/ 	.word	0x0000b8a0


	//   ....[8]....
        /*0930*/ 	.word	0x0000b8d0


	//   ....[9]....
        /*0934*/ 	.word	0x0000b940


	//----- nvinfo : EIATTR_MAX_THREADS
	.align		4
.L_49:
        /*0938*/ 	.byte	0x04, 0x05
        /*093a*/ 	.short	(.L_51 - .L_50)
.L_50:
        /*093c*/ 	.word	0x00000100
        /*0940*/ 	.word	0x00000001
        /*0944*/ 	.word	0x00000001


	//----- nvinfo : EIATTR_CRS_STACK_SIZE
	.align		4
.L_51:
        /*0948*/ 	.byte	0x04, 0x1e
        /*094a*/ 	.short	(.L_53 - .L_52)
.L_52:
        /*094c*/ 	.word	0x00000000


	//----- nvinfo : EIATTR_CBANK_PARAM_SIZE
	.align		4
.L_53:
        /*0950*/ 	.byte	0x03, 0x19
        /*0952*/ 	.short	0x0c00


	//----- nvinfo : EIATTR_PARAM_CBANK
	.align		4
        /*0954*/ 	.byte	0x04, 0x0a
        /*0956*/ 	.short	(.L_55 - .L_54)
	.align		4
.L_54:
        /*0958*/ 	.word	index@(.nv.constant0._ZN7cutlass13device_kernelINS_4gemm6kernel13GemmUniversalIN4cute5tupleIJiiiiEEENS1_10collective13CollectiveMmaINS1_46MainloopSm100TmaUmmaWarpSpecializedBlockScaledILi3ELi2ELi1ENS5_IJNS4_1CILi1EEENSA_ILi2EEESB_EEEEENS5_IJNSA_ILi128EEENSA_ILi256EEESF_EEENS5_IJNS_12float_e4m3_tENS_13float_ue8m0_tEEEENS5_IJNS5_IJlSB_lEEENS4_6LayoutINS5_IJNS5_IJNS5_IJNSA_ILi32EEENSA_ILi4EEEEEEiEEESQ_NS5_IJSB_iEEEEEENS5_IJNS5_IJNS5_IJNSA_ILi16EEESO_EEEiEEENS5_IJNS5_IJNSA_ILi0EEESB_EEENSA_ILi512EEEEEENS5_IJSW_iEEEEEEEEEEESK_S13_NS4_8TiledMMAINS4_8MMA_AtomIJNS4_21SM100_MMA_MXF8F6F4_SSISI_SI_fSJ_Li128ELi256ELNS4_4UMMA5MajorE0ELS18_0ELNS17_7ScaleInE0ELS19_0EEEEEENSM_INS5_IJSB_SB_SB_EEENS5_IJSW_SW_SW_EEEEENS5_IJNS4_10UnderscoreES1F_S1F_EEEEENS5_IJNS4_23SM90_TMA_LOAD_MULTICASTES1I_EEENS5_IJNS4_14ComposedLayoutINS4_7SwizzleILi3ELi4ELi3EEENS4_18smem_ptr_flag_bitsILi8EEENSM_INS5_IJNSA_ILi8EEESF_EEENS5_IJSF_SB_EEEEEEENSM_INS5_IJNS5_IJNS5_IJSP_SB_EEENS5_IJSN_SB_EEEEEESB_NS5_IJSO_SB_EEEEEENS5_IJNS5_IJNS5_IJSU_SY_EEESX_EEESW_NS5_IJSB_SY_EEEEEEEEEEEvNS4_8identityENS5_IJNS4_13SM90_TMA_LOADES26_EEENS5_IJS1T_NSM_INS5_IJNS5_IJNS5_IJSP_SC_EEES1V_EEESB_S1X_EEENS5_IJS20_SW_NS5_IJSB_NSA_ILi1024EEEEEEEEEEEEEEvS25_EENS_8epilogue10collective18CollectiveEpilogueINS2H_23Sm100TmaWarpSpecializedILi4ELi2ELi64ELb1ELb0EEEJSH_NS5_IJNSM_ISF_SB_EENSM_INSA_ILi64EEESB_EEEEENS_10bfloat16_tESL_S2Q_SL_NS2H_6fusion15FusionCallbacksIS2L_NS2R_17LinearCombinationIS2Q_fS2Q_fLNS_15FloatRoundStyleE2EEESH_S2P_JEEENS4_5SM1004TMEM4LOAD26SM100_TMEM_LOAD_32dp32b64xES26_NS1K_IS1M_NS1N_ILi16EEENSM_INS5_IJS1P_S2N_EEENS5_IJS2N_SB_EEEEEEENS4_39AutoVectorizingCopyWithAssumedAlignmentILi128EEENS4_14SM90_TMA_STOREES35_S37_S37_EEEvvEEEEvNT_6ParamsE)
        /*095c*/ 	.short	0x0380
        /*095e*/ 	.short	0x0c00


	//----- nvinfo : EIATTR_SW_WAR
	.align		4
.L_55:
        /*0960*/ 	.byte	0x04, 0x36
        /*0962*/ 	.short	(.L_57 - .L_56)
.L_56:
        /*0964*/ 	.word	0x00000008
.L_57:


//--------------------- .nv.callgraph             --------------------------
	.section	.nv.callgraph,"",@"SHT_CUDA_CALLGRAPH"
	.align	4
	.sectionentsize	8
	.align		4
        /*0000*/ 	.word	0x00000000
	.align		4
        /*0004*/ 	.word	0xffffffff
	.align		4
        /*0008*/ 	.word	index@(_ZN7cutlass13device_kernelINS_4gemm6kernel13GemmUniversalIN4cute5tupleIJiiiiEEENS1_10collective13CollectiveMmaINS1_46MainloopSm100TmaUmmaWarpSpecializedBlockScaledILi3ELi2ELi1ENS5_IJNS4_1CILi1EEENSA_ILi2EEESB_EEEEENS5_IJNSA_ILi128EEENSA_ILi256EEESF_EEENS5_IJNS_12float_e4m3_tENS_13float_ue8m0_tEEEENS5_IJNS5_IJlSB_lEEENS4_6LayoutINS5_IJNS5_IJNS5_IJNSA_ILi32EEENSA_ILi4EEEEEEiEEESQ_NS5_IJSB_iEEEEEENS5_IJNS5_IJNS5_IJNSA_ILi16EEESO_EEEiEEENS5_IJNS5_IJNSA_ILi0EEESB_EEENSA_ILi512EEEEEENS5_IJSW_iEEEEEEEEEEESK_S13_NS4_8TiledMMAINS4_8MMA_AtomIJNS4_21SM100_MMA_MXF8F6F4_SSISI_SI_fSJ_Li128ELi256ELNS4_4UMMA5MajorE0ELS18_0ELNS17_7ScaleInE0ELS19_0EEEEEENSM_INS5_IJSB_SB_SB_EEENS5_IJSW_SW_SW_EEEEENS5_IJNS4_10UnderscoreES1F_S1F_EEEEENS5_IJNS4_23SM90_TMA_LOAD_MULTICASTES1I_EEENS5_IJNS4_14ComposedLayoutINS4_7SwizzleILi3ELi4ELi3EEENS4_18smem_ptr_flag_bitsILi8EEENSM_INS5_IJNSA_ILi8EEESF_EEENS5_IJSF_SB_EEEEEEENSM_INS5_IJNS5_IJNS5_IJSP_SB_EEENS5_IJSN_SB_EEEEEESB_NS5_IJSO_SB_EEEEEENS5_IJNS5_IJNS5_IJSU_SY_EEESX_EEESW_NS5_IJSB_SY_EEEEEEEEEEEvNS4_8identityENS5_IJNS4_13SM90_TMA_LOADES26_EEENS5_IJS1T_NSM_INS5_IJNS5_IJNS5_IJSP_SC_EEES1V_EEESB_S1X_EEENS5_IJS20_SW_NS5_IJSB_NSA_ILi1024EEEEEEEEEEEEEEvS25_EENS_8epilogue10collective18CollectiveEpilogueINS2H_23Sm100TmaWarpSpecializedILi4ELi2ELi64ELb1ELb0EEEJSH_NS5_IJNSM_ISF_SB_EENSM_INSA_ILi64EEESB_EEEEENS_10bfloat16_tESL_S2Q_SL_NS2H_6fusion15FusionCallbacksIS2L_NS2R_17LinearCombinationIS2Q_fS2Q_fLNS_15FloatRoundStyleE2EEESH_S2P_JEEENS4_5SM1004TMEM4LOAD26SM100_TMEM_LOAD_32dp32b64xES26_NS1K_IS1M_NS1N_ILi16EEENSM_INS5_IJS1P_S2N_EEENS5_IJS2N_SB_EEEEEEENS4_39AutoVectorizingCopyWithAssumedAlignmentILi128EEENS4_14SM90_TMA_STOREES35_S37_S37_EEEvvEEEEvNT_6ParamsE)
	.align		4
        /*000c*/ 	.word	index@(__assertfail)
	.align		4
        /*0010*/ 	.word	0x00000000
	.align		4
        /*0014*/ 	.word	0xfffffffe
	.align		4
        /*0018*/ 	.word	0x00000000
	.align		4
        /*001c*/ 	.word	0xfffffffd
	.align		4
        /*0020*/ 	.word	0x00000000
	.align		4
        /*0024*/ 	.word	0xfffffffc


//--------------------- .nv.constant4             --------------------------
	.section	.nv.constant4,"a",@progbits
	.align	8
	.align		8
.nv.constant4:
        /*0000*/ 	.dword	__assertfail
	.align		8
        /*0008*/ 	.dword	__unnamed_1
	.align		8
        /*0010*/ 	.dword	__unnamed_2
	.align		8
        /*0018*/ 	.dword	_ZN40_INTERNAL_69d75fd1_4_k_cu_42bc5532_368194cuda3std3__45__cpo5beginE
	.align		8
        /*0020*/ 	.dword	_ZN40_INTERNAL_69d75fd1_4_k_cu_42bc5532_368194cuda3std3__45__cpo3endE
	.align		8
        /*0028*/ 	.dword	_ZN40_INTERNAL_69d75fd1_4_k_cu_42bc5532_368194cuda3std3__45__cpo6cbeginE
	.align		8
        /*0030*/ 	.dword	_ZN40_INTERNAL_69d75fd1_4_k_cu_42bc5532_368194cuda3std3__45__cpo4cendE
	.align		8
        /*0038*/ 	.dword	_ZN40_INTERNAL_69d75fd1_4_k_cu_42bc5532_368194cuda3std3__442_GLOBAL__N__69d75fd1_4_k_cu_42bc5532_368196ignoreE
	.align		8
        /*0040*/ 	.dword	_ZN40_INTERNAL_69d75fd1_4_k_cu_42bc5532_368194cuda3std3__419piecewise_constructE
	.align		8
        /*0048*/ 	.dword	_ZN40_INTERNAL_69d75fd1_4_k_cu_42bc5532_368194cuda3std3__48in_placeE
	.align		8
        /*0050*/ 	.dword	_ZN40_INTERNAL_69d75fd1_4_k_cu_42bc5532_368194cuda3std6ranges3__45__cpo4swapE
	.align		8
        /*0058*/ 	.dword	_ZN40_INTERNAL_69d75fd1_4_k_cu_42bc5532_368194cuda3std6ranges3__45__cpo9iter_moveE
	.align		8
        /*0060*/ 	.dword	_ZN40_INTERNAL_69d75fd1_4_k_cu_42bc5532_368194cute7productE
	.align		8
        /*0068*/ 	.dword	_ZN40_INTERNAL_69d75fd1_4_k_cu_42bc5532_368194cute1_E
	.align		8
        /*0070*/ 	.dword	$str$25
	.align		8
        /*0078*/ 	.dword	$str$26
	.align		8
        /*0080*/ 	.dword	$str$27
	.align		8
        /*0088*/ 	.dword	$str$28


//--------------------- .text._ZN7cutlass13device_kernelINS_4gemm6kernel13GemmUniversalIN4cute5tupleIJiiiiEEENS1_10collective13CollectiveMmaINS1_46MainloopSm100TmaUmmaWarpSpecializedBlockScaledILi3ELi2ELi1ENS5_IJNS4_1CILi1EEENSA_ILi2EEESB_EEEEENS5_IJNSA_ILi128EEENSA_ILi256EEESF_EEENS5_IJNS_12float_e4m3_tENS_13float_ue8m0_tEEEENS5_IJNS5_IJlSB_lEEENS4_6LayoutINS5_IJNS5_IJNS5_IJNSA_ILi32EEENSA_ILi4EEEEEEiEEESQ_NS5_IJSB_iEEEEEENS5_IJNS5_IJNS5_IJNSA_ILi16EEESO_EEEiEEENS5_IJNS5_IJNSA_ILi0EEESB_EEENSA_ILi512EEEEEENS5_IJSW_iEEEEEEEEEEESK_S13_NS4_8TiledMMAINS4_8MMA_AtomIJNS4_21SM100_MMA_MXF8F6F4_SSISI_SI_fSJ_Li128ELi256ELNS4_4UMMA5MajorE0ELS18_0ELNS17_7ScaleInE0ELS19_0EEEEEENSM_INS5_IJSB_SB_SB_EEENS5_IJSW_SW_SW_EEEEENS5_IJNS4_10UnderscoreES1F_S1F_EEEEENS5_IJNS4_23SM90_TMA_LOAD_MULTICASTES1I_EEENS5_IJNS4_14ComposedLayoutINS4_7SwizzleILi3ELi4ELi3EEENS4_18smem_ptr_flag_bitsILi8EEENSM_INS5_IJNSA_ILi8EEESF_EEENS5_IJSF_SB_EEEEEEENSM_INS5_IJNS5_IJNS5_IJSP_SB_EEENS5_IJSN_SB_EEEEEESB_NS5_IJSO_SB_EEEEEENS5_IJNS5_IJNS5_IJSU_SY_EEESX_EEESW_NS5_IJSB_SY_EEEEEEEEEEEvNS4_8identityENS5_IJNS4_13SM90_TMA_LOADES26_EEENS5_IJS1T_NSM_INS5_IJNS5_IJNS5_IJSP_SC_EEES1V_EEESB_S1X_EEENS5_IJS20_SW_NS5_IJSB_NSA_ILi1024EEEEEEEEEEEEEEvS25_EENS_8epilogue10collective18CollectiveEpilogueINS2H_23Sm100TmaWarpSpecializedILi4ELi2ELi64ELb1ELb0EEEJSH_NS5_IJNSM_ISF_SB_EENSM_INSA_ILi64EEESB_EEEEENS_10bfloat16_tESL_S2Q_SL_NS2H_6fusion15FusionCallbacksIS2L_NS2R_17LinearCombinationIS2Q_fS2Q_fLNS_15FloatRoundStyleE2EEESH_S2P_JEEENS4_5SM1004TMEM4LOAD26SM100_TMEM_LOAD_32dp32b64xES26_NS1K_IS1M_NS1N_ILi16EEENSM_INS5_IJS1P_S2N_EEENS5_IJS2N_SB_EEEEEEENS4_39AutoVectorizingCopyWithAssumedAlignmentILi128EEENS4_14SM90_TMA_STOREES35_S37_S37_EEEvvEEEEvNT_6ParamsE --------------------------
	.section	.text._ZN7cutlass13device_kernelINS_4gemm6kernel13GemmUniversalIN4cute5tupleIJiiiiEEENS1_10collective13CollectiveMmaINS1_46MainloopSm100TmaUmmaWarpSpecializedBlockScaledILi3ELi2ELi1ENS5_IJNS4_1CILi1EEENSA_ILi2EEESB_EEEEENS5_IJNSA_ILi128EEENSA_ILi256EEESF_EEENS5_IJNS_12float_e4m3_tENS_13float_ue8m0_tEEEENS5_IJNS5_IJlSB_lEEENS4_6LayoutINS5_IJNS5_IJNS5_IJNSA_ILi32EEENSA_ILi4EEEEEEiEEESQ_NS5_IJSB_iEEEEEENS5_IJNS5_IJNS5_IJNSA_ILi16EEESO_EEEiEEENS5_IJNS5_IJNSA_ILi0EEESB_EEENSA_ILi512EEEEEENS5_IJSW_iEEEEEEEEEEESK_S13_NS4_8TiledMMAINS4_8MMA_AtomIJNS4_21SM100_MMA_MXF8F6F4_SSISI_SI_fSJ_Li128ELi256ELNS4_4UMMA5MajorE0ELS18_0ELNS17_7ScaleInE0ELS19_0EEEEEENSM_INS5_IJSB_SB_SB_EEENS5_IJSW_SW_SW_EEEEENS5_IJNS4_10UnderscoreES1F_S1F_EEEEENS5_IJNS4_23SM90_TMA_LOAD_MULTICASTES1I_EEENS5_IJNS4_14ComposedLayoutINS4_7SwizzleILi3ELi4ELi3EEENS4_18smem_ptr_flag_bitsILi8EEENSM_INS5_IJNSA_ILi8EEESF_EEENS5_IJSF_SB_EEEEEEENSM_INS5_IJNS5_IJNS5_IJSP_SB_EEENS5_IJSN_SB_EEEEEESB_NS5_IJSO_SB_EEEEEENS5_IJNS5_IJNS5_IJSU_SY_EEESX_EEESW_NS5_IJSB_SY_EEEEEEEEEEEvNS4_8identityENS5_IJNS4_13SM90_TMA_LOADES26_EEENS5_IJS1T_NSM_INS5_IJNS5_IJNS5_IJSP_SC_EEES1V_EEESB_S1X_EEENS5_IJS20_SW_NS5_IJSB_NSA_ILi1024EEEEEEEEEEEEEEvS25_EENS_8epilogue10collective18CollectiveEpilogueINS2H_23Sm100TmaWarpSpecializedILi4ELi2ELi64ELb1ELb0EEEJSH_NS5_IJNSM_ISF_SB_EENSM_INSA_ILi64EEESB_EEEEENS_10bfloat16_tESL_S2Q_SL_NS2H_6fusion15FusionCallbacksIS2L_NS2R_17LinearCombinationIS2Q_fS2Q_fLNS_15FloatRoundStyleE2EEESH_S2P_JEEENS4_5SM1004TMEM4LOAD26SM100_TMEM_LOAD_32dp32b64xES26_NS1K_IS1M_NS1N_ILi16EEENSM_INS5_IJS1P_S2N_EEENS5_IJS2N_SB_EEEEEEENS4_39AutoVectorizingCopyWithAssumedAlignmentILi128EEENS4_14SM90_TMA_STOREES35_S37_S37_EEEvvEEEEvNT_6ParamsE,"ax",@progbits
	.align	128
.text._ZN7cutlass13device_kernelINS_4gemm6kernel13GemmUniversalIN4cute5tupleIJiiiiEEENS1_10collective13CollectiveMmaINS1_46MainloopSm100TmaUmmaWarpSpecializedBlockScaledILi3ELi2ELi1ENS5_IJNS4_1CILi1EEENSA_ILi2EEESB_EEEEENS5_IJNSA_ILi128EEENSA_ILi256EEESF_EEENS5_IJNS_12float_e4m3_tENS_13float_ue8m0_tEEEENS5_IJNS5_IJlSB_lEEENS4_6LayoutINS5_IJNS5_IJNS5_IJNSA_ILi32EEENSA_ILi4EEEEEEiEEESQ_NS5_IJSB_iEEEEEENS5_IJNS5_IJNS5_IJNSA_ILi16EEESO_EEEiEEENS5_IJNS5_IJNSA_ILi0EEESB_EEENSA_ILi512EEEEEENS5_IJSW_iEEEEEEEEEEESK_S13_NS4_8TiledMMAINS4_8MMA_AtomIJNS4_21SM100_MMA_MXF8F6F4_SSISI_SI_fSJ_Li128ELi256ELNS4_4UMMA5MajorE0ELS18_0ELNS17_7ScaleInE0ELS19_0EEEEEENSM_INS5_IJSB_SB_SB_EEENS5_IJSW_SW_SW_EEEEENS5_IJNS4_10UnderscoreES1F_S1F_EEEEENS5_IJNS4_23SM90_TMA_LOAD_MULTICASTES1I_EEENS5_IJNS4_14ComposedLayoutINS4_7SwizzleILi3ELi4ELi3EEENS4_18smem_ptr_flag_bitsILi8EEENSM_INS5_IJNSA_ILi8EEESF_EEENS5_IJSF_SB_EEEEEEENSM_INS5_IJNS5_IJNS5_IJSP_SB_EEENS5_IJSN_SB_EEEEEESB_NS5_IJSO_SB_EEEEEENS5_IJNS5_IJNS5_IJSU_SY_EEESX_EEESW_NS5_IJSB_SY_EEEEEEEEEEEvNS4_8identityENS5_IJNS4_13SM90_TMA_LOADES26_EEENS5_IJS1T_NSM_INS5_IJNS5_IJNS5_IJSP_SC_EEES1V_EEESB_S1X_EEENS5_IJS20_SW_NS5_IJSB_NSA_ILi1024EEEEEEEEEEEEEEvS25_EENS_8epilogue10collective18CollectiveEpilogueINS2H_23Sm100TmaWarpSpecializedILi4ELi2ELi64ELb1ELb0EEEJSH_NS5_IJNSM_ISF_SB_EENSM_INSA_ILi64EEESB_EEEEENS_10bfloat16_tESL_S2Q_SL_NS2H_6fusion15FusionCallbacksIS2L_NS2R_17LinearCombinationIS2Q_fS2Q_fLNS_15FloatRoundStyleE2EEESH_S2P_JEEENS4_5SM1004TMEM4LOAD26SM100_TMEM_LOAD_32dp32b64xES26_NS1K_IS1M_NS1N_ILi16EEENSM_INS5_IJS1P_S2N_EEENS5_IJS2N_SB_EEEEEEENS4_39AutoVectorizingCopyWithAssumedAlignmentILi128EEENS4_14SM90_TMA_STOREES35_S37_S37_EEEvvEEEEvNT_6ParamsE:
        .type           _ZN7cutlass13device_kernelINS_4gemm6kernel13GemmUniversalIN4cute5tupleIJiiiiEEENS1_10collective13CollectiveMmaINS1_46MainloopSm100TmaUmmaWarpSpecializedBlockScaledILi3ELi2ELi1ENS5_IJNS4_1CILi1EEENSA_ILi2EEESB_EEEEENS5_IJNSA_ILi128EEENSA_ILi256EEESF_EEENS5_IJNS_12float_e4m3_tENS_13float_ue8m0_tEEEENS5_IJNS5_IJlSB_lEEENS4_6LayoutINS5_IJNS5_IJNS5_IJNSA_ILi32EEENSA_ILi4EEEEEEiEEESQ_NS5_IJSB_iEEEEEENS5_IJNS5_IJNS5_IJNSA_ILi16EEESO_EEEiEEENS5_IJNS5_IJNSA_ILi0EEESB_EEENSA_ILi512EEEEEENS5_IJSW_iEEEEEEEEEEESK_S13_NS4_8TiledMMAINS4_8MMA_AtomIJNS4_21SM100_MMA_MXF8F6F4_SSISI_SI_fSJ_Li128ELi256ELNS4_4UMMA5MajorE0ELS18_0ELNS17_7ScaleInE0ELS19_0EEEEEENSM_INS5_IJSB_SB_SB_EEENS5_IJSW_SW_SW_EEEEENS5_IJNS4_10UnderscoreES1F_S1F_EEEEENS5_IJNS4_23SM90_TMA_LOAD_MULTICASTES1I_EEENS5_IJNS4_14ComposedLayoutINS4_7SwizzleILi3ELi4ELi3EEENS4_18smem_ptr_flag_bitsILi8EEENSM_INS5_IJNSA_ILi8EEESF_EEENS5_IJSF_SB_EEEEEEENSM_INS5_IJNS5_IJNS5_IJSP_SB_EEENS5_IJSN_SB_EEEEEESB_NS5_IJSO_SB_EEEEEENS5_IJNS5_IJNS5_IJSU_SY_EEESX_EEESW_NS5_IJSB_SY_EEEEEEEEEEEvNS4_8identityENS5_IJNS4_13SM90_TMA_LOADES26_EEENS5_IJS1T_NSM_INS5_IJNS5_IJNS5_IJSP_SC_EEES1V_EEESB_S1X_EEENS5_IJS20_SW_NS5_IJSB_NSA_ILi1024EEEEEEEEEEEEEEvS25_EENS_8epilogue10collective18CollectiveEpilogueINS2H_23Sm100TmaWarpSpecializedILi4ELi2ELi64ELb1ELb0EEEJSH_NS5_IJNSM_ISF_SB_EENSM_INSA_ILi64EEESB_EEEEENS_10bfloat16_tESL_S2Q_SL_NS2H_6fusion15FusionCallbacksIS2L_NS2R_17LinearCombinationIS2Q_fS2Q_fLNS_15FloatRoundStyleE2EEESH_S2P_JEEENS4_5SM1004TMEM4LOAD26SM100_TMEM_LOAD_32dp32b64xES26_NS1K_IS1M_NS1N_ILi16EEENSM_INS5_IJS1P_S2N_EEENS5_IJS2N_SB_EEEEEEENS4_39AutoVectorizingCopyWithAssumedAlignmentILi128EEENS4_14SM90_TMA_STOREES35_S37_S37_EEEvvEEEEvNT_6ParamsE,@function
        .size           _ZN7cutlass13device_kernelINS_4gemm6kernel13GemmUniversalIN4cute5tupleIJiiiiEEENS1_10collective13CollectiveMmaINS1_46MainloopSm100TmaUmmaWarpSpecializedBlockScaledILi3ELi2ELi1ENS5_IJNS4_1CILi1EEENSA_ILi2EEESB_EEEEENS5_IJNSA_ILi128EEENSA_ILi256EEESF_EEENS5_IJNS_12float_e4m3_tENS_13float_ue8m0_tEEEENS5_IJNS5_IJlSB_lEEENS4_6LayoutINS5_IJNS5_IJNS5_IJNSA_ILi32EEENSA_ILi4EEEEEEiEEESQ_NS5_IJSB_iEEEEEENS5_IJNS5_IJNS5_IJNSA_ILi16EEESO_EEEiEEENS5_IJNS5_IJNSA_ILi0EEESB_EEENSA_ILi512EEEEEENS5_IJSW_iEEEEEEEEEEESK_S13_NS4_8TiledMMAINS4_8MMA_AtomIJNS4_21SM100_MMA_MXF8F6F4_SSISI_SI_fSJ_Li128ELi256ELNS4_4UMMA5MajorE0ELS18_0ELNS17_7ScaleInE0ELS19_0EEEEEENSM_INS5_IJSB_SB_SB_EEENS5_IJSW_SW_SW_EEEEENS5_IJNS4_10UnderscoreES1F_S1F_EEEEENS5_IJNS4_23SM90_TMA_LOAD_MULTICASTES1I_EEENS5_IJNS4_14ComposedLayoutINS4_7SwizzleILi3ELi4ELi3EEENS4_18smem_ptr_flag_bitsILi8EEENSM_INS5_IJNSA_ILi8EEESF_EEENS5_IJSF_SB_EEEEEEENSM_INS5_IJNS5_IJNS5_IJSP_SB_EEENS5_IJSN_SB_EEEEEESB_NS5_IJSO_SB_EEEEEENS5_IJNS5_IJNS5_IJSU_SY_EEESX_EEESW_NS5_IJSB_SY_EEEEEEEEEEEvNS4_8identityENS5_IJNS4_13SM90_TMA_LOADES26_EEENS5_IJS1T_NSM_INS5_IJNS5_IJNS5_IJSP_SC_EEES1V_EEESB_S1X_EEENS5_IJS20_SW_NS5_IJSB_NSA_ILi1024EEEEEEEEEEEEEEvS25_EENS_8epilogue10collective18CollectiveEpilogueINS2H_23Sm100TmaWarpSpecializedILi4ELi2ELi64ELb1ELb0EEEJSH_NS5_IJNSM_ISF_SB_EENSM_INSA_ILi64EEESB_EEEEENS_10bfloat16_tESL_S2Q_SL_NS2H_6fusion15FusionCallbacksIS2L_NS2R_17LinearCombinationIS2Q_fS2Q_fLNS_15FloatRoundStyleE2EEESH_S2P_JEEENS4_5SM1004TMEM4LOAD26SM100_TMEM_LOAD_32dp32b64xES26_NS1K_IS1M_NS1N_ILi16EEENSM_INS5_IJS1P_S2N_EEENS5_IJS2N_SB_EEEEEEENS4_39AutoVectorizingCopyWithAssumedAlignmentILi128EEENS4_14SM90_TMA_STOREES35_S37_S37_EEEvvEEEEvNT_6ParamsE,(.L_x_180 - _ZN7cutlass13device_kernelINS_4gemm6kernel13GemmUniversalIN4cute5tupleIJiiiiEEENS1_10collective13CollectiveMmaINS1_46MainloopSm100TmaUmmaWarpSpecializedBlockScaledILi3ELi2ELi1ENS5_IJNS4_1CILi1EEENSA_ILi2EEESB_EEEEENS5_IJNSA_ILi128EEENSA_ILi256EEESF_EEENS5_IJNS_12float_e4m3_tENS_13float_ue8m0_tEEEENS5_IJNS5_IJlSB_lEEENS4_6LayoutINS5_IJNS5_IJNS5_IJNSA_ILi32EEENSA_ILi4EEEEEEiEEESQ_NS5_IJSB_iEEEEEENS5_IJNS5_IJNS5_IJNSA_ILi16EEESO_EEEiEEENS5_IJNS5_IJNSA_ILi0EEESB_EEENSA_ILi512EEEEEENS5_IJSW_iEEEEEEEEEEESK_S13_NS4_8TiledMMAINS4_8MMA_AtomIJNS4_21SM100_MMA_MXF8F6F4_SSISI_SI_fSJ_Li128ELi256ELNS4_4UMMA5MajorE0ELS18_0ELNS17_7ScaleInE0ELS19_0EEEEEENSM_INS5_IJSB_SB_SB_EEENS5_IJSW_SW_SW_EEEEENS5_IJNS4_10UnderscoreES1F_S1F_EEEEENS5_IJNS4_23SM90_TMA_LOAD_MULTICASTES1I_EEENS5_IJNS4_14ComposedLayoutINS4_7SwizzleILi3ELi4ELi3EEENS4_18smem_ptr_flag_bitsILi8EEENSM_INS5_IJNSA_ILi8EEESF_EEENS5_IJSF_SB_EEEEEEENSM_INS5_IJNS5_IJNS5_IJSP_SB_EEENS5_IJSN_SB_EEEEEESB_NS5_IJSO_SB_EEEEEENS5_IJNS5_IJNS5_IJSU_SY_EEESX_EEESW_NS5_IJSB_SY_EEEEEEEEEEEvNS4_8identityENS5_IJNS4_13SM90_TMA_LOADES26_EEENS5_IJS1T_NSM_INS5_IJNS5_IJNS5_IJSP_SC_EEES1V_EEESB_S1X_EEENS5_IJS20_SW_NS5_IJSB_NSA_ILi1024EEEEEEEEEEEEEEvS25_EENS_8epilogue10collective18CollectiveEpilogueINS2H_23Sm100TmaWarpSpecializedILi4ELi2ELi64ELb1ELb0EEEJSH_NS5_IJNSM_ISF_SB_EENSM_INSA_ILi64EEESB_EEEEENS_10bfloat16_tESL_S2Q_SL_NS2H_6fusion15FusionCallbacksIS2L_NS2R_17LinearCombinationIS2Q_fS2Q_fLNS_15FloatRoundStyleE2EEESH_S2P_JEEENS4_5SM1004TMEM4LOAD26SM100_TMEM_LOAD_32dp32b64xES26_NS1K_IS1M_NS1N_ILi16EEENSM_INS5_IJS1P_S2N_EEENS5_IJS2N_SB_EEEEEEENS4_39AutoVectorizingCopyWithAssumedAlignmentILi128EEENS4_14SM90_TMA_STOREES35_S37_S37_EEEvvEEEEvNT_6ParamsE)
        .other          _ZN7cutlass13device_kernelINS_4gemm6kernel13GemmUniversalIN4cute5tupleIJiiiiEEENS1_10collective13CollectiveMmaINS1_46MainloopSm100TmaUmmaWarpSpecializedBlockScaledILi3ELi2ELi1ENS5_IJNS4_1CILi1EEENSA_ILi2EEESB_EEEEENS5_IJNSA_ILi128EEENSA_ILi256EEESF_EEENS5_IJNS_12float_e4m3_tENS_13float_ue8m0_tEEEENS5_IJNS5_IJlSB_lEEENS4_6LayoutINS5_IJNS5_IJNS5_IJNSA_ILi32EEENSA_ILi4EEEEEEiEEESQ_NS5_IJSB_iEEEEEENS5_IJNS5_IJNS5_IJNSA_ILi16EEESO_EEEiEEENS5_IJNS5_IJNSA_ILi0EEESB_EEENSA_ILi512EEEEEENS5_IJSW_iEEEEEEEEEEESK_S13_NS4_8TiledMMAINS4_8MMA_AtomIJNS4_21SM100_MMA_MXF8F6F4_SSISI_SI_fSJ_Li128ELi256ELNS4_4UMMA5MajorE0ELS18_0ELNS17_7ScaleInE0ELS19_0EEEEEENSM_INS5_IJSB_SB_SB_EEENS5_IJSW_SW_SW_EEEEENS5_IJNS4_10UnderscoreES1F_S1F_EEEEENS5_IJNS4_23SM90_TMA_LOAD_MULTICASTES1I_EEENS5_IJNS4_14ComposedLayoutINS4_7SwizzleILi3ELi4ELi3EEENS4_18smem_ptr_flag_bitsILi8EEENSM_INS5_IJNSA_ILi8EEESF_EEENS5_IJSF_SB_EEEEEEENSM_INS5_IJNS5_IJNS5_IJSP_SB_EEENS5_IJSN_SB_EEEEEESB_NS5_IJSO_SB_EEEEEENS5_IJNS5_IJNS5_IJSU_SY_EEESX_EEESW_NS5_IJSB_SY_EEEEEEEEEEEvNS4_8identityENS5_IJNS4_13SM90_TMA_LOADES26_EEENS5_IJS1T_NSM_INS5_IJNS5_IJNS5_IJSP_SC_EEES1V_EEESB_S1X_EEENS5_IJS20_SW_NS5_IJSB_NSA_ILi1024EEEEEEEEEEEEEEvS25_EENS_8epilogue10collective18CollectiveEpilogueINS2H_23Sm100TmaWarpSpecializedILi4ELi2ELi64ELb1ELb0EEEJSH_NS5_IJNSM_ISF_SB_EENSM_INSA_ILi64EEESB_EEEEENS_10bfloat16_tESL_S2Q_SL_NS2H_6fusion15FusionCallbacksIS2L_NS2R_17LinearCombinationIS2Q_fS2Q_fLNS_15FloatRoundStyleE2EEESH_S2P_JEEENS4_5SM1004TMEM4LOAD26SM100_TMEM_LOAD_32dp32b64xES26_NS1K_IS1M_NS1N_ILi16EEENSM_INS5_IJS1P_S2N_EEENS5_IJS2N_SB_EEEEEEENS4_39AutoVectorizingCopyWithAssumedAlignmentILi128EEENS4_14SM90_TMA_STOREES35_S37_S37_EEEvvEEEEvNT_6ParamsE,@"STO_CUDA_ENTRY STV_DEFAULT"
_ZN7cutlass13device_kernelINS_4gemm6kernel13GemmUniversalIN4cute5tupleIJiiiiEEENS1_10collective13CollectiveMmaINS1_46MainloopSm100TmaUmmaWarpSpecializedBlockScaledILi3ELi2ELi1ENS5_IJNS4_1CILi1EEENSA_ILi2EEESB_EEEEENS5_IJNSA_ILi128EEENSA_ILi256EEESF_EEENS5_IJNS_12float_e4m3_tENS_13float_ue8m0_tEEEENS5_IJNS5_IJlSB_lEEENS4_6LayoutINS5_IJNS5_IJNS5_IJNSA_ILi32EEENSA_ILi4EEEEEEiEEESQ_NS5_IJSB_iEEEEEENS5_IJNS5_IJNS5_IJNSA_ILi16EEESO_EEEiEEENS5_IJNS5_IJNSA_ILi0EEESB_EEENSA_ILi512EEEEEENS5_IJSW_iEEEEEEEEEEESK_S13_NS4_8TiledMMAINS4_8MMA_AtomIJNS4_21SM100_MMA_MXF8F6F4_SSISI_SI_fSJ_Li128ELi256ELNS4_4UMMA5MajorE0ELS18_0ELNS17_7ScaleInE0ELS19_0EEEEEENSM_INS5_IJSB_SB_SB_EEENS5_IJSW_SW_SW_EEEEENS5_IJNS4_10UnderscoreES1F_S1F_EEEEENS5_IJNS4_23SM90_TMA_LOAD_MULTICASTES1I_EEENS5_IJNS4_14ComposedLayoutINS4_7SwizzleILi3ELi4ELi3EEENS4_18smem_ptr_flag_bitsILi8EEENSM_INS5_IJNSA_ILi8EEESF_EEENS5_IJSF_SB_EEEEEEENSM_INS5_IJNS5_IJNS5_IJSP_SB_EEENS5_IJSN_SB_EEEEEESB_NS5_IJSO_SB_EEEEEENS5_IJNS5_IJNS5_IJSU_SY_EEESX_EEESW_NS5_IJSB_SY_EEEEEEEEEEEvNS4_8identityENS5_IJNS4_13SM90_TMA_LOADES26_EEENS5_IJS1T_NSM_INS5_IJNS5_IJNS5_IJSP_SC_EEES1V_EEESB_S1X_EEENS5_IJS20_SW_NS5_IJSB_NSA_ILi1024EEEEEEEEEEEEEEvS25_EENS_8epilogue10collective18CollectiveEpilogueINS2H_23Sm100TmaWarpSpecializedILi4ELi2ELi64ELb1ELb0EEEJSH_NS5_IJNSM_ISF_SB_EENSM_INSA_ILi64EEESB_EEEEENS_10bfloat16_tESL_S2Q_SL_NS2H_6fusion15FusionCallbacksIS2L_NS2R_17LinearCombinationIS2Q_fS2Q_fLNS_15FloatRoundStyleE2EEESH_S2P_JEEENS4_5SM1004TMEM4LOAD26SM100_TMEM_LOAD_32dp32b64xES26_NS1K_IS1M_NS1N_ILi16EEENSM_INS5_IJS1P_S2N_EEENS5_IJS2N_SB_EEEEEEENS4_39AutoVectorizingCopyWithAssumedAlignmentILi128EEENS4_14SM90_TMA_STOREES35_S37_S37_EEEvvEEEEvNT_6ParamsE:
[----:B------:R-:W1:Y:S01]  /*0000*/  LDC R1, c[0x0][0x37c] ;  /* 0x0000df00ff017b82 */ /* 0x000e620000000800 */
[----:B------:R-:W2:Y:S01]  /*0010*/  S2R R165, SR_TID.X ;  /* 0x0000000000a57919 */ /* 0x000ea20000002100 */
[----:B------:R-:W3:Y:S01]  /*0020*/  LDCU.64 UR4, c[0x0][0xc90] ;  /* 0x00019200ff0477ac */ /* 0x000ee20008000a00 */
[----:B------:R-:W-:Y:S02]  /*0030*/  PRMT R151, RZ, 0x7610, R151 ;  /* 0x00007610ff977816 */ /* 0x000fe40000000097 */
[----:B------:R-:W-:Y:S01]  /*0040*/  ELECT P5, URZ, PT ;  /* 0x0000000000ff782f */ /* 0x000fe200038a0000 */
[----:B------:R-:W4:Y:S01]  /*0050*/  LDCU.64 UR46, c[0x0][0x358] ;  /* 0x00006b00ff2e77ac */ /* 0x000f220008000a00 */
[----:B---3--:R-:W-:-:S04]  /*0060*/  UISETP.NE.U32.AND UP0, UPT, UR4, URZ, UPT ;  /* 0x000000ff0400728c */ /* 0x008fc8000bf05070 */
[----:B------:R-:W-:Y:S01]  /*0070*/  UISETP.NE.AND.EX UP0, UPT, UR5, URZ, UPT, UP0 ;  /* 0x000000ff0500728c */ /* 0x000fe2000bf05300 */
[----:B--2---:R-:W-:-:S05]  /*0080*/  SHF.R.U32.HI R158, RZ, 0x5, R165 ;  /* 0x00000005ff9e7819 */ /* 0x004fca00000116a5 */
[----:B------:R-:W2:Y:S02]  /*0090*/  SHFL.IDX PT, R0, R158, RZ, 0x1f ;  /* 0x00001fff9e007589 */ /* 0x000ea400000e0000 */
[----:B--2---:R-:W-:Y:S01]  /*00a0*/  R2UR UR7, R0 ;  /* 0x00000000000772ca */ /* 0x004fe200000e0000 */
[----:B-1--4-:R-:W-:-:S14]  /*00b0*/  BRA.U UP0, `(.L_x_0) ;  /* 0x00000001002c7547 */ /* 0x012fdc000b800000 */
[----:B------:R-:W1:Y:S02]  /*00c0*/  LDCU.64 UR8, c[0x0][0xc88] ;  /* 0x00019100ff0877ac */ /* 0x000e640008000a00 */
[----:B-1----:R-:W-:-:S04]  /*00d0*/  UISETP.NE.U32.AND UP0, UPT, UR8, URZ, UPT ;  /* 0x000000ff0800728c */ /* 0x002fc8000bf05070 */
[----:B------:R-:W-:-:S09]  /*00e0*/  UISETP.NE.AND.EX UP0, UPT, UR9, URZ, UPT, UP0 ;  /* 0x000000ff0900728c */ /* 0x000fd2000bf05300 */
[----:B------:R-:W-:Y:S05]  /*00f0*/  BRA.U !UP0, `(.L_x_1) ;  /* 0x0000000108107547 */ /* 0x000fea000b800000 */
[----:B------:R-:W1:Y:S02]  /*0100*/  LDC.64 R2, c[0x0][0xc88] ;  /* 0x00032200ff027b82 */ /* 0x000e640000000a00 */
[----:B-1----:R1:W5:Y:S01]  /*0110*/  LDG.E R83, desc[UR46][R2.64] ;  /* 0x0000002e02537981 */ /* 0x002362000c1e1900 */
[----:B------:R-:W-:Y:S01]  /*0120*/  HFMA2 R151, -RZ, RZ, 0, 5.9604644775390625e-08 ;  /* 0x00000001ff977431 */ /* 0x000fe200000001ff */
[----:B------:R-:W-:Y:S05]  /*0130*/  BRA `(.L_x_0) ;  /* 0x00000000000c7947 */ /* 0x000fea0003800000 */
.L_x_1:
[----:B------:R-:W1:Y:S01]  /*0140*/  LDCU UR6, c[0x0][0xc80] ;  /* 0x00019000ff0677ac */ /* 0x000e620008000800 */
[----:B------:R-:W-:Y:S01]  /*0150*/  HFMA2 R151, -RZ, RZ, 0, 5.9604644775390625e-08 ;  /* 0x00000001ff977431 */ /* 0x000fe200000001ff */
[----:B-1----:R-:W-:Y:S02]  /*0160*/  MOV R83, UR6 ;  /* 0x0000000600537c02 */ /* 0x002fe40008000f00 */
.L_x_0:
[----:B------:R-:W2:Y:S02]  /*0170*/  LDCU.64 UR8, c[0x0][0xcb0] ;  /* 0x00019600ff0877ac */ /* 0x000ea40008000a00 */
[----:B--2---:R-:W-:-:S04]  /*0180*/  UISETP.NE.U32.AND UP0, UPT, UR8, URZ, UPT ;  /* 0x000000ff0800728c */ /* 0x004fc8000bf05070 */
[----:B------:R-:W-:-:S09]  /*0190*/  UISETP.NE.AND.EX UP0, UPT, UR9, URZ, UPT, UP0 ;  /* 0x000000ff0900728c */ /* 0x000fd2000bf05300 */
[----:B------:R-:W-:Y:S05]  /*01a0*/  BRA.U UP0, `(.L_x_2) ;  /* 0x0000000100247547 */ /* 0x000fea000b800000 */
[----:B------:R-:W2:Y:S02]  /*01b0*/  LDCU.64 UR8, c[0x0][0xca8] ;  /* 0x00019500ff0877ac */ /* 0x000ea40008000a00 */
[----:B--2---:R-:W-:-:S04]  /*01c0*/  UISETP.NE.U32.AND UP0, UPT, UR8, URZ, UPT ;  /* 0x000000ff0800728c */ /* 0x004fc8000bf05070 */
[----:B------:R-:W-:-:S09]  /*01d0*/  UISETP.NE.AND.EX UP0, UPT, UR9, URZ, UPT, UP0 ;  /* 0x000000ff0900728c */ /* 0x000fd2000bf05300 */
[----:B------:R-:W-:Y:S05]  /*01e0*/  BRA.U !UP0, `(.L_x_3) ;  /* 0x00000001080c7547 */ /* 0x000fea000b800000 */
[----:B------:R-:W2:Y:S02]  /*01f0*/  LDC.64 R76, c[0x0][0xca8] ;  /* 0x00032a00ff4c7b82 */ /* 0x000ea40000000a00 */
[----:B--2---:R2:W5:Y:S01]  /*0200*/  LDG.E R76, desc[UR46][R76.64] ;  /* 0x0000002e4c4c7981 */ /* 0x004562000c1e1900 */
[----:B------:R-:W-:Y:S05]  /*0210*/  BRA `(.L_x_2) ;  /* 0x0000000000087947 */ /* 0x000fea0003800000 */
.L_x_3:
[----:B------:R-:W2:Y:S02]  /*0220*/  LDCU UR6, c[0x0][0xca0] ;  /* 0x00019400ff0677ac */ /* 0x000ea40008000800 */
[----:B--2---:R-:W-:Y:S02]  /*0230*/  MOV R76, UR6 ;  /* 0x00000006004c7c02 */ /* 0x004fe40008000f00 */
.L_x_2:
[----:B------:R-:W-:Y:S01]  /*0240*/  IMAD.U32 R0, RZ, RZ, UR7 ;  /* 0x00000007ff007e24 */ /* 0x000fe2000f8e00ff */
[----:B------:R-:W-:Y:S04]  /*0250*/  BSSY.RECONVERGENT B0, `(.L_x_4) ;  /* 0x0000012000007945 */ /* 0x000fe80003800200 */
[C---:B------:R-:W-:Y:S02]  /*0260*/  ISETP.NE.OR P1, PT, R0.reuse, 0x1, !P5 ;  /* 0x000000010000780c */ /* 0x040fe40006f25670 */
[----:B------:R-:W-:-:S11]  /*0270*/  ISETP.NE.OR P0, PT, R0, 0x3, !P5 ;  /* 0x000000030000780c */ /* 0x000fd60006f05670 */
[----:B------:R-:W-:Y:S05]  /*0280*/  @P1 BRA `(.L_x_5) ;  /* 0x0000000000381947 */ /* 0x000fea0003800000 */
[----:B------:R-:W3:Y:S02]  /*0290*/  LDCU.64 UR8, c[0x0][0x348] ;  /* 0x00006900ff0877ac */ /* 0x000ee40008000a00 */
[----:B---3--:R-:W-:Y:S02]  /*02a0*/  UIADD3 UR14, UP3, UPT, UR8, 0x80, URZ ;  /* 0x00000080080e7890 */ /* 0x008fe4000ff7e0ff */
[----:B------:R-:W-:Y:S02]  /*02b0*/  UIADD3 UR12, UP2, UPT, UR8, 0x180, URZ ;  /* 0x00000180080c7890 */ /* 0x000fe4000ff5e0ff */
[----:B------:R-:W-:Y:S02]  /*02c0*/  UIADD3 UR10, UP1, UPT, UR8, 0x280, URZ ;  /* 0x00000280080a7890 */ /* 0x000fe4000ff3e0ff */
[----:B------:R-:W-:Y:S02]  /*02d0*/  UIADD3 UR8, UP0, UPT, UR8, 0x380, URZ ;  /* 0x0000038008087890 */ /* 0x000fe4000ff1e0ff */
[----:B------:R-:W-:-:S02]  /*02e0*/  UIADD3.X UR15, UPT, UPT, URZ, UR9, URZ, UP3, !UPT ;  /* 0x00000009ff0f7290 */ /* 0x000fc40009ffe4ff */
[----:B------:R-:W-:Y:S02]  /*02f0*/  UIADD3.X UR13, UPT, UPT, URZ, UR9, URZ, UP2, !UPT ;  /* 0x00000009ff0d7290 */ /* 0x000fe400097fe4ff */
[----:B------:R-:W-:Y:S02]  /*0300*/  UIADD3.X UR11, UPT, UPT, URZ, UR9, URZ, UP1, !UPT ;  /* 0x00000009ff0b7290 */ /* 0x000fe40008ffe4ff */
[----:B------:R-:W-:-:S03]  /*0310*/  UIADD3.X UR9, UPT, UPT, URZ, UR9, URZ, UP0, !UPT ;  /* 0x00000009ff097290 */ /* 0x000fc600087fe4ff */
[----:B------:R3:W-:Y:S02]  /*0320*/  UTMACCTL.PF [UR14] ;  /* 0x000000000e0079b9 */ /* 0x0007e40008040000 */
[----:B------:R3:W-:Y:S02]  /*0330*/  UTMACCTL.PF [UR12] ;  /* 0x000000000c0079b9 */ /* 0x0007e40008040000 */
[----:B------:R3:W-:Y:S02]  /*0340*/  UTMACCTL.PF [UR10] ;  /* 0x000000000a0079b9 */ /* 0x0007e40008040000 */
[----:B------:R3:W-:Y:S02]  /*0350*/  UTMACCTL.PF [UR8] ;  /* 0x00000000080079b9 */ /* 0x0007e40008040000 */
[----:B---3--:R-:W-:Y:S01]  /*0360*/  NOP ;  /* 0x0000000000007918 */ /* 0x008fe20000000000 */
.L_x_5:
[----:B------:R-:W-:Y:S05]  /*0370*/  BSYNC.RECONVERGENT B0 ;  /* 0x0000000000007941 */ /* 0x000fea0003800200 */
.L_x_4:
[----:B------:R-:W-:Y:S04]  /*0380*/  BSSY.RECONVERGENT B0, `(.L_x_6) ;  /* 0x000000a000007945 */ /* 0x000fe80003800200 */
[----:B------:R-:W-:Y:S05]  /*0390*/  @P0 BRA `(.L_x_7) ;  /* 0x0000000000200947 */ /* 0x000fea0003800000 */
[----:B------:R-:W3:Y:S02]  /*03a0*/  LDCU.64 UR8, c[0x0][0x348] ;  /* 0x00006900ff0877ac */ /* 0x000ee40008000a00 */
[----:B---3--:R-:W-:Y:S02]  /*03b0*/  UIADD3 UR10, UP1, UPT, UR8, 0x980, URZ ;  /* 0x00000980080a7890 */ /* 0x008fe4000ff3e0ff */
[----:B------:R-:W-:Y:S02]  /*03c0*/  UIADD3 UR8, UP0, UPT, UR8, 0xa80, URZ ;  /* 0x00000a8008087890 */ /* 0x000fe4000ff1e0ff */
[----:B------:R-:W-:Y:S02]  /*03d0*/  UIADD3.X UR11, UPT, UPT, URZ, UR9, URZ, UP1, !UPT ;  /* 0x00000009ff0b7290 */ /* 0x000fe40008ffe4ff */
[----:B------:R-:W-:-:S07]  /*03e0*/  UIADD3.X UR9, UPT, UPT, URZ, UR9, URZ, UP0, !UPT ;  /* 0x00000009ff097290 */ /* 0x000fce00087fe4ff */
[----:B------:R3:W-:Y:S02]  /*03f0*/  UTMACCTL.PF [UR10] ;  /* 0x000000000a0079b9 */ /* 0x0007e40008040000 */
[----:B------:R3:W-:Y:S02]  /*0400*/  UTMACCTL.PF [UR8] ;  /* 0x00000000080079b9 */ /* 0x0007e40008040000 */
[----:B---3--:R-:W-:Y:S01]  /*0410*/  NOP ;  /* 0x0000000000007918 */ /* 0x008fe20000000000 */
.L_x_7:
[----:B------:R-:W-:Y:S05]  /*0420*/  BSYNC.RECONVERGENT B0 ;  /* 0x0000000000007941 */ /* 0x000fea0003800200 */
.L_x_6:
[----:B------:R-:W3:Y:S01]  /*0430*/  LDCU.64 UR8, c[0x0][0xc88] ;  /* 0x00019100ff0877ac */ /* 0x000ee20008000a00 */
[----:B------:R-:W-:Y:S02]  /*0440*/  UISETP.EQ.U32.AND UP1, UPT, UR4, URZ, UPT ;  /* 0x000000ff0400728c */ /* 0x000fe4000bf22070 */
[----:B------:R-:W-:Y:S02]  /*0450*/  UPLOP3.LUT UP4, UPT, UPT, UPT, UPT, 0x80, 0x8 ;  /* 0x000000000008789c */ /* 0x000fe40003f8f070 */
[----:B---3--:R-:W-:-:S04]  /*0460*/  UISETP.NE.U32.AND UP0, UPT, UR8, URZ, UPT ;  /* 0x000000ff0800728c */ /* 0x008fc8000bf05070 */
[----:B------:R-:W-:-:S04]  /*0470*/  UISETP.NE.AND.EX UP0, UPT, UR9, URZ, UPT, UP0 ;  /* 0x000000ff0900728c */ /* 0x000fc8000bf05300 */
[----:B------:R-:W-:-:S04]  /*0480*/  UISETP.EQ.OR.EX UP2, UPT, UR5, URZ, !UP0, UP1 ;  /* 0x000000ff0500728c */ /* 0x000fc8000c742710 */
[----:B------:R-:W-:-:S05]  /*0490*/  UP2UR UR48, UPR, URZ, 0x4 ;  /* 0x00000004ff307883 */ /* 0x000fca0008000000 */
[----:B------:R-:W-:Y:S07]  /*04a0*/  BRA.U !UP2, `(.L_x_8) ;  /* 0x000000010a207547 */ /* 0x000fee000b800000 */
[----:B------:R-:W-:Y:S01]  /*04b0*/  UISETP.NE.U32.AND UP1, UPT, UR4, URZ, UPT ;  /* 0x000000ff0400728c */ /* 0x000fe2000bf25070 */
[----:B-----5:R-:W-:Y:S01]  /*04c0*/  FSETP.NEU.AND P0, PT, R83, RZ, PT ;  /* 0x000000ff5300720b */ /* 0x020fe20003f0d000 */
[----:B------:R-:W-:Y:S02]  /*04d0*/  USEL UR4, URZ, 0xffffffff, UP0 ;  /* 0xffffffffff047887 */ /* 0x000fe40008000000 */
[----:B------:R-:W-:-:S10]  /*04e0*/  UISETP.NE.AND.EX UP1, UPT, UR5, URZ, UPT, UP1 ;  /* 0x000000ff0500728c */ /* 0x000fd4000bf25310 */
[----:B------:R-:W-:Y:S01]  /*04f0*/  VOTEU.ANY UP0, P0 ;  /* 0x0000000000ff7886 */ /* 0x000fe20000000100 */
[----:B------:R-:W-:-:S04]  /*0500*/  @!UP1 USEL UR4, URZ, 0xffffffff, UP0 ;  /* 0xffffffffff049887 */ /* 0x000fc80008000000 */
[----:B------:R-:W-:-:S04]  /*0510*/  ULOP3.LUT UR4, UR4, 0x1, URZ, 0xc0, !UPT ;  /* 0x0000000104047892 */ /* 0x000fc8000f8ec0ff */
[----:B------:R-:W-:-:S11]  /*0520*/  UISETP.NE.U32.AND UP4, UPT, UR4, 0x1, UPT ;  /* 0x000000010400788c */ /* 0x000fd6000bf85070 */
.L_x_8:
[----:B-1----:R-:W1:Y:S01]  /*0530*/  SHFL.IDX PT, R2, R158, RZ, 0x1f ;  /* 0x00001fff9e027589 */ /* 0x002e6200000e0000 */
[----:B------:R-:W-:-:S04]  /*0540*/  UISETP.NE.AND UP0, UPT, UR7, 0x2, UPT ;  /* 0x000000020700788c */ /* 0x000fc8000bf05270 */
[----:B------:R-:W-:Y:S01]  /*0550*/  USEL UR14, URZ, 0x1, UP0 ;  /* 0x00000001ff0e7887 */ /* 0x000fe20008000000 */
[----:B-1----:R-:W-:-:S13]  /*0560*/  ISETP.NE.AND P0, PT, R2, RZ, PT ;  /* 0x000000ff0200720c */ /* 0x002fda0003f05270 */
[----:B------:R-:W-:Y:S05]  /*0570*/  @P0 BRA `(.L_x_9) ;  /* 0x0000000000500947 */ /* 0x000fea0003800000 */
[----:B------:R-:W1:Y:S01]  /*0580*/  S2UR UR6, SR_CgaCtaId ;  /* 0x00000000000679c3 */ /* 0x000e620000008800 */
[----:B------:R-:W-:Y:S01]  /*0590*/  UMOV UR8, 0x400 ;  /* 0x0000040000087882 */ /* 0x000fe20000000000 */
[----:B------:R-:W-:Y:S01]  /*05a0*/  UMOV UR5, 0x1 ;  /* 0x0000000100057882 */ /* 0x000fe20000000000 */
[----:B------:R-:W-:Y:S01]  /*05b0*/  UMOV UR4, 0x2 ;  /* 0x0000000200047882 */ /* 0x000fe20000000000 */
[----:B------:R-:W-:Y:S01]  /*05c0*/  ELECT P0, URZ, PT ;  /* 0x0000000000ff782f */ /* 0x000fe20003800000 */
[----:B-1----:R-:W-:Y:S02]  /*05d0*/  ULEA UR6, UR6, UR8, 0x18 ;  /* 0x0000000806067291 */ /* 0x002fe4000f8ec0ff */
[----:B------:R-:W-:-:S04]  /*05e0*/  UIADD3 UR8, UPT, UPT, -UR5, 0x100000, URZ ;  /* 0x0010000005087890 */ /* 0x000fc8000fffe1ff */
[----:B------:R-:W-:Y:S02]  /*05f0*/  USHF.L.U32 UR9, UR8, 0xb, URZ ;  /* 0x0000000b08097899 */ /* 0x000fe400080006ff */
[----:B------:R-:W-:Y:S02]  /*0600*/  USHF.L.U32 UR8, UR8, 0x1, URZ ;  /* 0x0000000108087899 */ /* 0x000fe400080006ff */
[----:B------:R-:W-:-:S04]  /*0610*/  UIADD3 UR4, UPT, UPT, -UR4, 0x100000, URZ ;  /* 0x0010000004047890 */ /* 0x000fc8000fffe1ff */
[----:B------:R-:W-:Y:S02]  /*0620*/  USHF.L.U32 UR5, UR4, 0xb, URZ ;  /* 0x0000000b04057899 */ /* 0x000fe400080006ff */
[----:B------:R-:W-:Y:S01]  /*0630*/  USHF.L.U32 UR4, UR4, 0x1, URZ ;  /* 0x0000000104047899 */ /* 0x000fe200080006ff */
[----:B------:R-:W1:Y:S03]  /*0640*/  FENCE.VIEW.ASYNC.S ;  /* 0x00000000000073c6 */ /* 0x000e660000000000 */
[----:B-1----:R1:W3:Y:S08]  /*0650*/  SYNCS.EXCH.64 URZ, [UR6], UR8 ;  /* 0x0000000806ff75b2 */ /* 0x0022f00008000100 */
[----:B------:R1:W4:Y:S01]  /*0660*/  SYNCS.EXCH.64 URZ, [UR6+0x18], UR4 ;  /* 0x0000180406ff75b2 */ /* 0x0003220008000100 */
[----:B------:R1:W1:Y:S01]  /*0670*/  SYNCS.EXCH.64 URZ, [UR6+0x8], UR8 ;  /* 0x0000080806ff75b2 */ /* 0x0002620008000100 */
[----:B------:R1:W1:Y:S01]  /*0680*/  SYNCS.EXCH.64 URZ, [UR6+0x20], UR4 ;  /* 0x0000200406ff75b2 */ /* 0x0002620008000100 */
[----:B------:R1:W1:Y:S01]  /*0690*/  SYNCS.EXCH.64 URZ, [UR6+0x10], UR8 ;  /* 0x0000100806ff75b2 */ /* 0x0002620008000100 */
[----:B------:R1:W1:Y:S01]  /*06a0*/  SYNCS.EXCH.64 URZ, [UR6+0x28], UR4 ;  /* 0x0000280406ff75b2 */ /* 0x0002620008000100 */
[----:B------:R-:W-:Y:S01]  /*06b0*/  NOP ;  /* 0x0000000000007918 */ /* 0x000fe20000000000 */
.L_x_9:
[----:B------:R-:W2:Y:S01]  /*06c0*/  SHFL.IDX PT, R2, R158, RZ, 0x1f ;  /* 0x00001fff9e027589 */ /* 0x000ea200000e0000 */
[----:B------:R-:W-:Y:S01]  /*06d0*/  NOP ;  /* 0x0000000000007918 */ /* 0x000fe20000000000 */
[----:B--2---:R-:W-:-:S13]  /*06e0*/  ISETP.NE.AND P0, PT, R2, 0x1, PT ;  /* 0x000000010200780c */ /* 0x004fda0003f05270 */
[----:B------:R-:W-:Y:S05]  /*06f0*/  @P0 BRA `(.L_x_10) ;  /* 0x0000000000580947 */ /* 0x000fea0003800000 */
[----:B-1----:R-:W1:Y:S01]  /*0700*/  S2UR UR6, SR_CgaCtaId ;  /* 0x00000000000679c3 */ /* 0x002e620000008800 */
        /* <DEDUP_REMOVED lines=12> */
[----:B-1----:R2:W1:Y:S08]  /*07d0*/  SYNCS.EXCH.64 URZ, [UR6+0x30], UR8 ;  /* 0x0000300806ff75b2 */ /* 0x0024700008000100 */
[----:B------:R2:W1:Y:S01]  /*07e0*/  SYNCS.EXCH.64 URZ, [UR6+0x50], UR4 ;  /* 0x0000500406ff75b2 */ /* 0x0004620008000100 */
[----:B------:R2:W1:Y:S01]  /*07f0*/  SYNCS.EXCH.64 URZ, [UR6+0x38], UR8 ;  /* 0x0000380806ff75b2 */ /* 0x0004620008000100 */
[----:B------:R2:W1:Y:S01]  /*0800*/  SYNCS.EXCH.64 URZ, [UR6+0x58], UR4 ;  /* 0x0000580406ff75b2 */ /* 0x0004620008000100 */
[----:B------:R2:W1:Y:S01]  /*0810*/  SYNCS.EXCH.64 URZ, [UR6+0x40], UR8 ;  /* 0x0000400806ff75b2 */ /* 0x0004620008000100 */
[----:B------:R2:W1:Y:S01]  /*0820*/  SYNCS.EXCH.64 URZ, [UR6+0x60], UR4 ;  /* 0x0000600406ff75b2 */ /* 0x0004620008000100 */
[----:B------:R2:W1:Y:S01]  /*0830*/  SYNCS.EXCH.64 URZ, [UR6+0x48], UR8 ;  /* 0x0000480806ff75b2 */ /* 0x0004620008000100 */
[----:B------:R2:W1:Y:S02]  /*0840*/  SYNCS.EXCH.64 URZ, [UR6+0x68], UR4 ;  /* 0x0000680406ff75b2 */ /* 0x0004640008000100 */
[----:B--2---:R-:W-:Y:S01]  /*0850*/  NOP ;  /* 0x0000000000007918 */ /* 0x004fe20000000000 */
.L_x_10:
[----:B------:R-:W2:Y:S01]  /*0860*/  SHFL.IDX PT, R2, R158, RZ, 0x1f ;  /* 0x00001fff9e027589 */ /* 0x000ea200000e0000 */
[----:B------:R-:W-:Y:S01]  /*0870*/  NOP ;  /* 0x0000000000007918 */ /* 0x000fe20000000000 */
[----:B--2---:R-:W-:-:S13]  /*0880*/  ISETP.NE.AND P0, PT, R2, 0x3, PT ;  /* 0x000000030200780c */ /* 0x004fda0003f05270 */
[----:B------:R-:W-:Y:S05]  /*0890*/  @P0 BRA `(.L_x_11) ;  /* 0x0000000000300947 */ /* 0x000fea0003800000 */
[----:B-1----:R-:W1:Y:S01]  /*08a0*/  S2UR UR5, SR_CgaCtaId ;  /* 0x00000000000579c3 */ /* 0x002e620000008800 */
[----:B------:R-:W-:Y:S01]  /*08b0*/  UMOV UR6, 0x400 ;  /* 0x0000040000067882 */ /* 0x000fe20000000000 */
[----:B------:R-:W-:Y:S01]  /*08c0*/  UMOV UR4, 0x20 ;  /* 0x0000002000047882 */ /* 0x000fe20000000000 */
[----:B------:R-:W-:Y:S01]  /*08d0*/  ELECT P0, URZ, PT ;  /* 0x0000000000ff782f */ /* 0x000fe20003800000 */
[----:B------:R-:W-:-:S04]  /*08e0*/  UIADD3 UR8, UPT, UPT, -UR4, 0x100000, URZ ;  /* 0x0010000004087890 */ /* 0x000fc8000fffe1ff */
[----:B------:R-:W-:Y:S02]  /*08f0*/  USHF.L.U32 UR9, UR8, 0xb, URZ ;  /* 0x0000000b08097899 */ /* 0x000fe400080006ff */
[----:B------:R-:W-:Y:S02]  /*0900*/  USHF.L.U32 UR8, UR8, 0x1, URZ ;  /* 0x0000000108087899 */ /* 0x000fe400080006ff */
[----:B-1----:R-:W-:Y:S01]  /*0910*/  ULEA UR5, UR5, UR6, 0x18 ;  /* 0x0000000605057291 */ /* 0x002fe2000f8ec0ff */
[----:B------:R-:W1:Y:S11]  /*0920*/  FENCE.VIEW.ASYNC.S ;  /* 0x00000000000073c6 */ /* 0x000e760000000000 */
[----:B-1----:R2:W1:Y:S01]  /*0930*/  SYNCS.EXCH.64 URZ, [UR5+0x70], UR8 ;  /* 0x0000700805ff75b2 */ /* 0x0024620008000100 */
[----:B------:R2:W1:Y:S02]  /*0940*/  SYNCS.EXCH.64 URZ, [UR5+0x78], UR8 ;  /* 0x0000780805ff75b2 */ /* 0x0004640008000100 */
[----:B--2---:R-:W-:Y:S01]  /*0950*/  NOP ;  /* 0x0000000000007918 */ /* 0x004fe20000000000 */
.L_x_11:
[----:B------:R-:W2:Y:S01]  /*0960*/  SHFL.IDX PT, R2, R158, RZ, 0x1f ;  /* 0x00001fff9e027589 */ /* 0x000ea200000e0000 */
[----:B------:R-:W-:Y:S01]  /*0970*/  NOP ;  /* 0x0000000000007918 */ /* 0x000fe20000000000 */
[----:B--2---:R-:W-:-:S13]  /*0980*/  ISETP.NE.AND P0, PT, R2, 0x4, PT ;  /* 0x000000040200780c */ /* 0x004fda0003f05270 */
[----:B------:R-:W-:Y:S05]  /*0990*/  @P0 BRA `(.L_x_12) ;  /* 0x00000000004c0947 */ /* 0x000fea0003800000 */
[----:B-1----:R-:W1:Y:S01]  /*09a0*/  S2UR UR5, SR_CgaCtaId ;  /* 0x00000000000579c3 */ /* 0x002e620000008800 */
[----:B------:R-:W-:Y:S01]  /*09b0*/  UMOV UR8, 0x1e0 ;  /* 0x000001e000087882 */ /* 0x000fe20000000000 */
[----:B------:R-:W-:Y:S01]  /*09c0*/  UMOV UR6, 0x400 ;  /* 0x0000040000067882 */ /* 0x000fe20000000000 */
[----:B------:R-:W-:Y:S01]  /*09d0*/  USEL UR8, UR8, 0x1a0, UP4 ;  /* 0x000001a008087887 */ /* 0x000fe2000a000000 */
[----:B------:R-:W-:Y:S01]  /*09e0*/  UMOV UR4, 0x1 ;  /* 0x0000000100047882 */ /* 0x000fe20000000000 */
[----:B------:R-:W-:Y:S01]  /*09f0*/  ELECT P0, URZ, PT ;  /* 0x0000000000ff782f */ /* 0x000fe20003800000 */
[----:B------:R-:W-:-:S04]  /*0a00*/  UIADD3 UR10, UPT, UPT, -UR4, 0x100000, URZ ;  /* 0x00100000040a7890 */ /* 0x000fc8000fffe1ff */
[----:B------:R-:W-:Y:S02]  /*0a10*/  USHF.L.U32 UR11, UR10, 0xb, URZ ;  /* 0x0000000b0a0b7899 */ /* 0x000fe400080006ff */
[----:B------:R-:W-:Y:S02]  /*0a20*/  USHF.L.U32 UR10, UR10, 0x1, URZ ;  /* 0x000000010a0a7899 */ /* 0x000fe400080006ff */
[----:B------:R-:W-:-:S04]  /*0a30*/  UIADD3 UR8, UPT, UPT, -UR8, 0x100000, URZ ;  /* 0x0010000008087890 */ /* 0x000fc8000fffe1ff */
[----:B------:R-:W-:Y:S02]  /*0a40*/  USHF.L.U32 UR9, UR8, 0xb, URZ ;  /* 0x0000000b08097899 */ /* 0x000fe400080006ff */
[----:B------:R-:W-:Y:S02]  /*0a50*/  USHF.L.U32 UR8, UR8, 0x1, URZ ;  /* 0x0000000108087899 */ /* 0x000fe400080006ff */
[----:B-1----:R-:W-:Y:S01]  /*0a60*/  ULEA UR5, UR5, UR6, 0x18 ;  /* 0x0000000605057291 */ /* 0x002fe2000f8ec0ff */
[----:B------:R-:W1:Y:S11]  /*0a70*/  FENCE.VIEW.ASYNC.S ;  /* 0x00000000000073c6 */ /* 0x000e760000000000 */
[----:B-1----:R2:W1:Y:S01]  /*0a80*/  SYNCS.EXCH.64 URZ, [UR5+0x80], UR10 ;  /* 0x0000800a05ff75b2 */ /* 0x0024620008000100 */
[----:B------:R2:W1:Y:S01]  /*0a90*/  SYNCS.EXCH.64 URZ, [UR5+0x90], UR8 ;  /* 0x0000900805ff75b2 */ /* 0x0004620008000100 */
[----:B------:R2:W1:Y:S01]  /*0aa0*/  SYNCS.EXCH.64 URZ, [UR5+0x88], UR10 ;  /* 0x0000880a05ff75b2 */ /* 0x0004620008000100 */
[----:B------:R2:W1:Y:S02]  /*0ab0*/  SYNCS.EXCH.64 URZ, [UR5+0x98], UR8 ;  /* 0x0000980805ff75b2 */ /* 0x0004640008000100 */
[----:B--2---:R-:W-:Y:S01]  /*0ac0*/  NOP ;  /* 0x0000000000007918 */ /* 0x004fe20000000000 */
.L_x_12:
        /* <DEDUP_REMOVED lines=18> */
[----:B------:R2:W1:Y:S02]  /*0bf0*/  SYNCS.EXCH.64 URZ, [UR6+0xa8], UR4 ;  /* 0x0000a80406ff75b2 */ /* 0x0004640008000100 */
[----:B--2---:R-:W-:Y:S01]  /*0c00*/  NOP ;  /* 0x0000000000007918 */ /* 0x004fe20000000000 */
.L_x_13:
[----:B------:R-:W2:Y:S01]  /*0c10*/  SHFL.IDX PT, R2, R158, RZ, 0x1f ;  /* 0x00001fff9e027589 */ /* 0x000ea200000e0000 */
[----:B------:R-:W1:Y:S01]  /*0c20*/  S2UR UR45, SR_CgaCtaId ;  /* 0x00000000002d79c3 */ /* 0x000e620000008800 */
[----:B------:R-:W-:Y:S01]  /*0c30*/  ISETP.NE.OR P1, PT, RZ, UR7, !P5 ;  /* 0x00000007ff007c0c */ /* 0x000fe2000ef25670 */
[----:B------:R-:W-:Y:S01]  /*0c40*/  NOP ;  /* 0x0000000000007918 */ /* 0x000fe20000000000 */
[----:B--2---:R-:W-:-:S13]  /*0c50*/  ISETP.NE.AND P0, PT, R2, 0x3, PT ;  /* 0x000000030200780c */ /* 0x004fda0003f05270 */
[----:B-1----:R-:W-:Y:S05]  /*0c60*/  @P0 BRA `(.L_x_14) ;  /* 0x0000000000380947 */ /* 0x002fea0003800000 */
[----:B------:R-:W1:Y:S01]  /*0c70*/  S2UR UR5, SR_CgaCtaId ;  /* 0x00000000000579c3 */ /* 0x000e620000008800 */
        /* <DEDUP_REMOVED lines=8> */
[----:B-1----:R1:W2:Y:S01]  /*0d00*/  SYNCS.EXCH.64 URZ, [UR5+0xb0], UR8 ;  /* 0x0000b00805ff75b2 */ /* 0x0022a20008000100 */
[----:B------:R1:W1:Y:S01]  /*0d10*/  SYNCS.EXCH.64 URZ, [UR5+0xc0], UR8 ;  /* 0x0000c00805ff75b2 */ /* 0x0002620008000100 */
[----:B------:R1:W1:Y:S01]  /*0d20*/  SYNCS.EXCH.64 URZ, [UR5+0xb8], UR8 ;  /* 0x0000b80805ff75b2 */ /* 0x0002620008000100 */
[----:B------:R1:W1:Y:S01]  /*0d30*/  SYNCS.EXCH.64 URZ, [UR5+0xc8], UR8 ;  /* 0x0000c80805ff75b2 */ /* 0x0002620008000100 */
[----:B------:R-:W-:Y:S01]  /*0d40*/  NOP ;  /* 0x0000000000007918 */ /* 0x000fe20000000000 */
.L_x_14:
[----:B------:R-:W-:Y:S01]  /*0d50*/  VOTEU.ALL UP0, P1 ;  /* 0x0000000000ff7886 */ /* 0x000fe20000800000 */
[----:B-1----:R-:W1:Y:S01]  /*0d60*/  LDCU UR5, c[0x0][0x36c] ;  /* 0x00006d80ff0577ac */ /* 0x002e620008000800 */
[----:B------:R-:W-:Y:S01]  /*0d70*/  NOP ;  /* 0x0000000000007918 */ /* 0x000fe20000000000 */
[----:B------:R-:W-:Y:S01]  /*0d80*/  ISETP.NE.OR P5, PT, R0, 0x2, !P5 ;  /* 0x000000020000780c */ /* 0x000fe20006fa5670 */
[----:B------:R-:W-:Y:S01]  /*0d90*/  UMOV UR8, 0x80 ;  /* 0x0000008000087882 */ /* 0x000fe20000000000 */
[----:B------:R-:W-:Y:S01]  /*0da0*/  @!UP0 UMOV UR4, 0x400 ;  /* 0x0000040000048882 */ /* 0x000fe20000000000 */
[----:B------:R-:W-:-:S04]  /*0db0*/  @!UP0 UIADD3 UR8, UPT, UPT, -UR8, 0x100000, URZ ;  /* 0x0010000008088890 */ /* 0x000fc8000fffe1ff */
[----:B------:R-:W-:Y:S02]  /*0dc0*/  @!UP0 USHF.L.U32 UR9, UR8, 0xb, URZ ;  /* 0x0000000b08098899 */ /* 0x000fe400080006ff */
[----:B------:R-:W-:Y:S01]  /*0dd0*/  @!UP0 USHF.L.U32 UR8, UR8, 0x1, URZ ;  /* 0x0000000108088899 */ /* 0x000fe200080006ff */
[----:B------:R-:W-:Y:S01]  /*0de0*/  LOP3.LUT R8, R165, 0x1f, RZ, 0xc0, !PT ;  /* 0x0000001fa5087812 */ /* 0x000fe200078ec0ff */
[----:B------:R-:W-:Y:S01]  /*0df0*/  @!UP0 ULEA UR4, UR45, UR4, 0x18 ;  /* 0x000000042d048291 */ /* 0x000fe2000f8ec0ff */
[----:B------:R-:W-:Y:S01]  /*0e00*/  VOTEU.ALL UP0, P1 ;  /* 0x0000000000ff7886 */ /* 0x000fe20000800000 */
[----:B------:R-:W-:Y:S01]  /*0e10*/  UISETP.NE.AND UP3, UPT, UR7, URZ, UPT ;  /* 0x000000ff0700728c */ /* 0x000fe2000bf65270 */
[----:B------:R-:W3:Y:S09]  /*0e20*/  FENCE.VIEW.ASYNC.S ;  /* 0x00000000000073c6 */ /* 0x000ef20000000000 */
[----:B---3--:R3:W2:Y:S01]  /*0e30*/  @!UP0 SYNCS.EXCH.64 URZ, [UR4+0xd0], UR8 ;  /* 0x0000d00804ff85b2 */ /* 0x0086a20008000100 */
[----:B-1----:R-:W-:-:S09]  /*0e40*/  UISETP.EQ.U32.AND UP0, UPT, UR5, 0x1, UPT ;  /* 0x000000010500788c */ /* 0x002fd2000bf02070 */
[----:B------:R-:W-:Y:S05]  /*0e50*/  BRA.U !UP0, `(.L_x_15) ;  /* 0x0000000108087547 */ /* 0x000fea000b800000 */
[----:B--2-4-:R-:W-:Y:S01]  /*0e60*/  UCGABAR_ARV ;  /* 0x00000000000079c7 */ /* 0x014fe20008000000 */
[----:B------:R-:W-:Y:S05]  /*0e70*/  BRA `(.L_x_16) ;  /* 0x0000000000047947 */ /* 0x000fea0003800000 */
.L_x_15:
[----:B--2-4-:R-:W-:Y:S01]  /*0e80*/  NOP ;  /* 0x0000000000007918 */ /* 0x014fe20000000000 */
.L_x_16:
[----:B------:R-:W1:Y:S01]  /*0e90*/  S2UR UR19, SR_CTAID.X ;  /* 0x00000000001379c3 */ /* 0x000e620000002500 */
[----:B------:R-:W-:-:S05]  /*0ea0*/  CS2R.32 R152, SR_CgaSize ;  /* 0x0000000000987805 */ /* 0x000fca0000008a00 */
[----:B------:R-:W-:-:S05]  /*0eb0*/  IMAD R152, R152, -0xa0, RZ ;  /* 0xffffff6098987824 */ /* 0x000fca00078e02ff */
[----:B------:R-:W-:-:S14]  /*0ec0*/  R2UR UR5, R152 ;  /* 0x00000000980572ca */ /* 0x000fdc00000e0000 */
[----:B------:R-:W2:Y:S01]  /*0ed0*/  LDCU UR5, c[0x0][UR5+0x2b0] ;  /* 0x00005600050577ac */ /* 0x000ea20008000800 */
[----:B------:R-:W-:-:S05]  /*0ee0*/  CS2R.32 R152, SR_CgaSize ;  /* 0x0000000000987805 */ /* 0x000fca0000008a00 */
[----:B------:R-:W-:-:S05]  /*0ef0*/  IMAD R152, R152, -0xa0, RZ ;  /* 0xffffff6098987824 */ /* 0x000fca00078e02ff */
[----:B---3--:R-:W-:-:S14]  /*0f00*/  R2UR UR4, R152 ;  /* 0x00000000980472ca */ /* 0x008fdc00000e0000 */
[----:B------:R-:W3:Y:S01]  /*0f10*/  LDCU UR4, c[0x0][UR4+0x2b4] ;  /* 0x00005680040477ac */ /* 0x000ee20008000800 */
[----:B------:R-:W4:Y:S01]  /*0f20*/  S2UR UR8, SR_CTAID.Y ;  /* 0x00000000000879c3 */ /* 0x000f220000002600 */
[----:B------:R-:W2:Y:S01]  /*0f30*/  LDCU UR6, c[0x0][0xf30] ;  /* 0x0001e600ff0677ac */ /* 0x000ea20008000800 */
[----:B------:R-:W-:Y:S02]  /*0f40*/  USHF.L.U32 UR18, UR45, 0x7, URZ ;  /* 0x000000072d127899 */ /* 0x000fe400080006ff */
[----:B------:R-:W-:-:S04]  /*0f50*/  UISETP.NE.AND UP1, UPT, UR7, 0x2, UPT ;  /* 0x000000020700788c */ /* 0x000fc8000bf25270 */
[----:B------:R-:W3:Y:S01]  /*0f60*/  LDC R11, c[0x0][0xf24] ;  /* 0x0003c900ff0b7b82 */ /* 0x000ee20000000800 */
[----:B------:R-:W-:Y:S01]  /*0f70*/  ULOP3.LUT UR18, UR18, 0x80, URZ, 0xc0, !UPT ;  /* 0x0000008012127892 */ /* 0x000fe2000f8ec0ff */
[----:B-1----:R-:W-:Y:S02]  /*0f80*/  I2FP.F32.U32 R152, UR19 ;  /* 0x0000001300987c45 */ /* 0x002fe40008201000 */
[----:B------:R-:W-:-:S05]  /*0f90*/  CS2R.32 R5, SR_CgaSize ;  /* 0x0000000000057805 */ /* 0x000fca0000008a00 */
[----:B------:R-:W-:-:S06]  /*0fa0*/  IMAD R5, R5, -0xa0, RZ ;  /* 0xffffff6005057824 */ /* 0x000fcc00078e02ff */
[----:B------:R-:W1:Y:S01]  /*0fb0*/  LDC R5, c[0x0][R5+0x2a0] ;  /* 0x0000a80005057b82 */ /* 0x000e620000000800 */
[----:B--2---:R-:W-:Y:S01]  /*0fc0*/  UISETP.NE.AND UP2, UPT, UR6, 0x1, UPT ;  /* 0x000000010600788c */ /* 0x004fe2000bf45270 */
[----:B------:R-:W-:Y:S01]  /*0fd0*/  FMUL R152, R152, UR5 ;  /* 0x0000000598987c20 */ /* 0x000fe20008400000 */
[----:B------:R-:W-:Y:S01]  /*0fe0*/  USHF.L.U32 UR5, UR45, 0xd, URZ ;  /* 0x0000000d2d057899 */ /* 0x000fe200080006ff */
[----:B----4-:R-:W-:Y:S02]  /*0ff0*/  I2FP.F32.U32 R0, UR8 ;  /* 0x0000000800007c45 */ /* 0x010fe40008201000 */
[----:B------:R-:W-:-:S05]  /*1000*/  CS2R.32 R3, SR_CgaSize ;  /* 0x0000000000037805 */ /* 0x000fca0000008a00 */
[----:B------:R-:W-:-:S06]  /*1010*/  IMAD R3, R3, -0xa0, RZ ;  /* 0xffffff6003037824 */ /* 0x000fcc00078e02ff */
[----:B------:R-:W2:Y:S01]  /*1020*/  LDC R3, c[0x0][R3+0x2a4] ;  /* 0x0000a90003037b82 */ /* 0x000ea20000000800 */
[----:B------:R-:W-:Y:S01]  /*1030*/  MOV R20, UR8 ;  /* 0x0000000800147c02 */ /* 0x000fe20008000f00 */
[----:B------:R-:W4:Y:S01]  /*1040*/  F2I.U32.TRUNC.NTZ R152, R152 ;  /* 0x0000009800987305 */ /* 0x000f22000020f000 */
[----:B------:R-:W-:Y:S01]  /*1050*/  ULOP3.LUT UR5, UR5, 0x2000, URZ, 0xc0, !UPT ;  /* 0x0000200005057892 */ /* 0x000fe2000f8ec0ff */
[----:B---3--:R-:W-:Y:S01]  /*1060*/  FMUL R0, R0, UR4 ;  /* 0x0000000400007c20 */ /* 0x008fe20008400000 */
[----:B------:R-:W-:Y:S01]  /*1070*/  USHF.L.U32 UR4, UR45, 0x8, URZ ;  /* 0x000000082d047899 */ /* 0x000fe200080006ff */
[----:B------:R-:W-:Y:S02]  /*1080*/  ISETP.GE.AND P0, PT, R11, 0x1, PT ;  /* 0x000000010b00780c */ /* 0x000fe40003f06270 */
[----:B------:R-:W3:Y:S01]  /*1090*/  LDC R72, c[0x0][0xf24] ;  /* 0x0003c900ff487b82 */ /* 0x000ee20000000800 */
[----:B------:R-:W-:Y:S01]  /*10a0*/  ULOP3.LUT UR4, UR4, 0x100, URZ, 0xc0, !UPT ;  /* 0x0000010004047892 */ /* 0x000fe2000f8ec0ff */
[----:B------:R-:W1:Y:S06]  /*10b0*/  F2I.U32.TRUNC.NTZ R150, R0 ;  /* 0x0000000000967305 */ /* 0x000e6c000020f000 */
[----:B------:R-:W3:Y:S01]  /*10c0*/  S2UR UR44, SR_CTAID.Z ;  /* 0x00000000002c79c3 */ /* 0x000ee20000002700 */
[----:B----4-:R-:W-:-:S05]  /*10d0*/  IADD3 R152, PT, PT, -R152, RZ, RZ ;  /* 0x000000ff98987210 */ /* 0x010fca0007ffe1ff */
[----:B-1----:R-:W-:Y:S01]  /*10e0*/  IMAD R152, R5, R152, UR19 ;  /* 0x0000001305987e24 */ /* 0x002fe2000f8e0298 */
[----:B------:R-:W-:Y:S02]  /*10f0*/  IADD3 R150, PT, PT, -R150, RZ, RZ ;  /* 0x000000ff96967210 */ /* 0x000fe40007ffe1ff */
[----:B------:R-:W-:-:S03]  /*1100*/  PRMT R0, RZ, 0x7610, R0 ;  /* 0x00007610ff007816 */ /* 0x000fc60000000000 */
[----:B--2---:R-:W-:Y:S01]  /*1110*/  IMAD R150, R3, R150, UR8 ;  /* 0x0000000803967e24 */ /* 0x004fe2000f8e0296 */
[----:B------:R-:W-:Y:S06]  /*1120*/  BRA.U UP3, `(.L_x_17) ;  /* 0x0000000103207547 */ /* 0x000fec000b800000 */
[C---:B------:R-:W-:Y:S02]  /*1130*/  ISETP.NE.AND P2, PT, R150.reuse, 0x1, PT ;  /* 0x000000019600780c */ /* 0x040fe40003f45270 */
[----:B------:R-:W-:Y:S02]  /*1140*/  ISETP.NE.AND P1, PT, R150, RZ, PT ;  /* 0x000000ff9600720c */ /* 0x000fe40003f25270 */
[C---:B------:R-:W-:Y:S02]  /*1150*/  ISETP.NE.AND P3, PT, R152.reuse, RZ, PT ;  /* 0x000000ff9800720c */ /* 0x040fe40003f65270 */
[----:B------:R-:W-:Y:S02]  /*1160*/  SEL R0, RZ, 0x2, P2 ;  /* 0x00000002ff007807 */ /* 0x000fe40001000000 */
[----:B------:R-:W-:Y:S02]  /*1170*/  ISETP.EQ.OR P1, PT, R152, RZ, !P1 ;  /* 0x000000ff9800720c */ /* 0x000fe40004f22670 */
[----:B------:R-:W-:-:S02]  /*1180*/  SEL R0, R0, 0x2, P3 ;  /* 0x0000000200007807 */ /* 0x000fc40001800000 */
[----:B------:R-:W-:-:S05]  /*1190*/  SEL R3, RZ, 0x1, !P1 ;  /* 0x00000001ff037807 */ /* 0x000fca0004800000 */
[----:B------:R-:W-:Y:S02]  /*11a0*/  IMAD.IADD R0, R3, 0x1, R0 ;  /* 0x0000000103007824 */ /* 0x000fe400078e0200 */
.L_x_17:
[----:B------:R-:W-:Y:S05]  /*11b0*/  @!P0 BRA `(.L_x_18) ;  /* 0x0000000000c08947 */ /* 0x000fea0003800000 */
[----:B------:R-:W1:Y:S01]  /*11c0*/  LDC.64 R4, c[0x0][0xf18] ;  /* 0x0003c600ff047b82 */ /* 0x000e620000000a00 */
[----:B------:R-:W-:-:S07]  /*11d0*/  ISETP.NE.AND P0, PT, R11, 0x1, PT ;  /* 0x000000010b00780c */ /* 0x000fce0003f05270 */
[----:B------:R-:W2:Y:S08]  /*11e0*/  LDC R10, c[0x0][0xf0c] ;  /* 0x0003c300ff0a7b82 */ /* 0x000eb00000000800 */
[----:B------:R-:W4:Y:S08]  /*11f0*/  LDC R13, c[0x0][0x370] ;  /* 0x0000dc00ff0d7b82 */ /* 0x000f300000000800 */
[----:B------:R-:W3:Y:S01]  /*1200*/  LDC R12, c[0x0][0x374] ;  /* 0x0000dd00ff0c7b82 */ /* 0x000ee20000000800 */
[----:B-1----:R-:W-:Y:S01]  /*1210*/  ISETP.NE.AND P1, PT, R4, 0x1, PT ;  /* 0x000000010400780c */ /* 0x002fe20003f25270 */
[----:B------:R-:W-:-:S06]  /*1220*/  IMAD.HI.U32 R18, R20, R5, RZ ;  /* 0x0000000514127227 */ /* 0x000fcc00078e00ff */
[----:B------:R-:W4:Y:S01]  /*1230*/  LDC.64 R6, c[0x0][0xf10] ;  /* 0x0003c400ff067b82 */ /* 0x000f220000000a00 */
[----:B--2---:R-:W-:-:S07]  /*1240*/  ISETP.NE.AND P2, PT, R10, 0x1, PT ;  /* 0x000000010a00780c */ /* 0x004fce0003f45270 */
[----:B------:R-:W1:Y:S08]  /*1250*/  LDC R9, c[0x0][0xf20] ;  /* 0x0003c800ff097b82 */ /* 0x000e700000000800 */
[----:B------:R-:W2:Y:S01]  /*1260*/  LDC.64 R2, c[0x0][0xf28] ;  /* 0x0003ca00ff027b82 */ /* 0x000ea20000000a00 */
[----:B---3--:R-:W-:-:S04]  /*1270*/  IMAD.HI.U32 R14, R12, R5, RZ ;  /* 0x000000050c0e7227 */ /* 0x008fc800078e00ff */
[----:B------:R-:W-:Y:S02]  /*1280*/  IMAD.U32 R5, RZ, RZ, UR19 ;  /* 0x00000013ff057e24 */ /* 0x000fe4000f8e00ff */
[----:B----4-:R-:W-:-:S04]  /*1290*/  IMAD.HI.U32 R16, R13, R6, RZ ;  /* 0x000000060d107227 */ /* 0x010fc800078e00ff */
[----:B------:R-:W-:Y:S01]  /*12a0*/  IMAD.HI.U32 R6, R6, UR19, RZ ;  /* 0x0000001306067c27 */ /* 0x000fe2000f8e00ff */
[----:B------:R-:W-:Y:S02]  /*12b0*/  @P2 SHF.R.U32.HI R13, RZ, R7, R16 ;  /* 0x00000007ff0d2219 */ /* 0x000fe40000011610 */
[-C--:B-1----:R-:W-:Y:S02]  /*12c0*/  @P1 SHF.R.U32.HI R12, RZ, R9.reuse, R14 ;  /* 0x00000009ff0c1219 */ /* 0x082fe4000001160e */
[----:B------:R-:W-:Y:S02]  /*12d0*/  SHF.R.U32.HI R9, RZ, R9, R18 ;  /* 0x00000009ff097219 */ /* 0x000fe40000011612 */
[----:B------:R-:W-:Y:S02]  /*12e0*/  SHF.R.U32.HI R6, RZ, R7, R6 ;  /* 0x00000007ff067219 */ /* 0x000fe40000011606 */
[----:B------:R-:W-:Y:S01]  /*12f0*/  SEL R9, R20, R9, !P1 ;  /* 0x0000000914097207 */ /* 0x000fe20004800000 */
[----:B--2---:R-:W-:Y:S01]  /*1300*/  IMAD.HI.U32 R14, R12, R2, RZ ;  /* 0x000000020c0e7227 */ /* 0x004fe200078e00ff */
[----:B------:R-:W-:-:S03]  /*1310*/  SEL R5, R5, R6, !P2 ;  /* 0x0000000605057207 */ /* 0x000fc60005000000 */
[----:B------:R-:W-:Y:S01]  /*1320*/  IMAD.HI.U32 R16, R13, R2, RZ ;  /* 0x000000020d107227 */ /* 0x000fe200078e00ff */
[----:B------:R-:W-:-:S03]  /*1330*/  @P0 SHF.R.U32.HI R12, RZ, R3, R14 ;  /* 0x00000003ff0c0219 */ /* 0x000fc6000001160e */
[----:B------:R-:W-:Y:S01]  /*1340*/  IMAD.MOV R7, RZ, RZ, -R5 ;  /* 0x000000ffff077224 */ /* 0x000fe200078e0a05 */
[----:B------:R-:W-:Y:S01]  /*1350*/  @P0 SHF.R.U32.HI R13, RZ, R3, R16 ;  /* 0x00000003ff0d0219 */ /* 0x000fe20000011610 */
[----:B------:R-:W-:Y:S02]  /*1360*/  IMAD R12, R12, R11, RZ ;  /* 0x0000000b0c0c7224 */ /* 0x000fe400078e02ff */
[----:B------:R-:W-:Y:S02]  /*1370*/  IMAD R7, R10, R7, UR19 ;  /* 0x000000130a077e24 */ /* 0x000fe4000f8e0207 */
[----:B------:R-:W-:Y:S01]  /*1380*/  IMAD R6, R13, R11, RZ ;  /* 0x0000000b0d067224 */ /* 0x000fe200078e02ff */
[----:B------:R-:W-:-:S04]  /*1390*/  ISETP.GE.AND P1, PT, R9, R12, PT ;  /* 0x0000000c0900720c */ /* 0x000fc80003f26270 */
[----:B------:R-:W-:Y:S01]  /*13a0*/  ISETP.GE.OR P1, PT, R5, R6, P1 ;  /* 0x000000060500720c */ /* 0x000fe20000f26670 */
[----:B------:R-:W-:-:S05]  /*13b0*/  IMAD.HI.U32 R6, R9, R2, RZ ;  /* 0x0000000209067227 */ /* 0x000fca00078e00ff */
[----:B------:R-:W-:-:S04]  /*13c0*/  SHF.R.U32.HI R6, RZ, R3, R6 ;  /* 0x00000003ff067219 */ /* 0x000fc80000011606 */
[----:B------:R-:W-:-:S03]  /*13d0*/  SEL R6, R9, R6, !P0 ;  /* 0x0000000609067207 */ /* 0x000fc60004000000 */
[----:B------:R-:W-:-:S04]  /*13e0*/  @!P1 IMAD.HI.U32 R12, R5, R2, RZ ;  /* 0x00000002050c9227 */ /* 0x000fc800078e00ff */
[----:B------:R-:W-:Y:S01]  /*13f0*/  IMAD.MOV R2, RZ, RZ, -R6 ;  /* 0x000000ffff027224 */ /* 0x000fe200078e0a06 */
[----:B------:R-:W-:-:S03]  /*1400*/  @!P1 SHF.R.U32.HI R12, RZ, R3, R12 ;  /* 0x00000003ff0c9219 */ /* 0x000fc6000001160c */
[----:B------:R-:W-:Y:S01]  /*1410*/  IMAD R2, R11, R2, R9 ;  /* 0x000000020b027224 */ /* 0x000fe200078e0209 */
[----:B------:R-:W-:-:S04]  /*1420*/  @!P1 SEL R3, R5, R12, !P0 ;  /* 0x0000000c05039207 */ /* 0x000fc80004000000 */
[----:B------:R-:W-:Y:S01]  /*1430*/  @!P1 IADD3 R6, PT, PT, R6, -R3, RZ ;  /* 0x8000000306069210 */ /* 0x000fe20007ffe0ff */
[----:B------:R-:W-:Y:S01]  /*1440*/  @!P1 IMAD R2, R2, R13, R3 ;  /* 0x0000000d02029224 */ /* 0x000fe200078e0203 */
[----:B------:R-:W-:-:S03]  /*1450*/  IADD3 R3, PT, PT, -R9, RZ, RZ ;  /* 0x000000ff09037210 */ /* 0x000fc60007ffe1ff */
[----:B------:R-:W-:Y:S01]  /*1460*/  @!P1 IMAD R9, R6, R11, R5 ;  /* 0x0000000b06099224 */ /* 0x000fe200078e0205 */
[----:B------:R-:W-:Y:S01]  /*1470*/  @!P1 MOV R5, R2 ;  /* 0x0000000200059202 */ /* 0x000fe20000000f00 */
[----:B------:R-:W-:-:S04]  /*1480*/  IMAD R3, R4, R3, R20 ;  /* 0x0000000304037224 */ /* 0x000fc800078e0214 */
[----:B------:R-:W-:Y:S02]  /*1490*/  IMAD R7, R5, R10, R7 ;  /* 0x0000000a05077224 */ /* 0x000fe400078e0207 */
[----:B------:R-:W-:-:S03]  /*14a0*/  IMAD R20, R9, R4, R3 ;  /* 0x0000000409147224 */ /* 0x000fc600078e0203 */
[----:B------:R-:W-:-:S15]  /*14b0*/  R2UR UR19, R7 ;  /* 0x00000000071372ca */ /* 0x000fde00000e0000 */
.L_x_18:
[----:B------:R-:W-:Y:S05]  /*14c0*/  BRA.U UP2, `(.L_x_19) ;  /* 0x0000000102487547 */ /* 0x000fea000b800000 */
[----:B------:R-:W1:Y:S08]  /*14d0*/  LDC.64 R4, c[0x0][0xf10] ;  /* 0x0003c400ff047b82 */ /* 0x000e700000000a00 */
[----:B------:R-:W2:Y:S08]  /*14e0*/  LDC.64 R2, c[0x0][0xf18] ;  /* 0x0003c600ff027b82 */ /* 0x000eb00000000a00 */
[----:B------:R-:W4:Y:S08]  /*14f0*/  LDC R6, c[0x0][0xf20] ;  /* 0x0003c800ff067b82 */ /* 0x000f300000000800 */
[----:B------:R-:W3:Y:S01]  /*1500*/  LDC R7, c[0x0][0xf0c] ;  /* 0x0003c300ff077b82 */ /* 0x000ee20000000800 */
[----:B-1----:R-:W-:-:S05]  /*1510*/  IMAD.HI.U32 R4, R4, UR19, RZ ;  /* 0x0000001304047c27 */ /* 0x002fca000f8e00ff */
[----:B------:R-:W-:Y:S01]  /*1520*/  SHF.R.U32.HI R4, RZ, R5, R4 ;  /* 0x00000005ff047219 */ /* 0x000fe20000011604 */
[----:B--2---:R-:W-:Y:S01]  /*1530*/  IMAD.HI.U32 R3, R20, R3, RZ ;  /* 0x0000000314037227 */ /* 0x004fe200078e00ff */
[----:B------:R-:W-:-:S04]  /*1540*/  ISETP.NE.AND P0, PT, R2, 0x1, PT ;  /* 0x000000010200780c */ /* 0x000fc80003f05270 */
[----:B----4-:R-:W-:Y:S01]  /*1550*/  SHF.R.U32.HI R5, RZ, R6, R3 ;  /* 0x00000006ff057219 */ /* 0x010fe20000011603 */
[----:B------:R-:W-:Y:S01]  /*1560*/  IMAD.U32 R3, RZ, RZ, UR19 ;  /* 0x00000013ff037e24 */ /* 0x000fe2000f8e00ff */
[----:B---3--:R-:W-:-:S04]  /*1570*/  ISETP.NE.AND P1, PT, R7, 0x1, PT ;  /* 0x000000010700780c */ /* 0x008fc80003f25270 */
[----:B------:R-:W-:Y:S02]  /*1580*/  SEL R3, R3, R4, !P1 ;  /* 0x0000000403037207 */ /* 0x000fe40004800000 */
[----:B------:R-:W-:-:S05]  /*1590*/  SEL R4, R20, R5, !P0 ;  /* 0x0000000514047207 */ /* 0x000fca0004000000 */
[----:B------:R-:W-:Y:S02]  /*15a0*/  IMAD.IADD R6, R4, 0x1, -R3 ;  /* 0x0000000104067824 */ /* 0x000fe400078e0a03 */
[----:B------:R-:W-:Y:S02]  /*15b0*/  IMAD.IADD R3, R3, 0x1, -R4 ;  /* 0x0000000103037824 */ /* 0x000fe400078e0a04 */
[----:B------:R-:W-:Y:S02]  /*15c0*/  IMAD R6, R6, R7, UR19 ;  /* 0x0000001306067e24 */ /* 0x000fe4000f8e0207 */
[----:B------:R-:W-:-:S03]  /*15d0*/  IMAD R20, R3, R2, R20 ;  /* 0x0000000203147224 */ /* 0x000fc600078e0214 */
[----:B------:R-:W-:-:S15]  /*15e0*/  R2UR UR19, R6 ;  /* 0x00000000061372ca */ /* 0x000fde00000e0000 */
.L_x_19:
[----:B------:R-:W-:Y:S05]  /*15f0*/  BRA.U !UP0, `(.L_x_20) ;  /* 0x00000001080c7547 */ /* 0x000fea000b800000 */
[----:B------:R-:W-:Y:S01]  /*1600*/  UCGABAR_WAIT ;  /* 0x0000000000007dc7 */ /* 0x000fe20008000000 */
[----:B------:R-:W-:Y:S01]  /*1610*/  CCTL.IVALL ;  /* 0x00000000ff00798f */ /* 0x000fe20002000000 */
[----:B------:R-:W-:Y:S05]  /*1620*/  BRA `(.L_x_21) ;  /* 0x0000000000047947 */ /* 0x000fea0003800000 */
.L_x_20:
[----:B------:R-:W-:Y:S06]  /*1630*/  BAR.SYNC.DEFER_BLOCKING 0x0 ;  /* 0x0000000000007b1d */ /* 0x000fec0000010000 */
.L_x_21:
[----:B------:R-:W-:Y:S05]  /*1640*/  BRA.U UP1, `(.L_x_22) ;  /* 0x0000001501107547 */ /* 0x000fea000b800000 */
[----:B------:R-:W1:Y:S01]  /*1650*/  LDCU UR8, c[0x0][0x38c] ;  /* 0x00007180ff0877ac */ /* 0x000e620008000800 */
[----:B------:R-:W2:Y:S01]  /*1660*/  LDC R9, c[0x0][0x370] ;  /* 0x0000dc00ff097b82 */ /* 0x000ea20000000800 */
[----:B------:R-:W-:Y:S01]  /*1670*/  PLOP3.LUT P1, PT, PT, PT, UP4, 0x80, 0x8 ;  /* 0x000000000008781c */ /* 0x000fe20003f2f048 */
[----:B------:R-:W-:Y:S01]  /*1680*/  HFMA2 R12, -RZ, RZ, 0, 0 ;  /* 0x00000000ff0c7431 */ /* 0x000fe200000001ff */
[----:B------:R-:W-:Y:S01]  /*1690*/  UISETP.NE.AND UP1, UPT, UR7, URZ, UPT ;  /* 0x000000ff0700728c */ /* 0x000fe2000bf25270 */
[----:B------:R-:W-:Y:S01]  /*16a0*/  ISETP.EQ.OR P4, PT, R8, RZ, P5 ;  /* 0x000000ff0800720c */ /* 0x000fe20002f82670 */
[----:B------:R-:W-:Y:S01]  /*16b0*/  UMOV UR6, 0x400 ;  /* 0x0000040000067882 */ /* 0x000fe20000000000 */
[----:B------:R-:W-:Y:S01]  /*16c0*/  USHF.L.U32 UR22, UR45, 0x6, URZ ;  /* 0x000000062d167899 */ /* 0x000fe200080006ff */
[----:B------:R-:W-:Y:S01]  /*16d0*/  PLOP3.LUT P1, PT, P1, PT, PT, 0x8, 0x80 ;  /* 0x000000000080781c */ /* 0x000fe20000f2e170 */
[----:B------:R-:W4:Y:S01]  /*16e0*/  LDC R0, c[0x0][0x374] ;  /* 0x0000dd00ff007b82 */ /* 0x000f220000000800 */
[----:B------:R-:W-:Y:S01]  /*16f0*/  ULEA UR6, UR45, UR6, 0x18 ;  /* 0x000000062d067291 */ /* 0x000fe2000f8ec0ff */
[----:B------:R-:W-:Y:S01]  /*1700*/  IMAD.MOV.U32 R15, RZ, RZ, 0x1 ;  /* 0x00000001ff0f7424 */ /* 0x000fe200078e00ff */
[----:B------:R-:W-:Y:S01]  /*1710*/  MOV R8, 0x1 ;  /* 0x0000000100087802 */ /* 0x000fe20000000f00 */
[----:B------:R-:W-:Y:S01]  /*1720*/  IMAD.MOV.U32 R14, RZ, RZ, RZ ;  /* 0x000000ffff0e7224 */ /* 0x000fe200078e00ff */
[----:B------:R-:W2:Y:S01]  /*1730*/  LDCU.64 UR46, c[0x0][0x348] ;  /* 0x00006900ff2e77ac */ /* 0x000ea20008000a00 */
[----:B------:R-:W-:Y:S01]  /*1740*/  IMAD.MOV.U32 R10, RZ, RZ, RZ ;  /* 0x000000ffff0a7224 */ /* 0x000fe200078e00ff */
[----:B-1----:R-:W-:-:S02]  /*1750*/  UIADD3 UR9, UPT, UPT, UR8, 0x7f, URZ ;  /* 0x0000007f08097890 */ /* 0x002fc4000fffe0ff */
[----:B------:R-:W-:Y:S02]  /*1760*/  UIADD3 UR7, UPT, UPT, UR8, -0x1, URZ ;  /* 0xffffffff08077890 */ /* 0x000fe4000fffe0ff */
[----:B------:R-:W-:Y:S02]  /*1770*/  USHF.R.S32.HI UR39, URZ, 0x1f, UR9 ;  /* 0x0000001fff277899 */ /* 0x000fe40008011409 */
[----:B------:R-:W-:Y:S02]  /*1780*/  UISETP.GE.U32.AND UP2, UPT, UR7, -0xff, UPT ;  /* 0xffffff010700788c */ /* 0x000fe4000bf46070 */
[----:B------:R-:W-:Y:S02]  /*1790*/  ULEA.HI UR39, UR39, UR9, URZ, 0x7 ;  /* 0x0000000927277291 */ /* 0x000fe4000f8f38ff */
[----:B------:R-:W-:Y:S02]  /*17a0*/  UIADD3 UR37, UPT, UPT, UR8, 0xfe, URZ ;  /* 0x000000fe08257890 */ /* 0x000fe4000fffe0ff */
[----:B------:R-:W-:-:S02]  /*17b0*/  USHF.R.S32.HI UR39, URZ, 0x7, UR39 ;  /* 0x00000007ff277899 */ /* 0x000fc40008011427 */
[----:B------:R-:W-:Y:S02]  /*17c0*/  ULOP3.LUT UR22, UR22, 0x40, URZ, 0xe2, !UPT ;  /* 0x0000004016167892 */ /* 0x000fe4000f8ee2ff */
[----:B------:R-:W-:Y:S02]  /*17d0*/  UISETP.LT.U32.AND UP0, UPT, UR39, 0x3, UPT ;  /* 0x000000032700788c */ /* 0x000fe4000bf01070 */
[----:B------:R-:W-:Y:S02]  /*17e0*/  USEL UR14, UR14, 0x2, UP1 ;  /* 0x000000020e0e7887 */ /* 0x000fe40008800000 */
[----:B------:R-:W-:Y:S02]  /*17f0*/  USEL UR38, UR39, 0x3, UP0 ;  /* 0x0000000327267887 */ /* 0x000fe40008000000 */
[----:B------:R-:W-:Y:S02]  /*1800*/  UIADD3 UR31, UPT, UPT, UR6, 0x10800, UR5 ;  /* 0x00010800061f7890 */ /* 0x000fe4000fffe005 */
[----:B------:R-:W-:-:S02]  /*1810*/  UIADD3 UR7, UPT, UPT, UR38, -0x1, URZ ;  /* 0xffffffff26077890 */ /* 0x000fc4000fffe0ff */
[----:B------:R-:W-:Y:S02]  /*1820*/  @UP2 UIADD3 UR7, UPT, UPT, UR38, URZ, URZ ;  /* 0x000000ff26072290 */ /* 0x000fe4000fffe0ff */
[----:B------:R-:W-:Y:S02]  /*1830*/  UIADD3 UR30, UPT, UPT, UR6, 0x34800, UR4 ;  /* 0x00034800061e7890 */ /* 0x000fe4000fffe004 */
[----:B------:R-:W-:Y:S02]  /*1840*/  UIADD3 UR23, UPT, UPT, UR39, -UR38, URZ ;  /* 0x8000002627177290 */ /* 0x000fe4000fffe0ff */
[----:B------:R-:W-:Y:S01]  /*1850*/  UIADD3 UR7, UPT, UPT, UR7, 0x1, URZ ;  /* 0x0000000107077890 */ /* 0x000fe2000fffe0ff */
[----:B--2---:R-:W-:-:S11]  /*1860*/  UMOV UR15, URZ ;  /* 0x000000ff000f7c82 */ /* 0x004fd60008000000 */
.L_x_46:
[----:B------:R-:W-:-:S09]  /*1870*/  UISETP.NE.AND UP0, UPT, UR45, URZ, UPT ;  /* 0x000000ff2d00728c */ /* 0x000fd2000bf05270 */
[----:B------:R-:W-:Y:S05]  /*1880*/  BRA.U UP0, `(.L_x_23) ;  /* 0x0000000100287547 */ /* 0x000fea000b800000 */
[----:B------:R-:W-:Y:S02]  /*1890*/  LEA R2, R10, UR6, 0x3 ;  /* 0x000000060a027c11 */ /* 0x000fe4000f8e18ff */
[----:B------:R-:W-:-:S04]  /*18a0*/  SHF.L.U32 R3, R8, 0x1f, RZ ;  /* 0x0000001f08037819 */ /* 0x000fc800000006ff */
[----:B------:R-:W1:Y:S02]  /*18b0*/  SYNCS.PHASECHK.TRANS64.TRYWAIT P0, [R2+URZ+0xc0], R3 ;  /* 0x0000c003020075a7 */ /* 0x000e6400080011ff */
[----:B-1----:R-:W-:Y:S05]  /*18c0*/  @!P0 BRA `(.L_x_24) ;  /* 0x000000a000208947 */ /* 0x002fea0003800000 */
.L_x_142:
[----:B------:R2:W-:Y:S01]  /*18d0*/  SYNCS.ARRIVE.TRANS64.A1T0 RZ, [R2+URZ+0xb0], RZ ;  /* 0x0000b0ff02ff79a7 */ /* 0x0005e200081000ff */
[----:B------:R-:W-:-:S05]  /*18e0*/  VIADD R10, R10, 0x1 ;  /* 0x000000010a0a7836 */ /* 0x000fca0000000000 */
[----:B------:R-:W-:-:S04]  /*18f0*/  ISETP.NE.AND P0, PT, R10, 0x2, PT ;  /* 0x000000020a00780c */ /* 0x000fc80003f05270 */
[----:B-1----:R-:W-:Y:S02]  /*1900*/  SEL R3, RZ, 0x1, P0 ;  /* 0x00000001ff037807 */ /* 0x002fe40000000000 */
[----:B------:R-:W-:Y:S02]  /*1910*/  SEL R10, R10, RZ, P0 ;  /* 0x000000ff0a0a7207 */ /* 0x000fe40000000000 */
[----:B------:R-:W-:Y:S02]  /*1920*/  LOP3.LUT R8, R8, R3, RZ, 0x3c, !PT ;  /* 0x0000000308087212 */ /* 0x000fe400078e3cff */
.L_x_23:
[----:B------:R-:W-:Y:S01]  /*1930*/  ULEA UR8, UR15, UR6, 0x3 ;  /* 0x000000060f087291 */ /* 0x000fe2000f8e18ff */
[----:B--2---:R-:W-:Y:S01]  /*1940*/  SHF.L.U32 R2, R15, 0x1f, RZ ;  /* 0x0000001f0f027819 */ /* 0x004fe200000006ff */
[----:B------:R-:W-:Y:S01]  /*1950*/  UISETP.GE.U32.AND UP0, UPT, UR37, 0xff, UPT ;  /* 0x000000ff2500788c */ /* 0x000fe2000bf06070 */
[----:B------:R-:W-:Y:S01]  /*1960*/  R2UR UR11, R20 ;  /* 0x00000000140b72ca */ /* 0x000fe200000e0000 */
[----:B------:R-:W-:Y:S01]  /*1970*/  ULEA UR43, UR19, UR22, 0x7 ;  /* 0x00000016132b7291 */ /* 0x000fe2000f8e38ff */
[----:B------:R-:W-:-:S04]  /*1980*/  UMOV UR28, URZ ;  /* 0x000000ff001c7c82 */ /* 0x000fc80008000000 */
[----:B------:R1:W2:Y:S07]  /*1990*/  SYNCS.PHASECHK.TRANS64.TRYWAIT P2, [UR8+0x18], R2 ;  /* 0x00001802ff0075a7 */ /* 0x0002ae0008041108 */
[----:B------:R-:W-:Y:S02]  /*19a0*/  USHF.L.U32 UR35, UR11, 0x8, URZ ;  /* 0x000000080b237899 */ /* 0x000fe400080006ff */
[----:B------:R-:W-:Y:S01]  /*19b0*/  USHF.L.U32 UR11, UR11, 0x1, URZ ;  /* 0x000000010b0b7899 */ /* 0x000fe200080006ff */
[----:B------:R-:W-:Y:S11]  /*19c0*/  BRA.U !UP0, `(.L_x_25) ;  /* 0x0000000508107547 */ /* 0x000ff6000b800000 */
[----:B------:R-:W-:Y:S01]  /*19d0*/  UMOV UR24, UR15 ;  /* 0x0000000f00187c82 */ /* 0x000fe20008000000 */
[----:B------:R-:W-:-:S05]  /*19e0*/  UMOV UR20, URZ ;  /* 0x000000ff00147c82 */ /* 0x000fca0008000000 */
.L_x_33:
[----:B------:R-:W-:Y:S01]  /*19f0*/  ULEA UR41, UR24, UR6, 0x3 ;  /* 0x0000000618297291 */ /* 0x000fe2000f8e18ff */
[----:B--2---:R-:W-:Y:S01]  /*1a00*/  @!P5 MOV R3, 0xc600 ;  /* 0x0000c6000003d802 */ /* 0x004fe20000000f00 */
[----:B--23--:R-:W-:Y:S10]  /*1a10*/  @P2 BRA `(.L_x_26) ;  /* 0x00000000000c2947 */ /* 0x00cff40003800000 */
[----:B------:R-:W-:-:S04]  /*1a20*/  SHF.L.U32 R5, R15, 0x1f, RZ ;  /* 0x0000001f0f057819 */ /* 0x000fc800000006ff */
[----:B------:R-:W2:Y:S02]  /*1a30*/  SYNCS.PHASECHK.TRANS64.TRYWAIT P0, [UR41+0x18], R5 ;  /* 0x00001805ff0075a7 */ /* 0x000ea40008001129 */
[----:B--2---:R-:W-:Y:S05]  /*1a40*/  @!P0 BRA `(.L_x_27) ;  /* 0x0000009c00d48947 */ /* 0x004fea0003800000 */
.L_x_26:
[----:B------:R2:W-:Y:S01]  /*1a50*/  @!P5 SYNCS.ARRIVE.TRANS64 RZ, [UR41], R3 ;  /* 0x00000003ffffd9a7 */ /* 0x0005e20008000029 */
[----:B------:R-:W-:-:S04]  /*1a60*/  ULOP3.LUT UR8, UR14, 0x2, URZ, 0xfc, !UPT ;  /* 0x000000020e087892 */ /* 0x000fc8000f8efcff */
[----:B------:R-:W-:-:S09]  /*1a70*/  UISETP.NE.AND UP0, UPT, UR8, 0x2, UPT ;  /* 0x000000020800788c */ /* 0x000fd2000bf05270 */
[----:B------:R-:W-:Y:S05]  /*1a80*/  BRA.U UP0, `(.L_x_28) ;  /* 0x0000000100047547 */ /* 0x000fea000b800000 */
[----:B---3--:R-:W-:Y:S05]  /*1a90*/  BPT.TRAP 0x1 ;  /* 0x000000040000795c */ /* 0x008fea0000300000 */
.L_x_28:
[----:B------:R-:W-:Y:S04]  /*1aa0*/  BSSY.RECONVERGENT B0, `(.L_x_29) ;  /* 0x0000003000007945 */ /* 0x000fe80003800200 */
[----:B------:R-:W-:Y:S05]  /*1ab0*/  @P4 BRA `(.L_x_30) ;  /* 0x0000000000044947 */ /* 0x000fea0003800000 */
[----:B---3--:R-:W-:Y:S05]  /*1ac0*/  BPT.TRAP 0x1 ;  /* 0x000000040000795c */ /* 0x008fea0000300000 */
.L_x_30:
[----:B---3--:R-:W-:Y:S05]  /*1ad0*/  BSYNC.RECONVERGENT B0 ;  /* 0x0000000000007941 */ /* 0x008fea0003800200 */
.L_x_29:
[----:B------:R-:W-:Y:S01]  /*1ae0*/  UIADD3 UR15, UPT, UPT, UR24, 0x1, URZ ;  /* 0x00000001180f7890 */ /* 0x000fe2000fffe0ff */
[----:B------:R-:W-:Y:S01]  /*1af0*/  BSSY.RECONVERGENT B0, `(.L_x_31) ;  /* 0x000002c000007945 */ /* 0x000fe20003800200 */
[----:B------:R-:W-:Y:S02]  /*1b00*/  ELECT P0, URZ, PT ;  /* 0x0000000000ff782f */ /* 0x000fe40003800000 */
[----:B------:R-:W-:-:S04]  /*1b10*/  UISETP.NE.AND UP0, UPT, UR15, 0x3, UPT ;  /* 0x000000030f00788c */ /* 0x000fc8000bf05270 */
[----:B------:R-:W-:Y:S02]  /*1b20*/  USEL UR9, URZ, 0x1, UP0 ;  /* 0x00000001ff097887 */ /* 0x000fe40008000000 */
[----:B------:R-:W-:-:S04]  /*1b30*/  USEL UR15, UR15, URZ, UP0 ;  /* 0x000000ff0f0f7287 */ /* 0x000fc80008000000 */
[----:B------:R-:W-:Y:S01]  /*1b40*/  ULEA UR8, UR15, UR6, 0x3 ;  /* 0x000000060f087291 */ /* 0x000fe2000f8e18ff */
[----:B------:R-:W-:-:S04]  /*1b50*/  LOP3.LUT R15, R15, UR9, RZ, 0x3c, !PT ;  /* 0x000000090f0f7c12 */ /* 0x000fc8000f8e3cff */
[----:B-1----:R-:W-:-:S04]  /*1b60*/  SHF.L.U32 R2, R15, 0x1f, RZ ;  /* 0x0000001f0f027819 */ /* 0x002fc800000006ff */
[----:B------:R1:W3:Y:S01]  /*1b70*/  SYNCS.PHASECHK.TRANS64.TRYWAIT P2, [UR8+0x18], R2 ;  /* 0x00001802ff0075a7 */ /* 0x0002e20008041108 */
[----:B------:R-:W-:Y:S05]  /*1b80*/  @!P0 BRA `(.L_x_32) ;  /* 0x0000000000888947 */ /* 0x000fea0003800000 */
[----:B------:R-:W-:Y:S02]  /*1b90*/  ULEA UR40, UR24, UR5, 0xe ;  /* 0x0000000518287291 */ /* 0x000fe4000f8e70ff */
[----:B------:R-:W-:Y:S02]  /*1ba0*/  UIADD3 UR52, UP3, UPT, UR46, 0x80, URZ ;  /* 0x000000802e347890 */ /* 0x000fe4000ff7e0ff */
[----:B------:R-:W-:Y:S02]  /*1bb0*/  ULEA UR32, UR24, UR6, 0xf ;  /* 0x0000000618207291 */ /* 0x000fe4000f8e78ff */
[----:B------:R-:W-:Y:S02]  /*1bc0*/  UIADD3 UR50, UP2, UPT, UR46, 0x180, URZ ;  /* 0x000001802e327890 */ /* 0x000fe4000ff5e0ff */
[----:B------:R-:W-:Y:S02]  /*1bd0*/  ULEA UR16, UR24, UR4, 0x9 ;  /* 0x0000000418107291 */ /* 0x000fe4000f8e48ff */
[----:B------:R-:W-:-:S02]  /*1be0*/  UIADD3 UR48, UP1, UPT, UR46, 0x280, URZ ;  /* 0x000002802e307890 */ /* 0x000fc4000ff3e0ff */
[----:B------:R-:W-:Y:S02]  /*1bf0*/  ULEA UR8, UR24, UR6, 0xa ;  /* 0x0000000618087291 */ /* 0x000fe4000f8e50ff */
[----:B------:R-:W-:Y:S02]  /*1c00*/  UIADD3 UR28, UP0, UPT, UR46, 0x380, URZ ;  /* 0x000003802e1c7890 */ /* 0x000fe4000ff1e0ff */
[----:B------:R-:W-:Y:S02]  /*1c10*/  USHF.L.U32 UR42, UR20, 0x7, URZ ;  /* 0x00000007142a7899 */ /* 0x000fe400080006ff */
[----:B------:R-:W-:Y:S02]  /*1c20*/  UIADD3.X UR53, UPT, UPT, URZ, UR47, URZ, UP3, !UPT ;  /* 0x0000002fff357290 */ /* 0x000fe40009ffe4ff */
[----:B------:R-:W-:Y:S02]  /*1c30*/  UIADD3 UR40, UPT, UPT, UR6, 0x10800, UR40 ;  /* 0x0001080006287890 */ /* 0x000fe4000fffe028 */
[----:B------:R-:W-:-:S02]  /*1c40*/  UIADD3.X UR51, UPT, UPT, URZ, UR47, URZ, UP2, !UPT ;  /* 0x0000002fff337290 */ /* 0x000fc400097fe4ff */
[----:B------:R-:W-:Y:S02]  /*1c50*/  UIADD3 UR32, UPT, UPT, UR32, 0x1c800, URZ ;  /* 0x0001c80020207890 */ /* 0x000fe4000fffe0ff */
[----:B------:R-:W-:Y:S02]  /*1c60*/  UIADD3.X UR49, UPT, UPT, URZ, UR47, URZ, UP1, !UPT ;  /* 0x0000002fff317290 */ /* 0x000fe40008ffe4ff */
[----:B------:R-:W-:Y:S02]  /*1c70*/  UIADD3 UR16, UPT, UPT, UR6, 0x34800, UR16 ;  /* 0x0003480006107890 */ /* 0x000fe4000fffe010 */
[----:B------:R-:W-:Y:S02]  /*1c80*/  UIADD3.X UR29, UPT, UPT, URZ, UR47, URZ, UP0, !UPT ;  /* 0x0000002fff1d7290 */ /* 0x000fe400087fe4ff */
[----:B------:R-:W-:Y:S01]  /*1c90*/  UIADD3 UR8, UPT, UPT, UR8, 0x34e00, URZ ;  /* 0x00034e0008087890 */ /* 0x000fe2000fffe0ff */
[----:B------:R-:W-:Y:S01]  /*1ca0*/  UMOV UR25, 0x30000 ;  /* 0x0003000000197882 */ /* 0x000fe20000000000 */
[----:B------:R-:W-:Y:S01]  /*1cb0*/  UMOV UR26, 0x0 ;  /* 0x00000000001a7882 */ /* 0x000fe20000000000 */
[----:B------:R-:W-:Y:S01]  /*1cc0*/  UMOV UR27, 0x10000000 ;  /* 0x10000000001b7882 */ /* 0x000fe20000000000 */
[----:B------:R-:W-:Y:S01]  /*1cd0*/  UMOV UR33, UR41 ;  /* 0x0000002900217c82 */ /* 0x000fe20008000000 */
[----:B------:R-:W-:Y:S01]  /*1ce0*/  UMOV UR36, UR44 ;  /* 0x0000002c00247c82 */ /* 0x000fe20008000000 */
[----:B------:R-:W-:Y:S01]  /*1cf0*/  UMOV UR34, UR42 ;  /* 0x0000002a00227c82 */ /* 0x000fe20008000000 */
[----:B------:R-:W-:Y:S01]  /*1d00*/  UMOV UR17, UR41 ;  /* 0x0000002900117c82 */ /* 0x000fe20008000000 */
[----:B------:R-:W-:Y:S01]  /*1d10*/  UMOV UR21, UR44 ;  /* 0x0000002c00157c82 */ /* 0x000fe20008000000 */
[----:B------:R1:W-:Y:S01]  /*1d20*/  UTMALDG.3D.MULTICAST [UR40], [UR52], UR25, desc[UR26] ;  /* 0x00001a28340073b4 */ /* 0x0003e20008011819 */
[----:B------:R-:W-:Y:S01]  /*1d30*/  UMOV UR10, URZ ;  /* 0x000000ff000a7c82 */ /* 0x000fe20008000000 */
[----:B------:R-:W-:Y:S01]  /*1d40*/  UMOV UR9, UR41 ;  /* 0x0000002900097c82 */ /* 0x000fe20008000000 */
[----:B------:R-:W-:Y:S01]  /*1d50*/  UMOV UR12, UR20 ;  /* 0x00000014000c7c82 */ /* 0x000fe20008000000 */
[----:B------:R-:W-:Y:S01]  /*1d60*/  UMOV UR13, UR44 ;  /* 0x0000002c000d7c82 */ /* 0x000fe20008000000 */
[----:B------:R1:W-:Y:S01]  /*1d70*/  UTMALDG.3D [UR32], [UR50], desc[UR26] ;  /* 0x00001a20320075b4 */ /* 0x0003e20008011000 */
[----:B------:R1:W-:Y:S01]  /*1d80*/  UTMALDG.4D.MULTICAST [UR16], [UR48], UR25, desc[UR26] ;  /* 0x00001a10300073b4 */ /* 0x0003e20008019819 */
[----:B------:R1:W-:Y:S02]  /*1d90*/  UTMALDG.4D [UR8], [UR28], desc[UR26] ;  /* 0x00001a081c0075b4 */ /* 0x0003e40008019000 */
[----:B-1----:R-:W-:Y:S01]  /*1da0*/  NOP ;  /* 0x0000000000007918 */ /* 0x002fe20000000000 */
.L_x_32:
[----:B------:R-:W-:Y:S05]  /*1db0*/  BSYNC.RECONVERGENT B0 ;  /* 0x0000000000007941 */ /* 0x000fea0003800200 */
.L_x_31:
[----:B------:R-:W-:Y:S01]  /*1dc0*/  UIADD3 UR20, UPT, UPT, UR20, 0x1, URZ ;  /* 0x0000000114147890 */ /* 0x000fe2000fffe0ff */
[----:B------:R-:W-:Y:S01]  /*1dd0*/  UMOV UR24, UR15 ;  /* 0x0000000f00187c82 */ /* 0x000fe20008000000 */
[----:B------:R-:W-:Y:S02]  /*1de0*/  UMOV UR28, UR7 ;  /* 0x00000007001c7c82 */ /* 0x000fe40008000000 */
[----:B------:R-:W-:-:S09]  /*1df0*/  UISETP.NE.AND UP0, UPT, UR20, UR7, UPT ;  /* 0x000000071400728c */ /* 0x000fd2000bf05270 */
[----:B------:R-:W-:Y:S05]  /*1e00*/  BRA.U UP0, `(.L_x_33) ;  /* 0xfffffff900f87547 */ /* 0x000fea000b83ffff */
.L_x_25:
[----:B------:R-:W-:Y:S01]  /*1e10*/  ULEA UR8, UR15, UR6, 0x3 ;  /* 0x000000060f087291 */ /* 0x000fe2000f8e18ff */
[----:B-1----:R-:W-:Y:S01]  /*1e20*/  SHF.L.U32 R2, R15, 0x1f, RZ ;  /* 0x0000001f0f027819 */ /* 0x002fe200000006ff */
[----:B------:R-:W-:Y:S01]  /*1e30*/  @!P1 SYNCS.ARRIVE.TRANS64.A1T0 RZ, [UR6+0x78], RZ ;  /* 0x000078ffffff99a7 */ /* 0x000fe20008100006 */
[----:B------:R-:W-:-:S06]  /*1e40*/  UISETP.GT.AND UP0, UPT, UR39, UR38, UPT ;  /* 0x000000262700728c */ /* 0x000fcc000bf04270 */
[----:B------:R1:W1:Y:S03]  /*1e50*/  SYNCS.PHASECHK.TRANS64.TRYWAIT P1, [UR8+0x18], R2 ;  /* 0x00001802ff0075a7 */ /* 0x0002660008021108 */
[----:B------:R-:W-:Y:S05]  /*1e60*/  BRA.U !UP0, `(.L_x_34) ;  /* 0x00000005080c7547 */ /* 0x000fea000b800000 */
[----:B------:R-:W-:Y:S01]  /*1e70*/  UIADD3 UR17, UPT, UPT, UR23, UR28, URZ ;  /* 0x0000001c17117290 */ /* 0x000fe2000fffe0ff */
[----:B------:R-:W-:-:S11]  /*1e80*/  UMOV UR20, UR15 ;  /* 0x0000000f00147c82 */ /* 0x000fd60008000000 */
.L_x_42:
[----:B------:R-:W-:Y:S01]  /*1e90*/  ULEA UR41, UR20, UR6, 0x3 ;  /* 0x0000000614297291 */ /* 0x000fe2000f8e18ff */
[----:B--2---:R-:W-:Y:S01]  /*1ea0*/  @!P5 MOV R3, 0xc600 ;  /* 0x0000c6000003d802 */ /* 0x004fe20000000f00 */
[----:B-1-3--:R-:W-:Y:S10]  /*1eb0*/  @P1 BRA `(.L_x_35) ;  /* 0x00000000000c1947 */ /* 0x00aff40003800000 */
[----:B------:R-:W-:-:S04]  /*1ec0*/  SHF.L.U32 R5, R15, 0x1f, RZ ;  /* 0x0000001f0f057819 */ /* 0x000fc800000006ff */
[----:B------:R-:W1:Y:S02]  /*1ed0*/  SYNCS.PHASECHK.TRANS64.TRYWAIT P0, [UR41+0x18], R5 ;  /* 0x00001805ff0075a7 */ /* 0x000e640008001129 */
[----:B-1----:R-:W-:Y:S05]  /*1ee0*/  @!P0 BRA `(.L_x_36) ;  /* 0x0000009800c48947 */ /* 0x002fea0003800000 */
.L_x_35:
[----:B------:R2:W-:Y:S01]  /*1ef0*/  @!P5 SYNCS.ARRIVE.TRANS64 RZ, [UR41], R3 ;  /* 0x00000003ffffd9a7 */ /* 0x0005e20008000029 */
[----:B------:R-:W-:-:S04]  /*1f00*/  ULOP3.LUT UR8, UR14, 0x2, URZ, 0xfc, !UPT ;  /* 0x000000020e087892 */ /* 0x000fc8000f8efcff */
[----:B------:R-:W-:-:S09]  /*1f10*/  UISETP.NE.AND UP0, UPT, UR8, 0x2, UPT ;  /* 0x000000020800788c */ /* 0x000fd2000bf05270 */
[----:B------:R-:W-:Y:S05]  /*1f20*/  BRA.U UP0, `(.L_x_37) ;  /* 0x0000000100047547 */ /* 0x000fea000b800000 */
[----:B---3--:R-:W-:Y:S05]  /*1f30*/  BPT.TRAP 0x1 ;  /* 0x000000040000795c */ /* 0x008fea0000300000 */
.L_x_37:
[----:B------:R-:W-:Y:S04]  /*1f40*/  BSSY.RECONVERGENT B0, `(.L_x_38) ;  /* 0x0000003000007945 */ /* 0x000fe80003800200 */
[----:B------:R-:W-:Y:S05]  /*1f50*/  @P4 BRA `(.L_x_39) ;  /* 0x0000000000044947 */ /* 0x000fea0003800000 */
[----:B---3--:R-:W-:Y:S05]  /*1f60*/  BPT.TRAP 0x1 ;  /* 0x000000040000795c */ /* 0x008fea0000300000 */
.L_x_39:
[----:B---3--:R-:W-:Y:S05]  /*1f70*/  BSYNC.RECONVERGENT B0 ;  /* 0x0000000000007941 */ /* 0x008fea0003800200 */
.L_x_38:
        /* <DEDUP_REMOVED lines=11> */
[----:B------:R-:W-:Y:S02]  /*2030*/  UIADD3 UR56, UP3, UPT, UR46, 0x80, URZ ;  /* 0x000000802e387890 */ /* 0x000fe4000ff7e0ff */
[----:B------:R-:W-:Y:S02]  /*2040*/  ULEA UR32, UR20, UR6, 0xf ;  /* 0x0000000614207291 */ /* 0x000fe4000f8e78ff */
[----:B------:R-:W-:Y:S02]  /*2050*/  UIADD3 UR54, UP2, UPT, UR46, 0x180, URZ ;  /* 0x000001802e367890 */ /* 0x000fe4000ff5e0ff */
[----:B------:R-:W-:Y:S02]  /*2060*/  UIADD3 UR52, UP1, UPT, UR46, 0x280, URZ ;  /* 0x000002802e347890 */ /* 0x000fe4000ff3e0ff */
[----:B------:R-:W-:Y:S02]  /*2070*/  ULEA UR8, UR20, UR6, 0xa ;  /* 0x0000000614087291 */ /* 0x000fe4000f8e50ff */
[----:B------:R-:W-:-:S02]  /*2080*/  UIADD3 UR50, UP0, UPT, UR46, 0x380, URZ ;  /* 0x000003802e327890 */ /* 0x000fc4000ff1e0ff */
[----:B------:R-:W-:Y:S02]  /*2090*/  USHF.L.U32 UR42, UR28, 0x7, URZ ;  /* 0x000000071c2a7899 */ /* 0x000fe400080006ff */
[----:B------:R-:W-:Y:S02]  /*20a0*/  ULEA UR40, UR20, UR31, 0xe ;  /* 0x0000001f14287291 */ /* 0x000fe4000f8e70ff */
[----:B------:R-:W-:Y:S02]  /*20b0*/  UIADD3.X UR57, UPT, UPT, URZ, UR47, URZ, UP3, !UPT ;  /* 0x0000002fff397290 */ /* 0x000fe40009ffe4ff */
[----:B------:R-:W-:Y:S02]  /*20c0*/  UIADD3 UR32, UPT, UPT, UR32, 0x1c800, URZ ;  /* 0x0001c80020207890 */ /* 0x000fe4000fffe0ff */
[----:B------:R-:W-:Y:S02]  /*20d0*/  UIADD3.X UR55, UPT, UPT, URZ, UR47, URZ, UP2, !UPT ;  /* 0x0000002fff377290 */ /* 0x000fe400097fe4ff */
[----:B------:R-:W-:-:S02]  /*20e0*/  ULEA UR24, UR20, UR30, 0x9 ;  /* 0x0000001e14187291 */ /* 0x000fc4000f8e48ff */
[----:B------:R-:W-:Y:S02]  /*20f0*/  UIADD3.X UR53, UPT, UPT, URZ, UR47, URZ, UP1, !UPT ;  /* 0x0000002fff357290 */ /* 0x000fe40008ffe4ff */
[----:B------:R-:W-:Y:S02]  /*2100*/  UIADD3 UR8, UPT, UPT, UR8, 0x34e00, URZ ;  /* 0x00034e0008087890 */ /* 0x000fe4000fffe0ff */
[----:B------:R-:W-:Y:S01]  /*2110*/  UIADD3.X UR51, UPT, UPT, URZ, UR47, URZ, UP0, !UPT ;  /* 0x0000002fff337290 */ /* 0x000fe200087fe4ff */
        /* <DEDUP_REMOVED lines=19> */
.L_x_41:
[----:B------:R-:W-:Y:S05]  /*2250*/  BSYNC.RECONVERGENT B0 ;  /* 0x0000000000007941 */ /* 0x000fea0003800200 */
.L_x_40:
[----:B------:R-:W-:Y:S01]  /*2260*/  UIADD3 UR28, UPT, UPT, UR28, 0x1, URZ ;  /* 0x000000011c1c7890 */ /* 0x000fe2000fffe0ff */
[----:B------:R-:W-:-:S03]  /*2270*/  UMOV UR20, UR15 ;  /* 0x0000000f00147c82 */ /* 0x000fc60008000000 */
[----:B------:R-:W-:-:S09]  /*2280*/  UISETP.NE.AND UP0, UPT, UR28, UR17, UPT ;  /* 0x000000111c00728c */ /* 0x000fd2000bf05270 */
[----:B------:R-:W-:Y:S05]  /*2290*/  BRA.U UP0, `(.L_x_42) ;  /* 0xfffffff900fc7547 */ /* 0x000fea000b83ffff */
.L_x_34:
[----:B-1----:R-:W-:Y:S01]  /*22a0*/  LEA R2, R14, UR6, 0x3 ;  /* 0x000000060e027c11 */ /* 0x002fe2000f8e18ff */
[----:B------:R-:W-:Y:S01]  /*22b0*/  NOP ;  /* 0x0000000000007918 */ /* 0x000fe20000000000 */
[----:B--2---:R-:W-:Y:S02]  /*22c0*/  SHF.L.U32 R3, R12, 0x1f, RZ ;  /* 0x0000001f0c037819 */ /* 0x004fe400000006ff */
[----:B------:R-:W-:Y:S02]  /*22d0*/  LEA R4, R14, UR6, 0x4 ;  /* 0x000000060e047c11 */ /* 0x000fe4000f8e20ff */
[----:B------:R-:W1:Y:S02]  /*22e0*/  SYNCS.PHASECHK.TRANS64.TRYWAIT P0, [R2+URZ+0x80], R3 ;  /* 0x00008003020075a7 */ /* 0x000e6400080011ff */
[----:B-1----:R-:W-:Y:S05]  /*22f0*/  @!P0 BRA `(.L_x_43) ;  /* 0x0000009400d88947 */ /* 0x002fea0003800000 */
.L_x_145:
[----:B------:R-:W2:Y:S01]  /*2300*/  LDS.128 R4, [R4+0xe0] ;  /* 0x0000e00004047984 */ /* 0x000ea20000000c00 */
[----:B---3--:R-:W-:Y:S01]  /*2310*/  ISETP.GE.AND P0, PT, R72, 0x1, PT ;  /* 0x000000014800780c */ /* 0x008fe20003f06270 */
[----:B-1----:R-:W-:Y:S01]  /*2320*/  VIADD R2, R2, 0x90 ;  /* 0x0000009002027836 */ /* 0x002fe20000000000 */
[----:B------:R-:W-:Y:S01]  /*2330*/  @!PT LDS RZ, [RZ] ;  /* 0x00000000fffff984 */ /* 0x000fe20000000800 */
[----:B------:R-:W-:Y:S01]  /*2340*/  @!PT LDS RZ, [RZ] ;  /* 0x00000000fffff984 */ /* 0x000fe20000000800 */
[----:B------:R-:W-:Y:S01]  /*2350*/  @!PT LDS RZ, [RZ] ;  /* 0x00000000fffff984 */ /* 0x000fe20000000800 */
[----:B------:R-:W-:Y:S01]  /*2360*/  @!PT LDS RZ, [RZ] ;  /* 0x00000000fffff984 */ /* 0x000fe20000000800 */
[----:B------:R1:W-:Y:S06]  /*2370*/  MEMBAR.ALL.CTA ;  /* 0x0000000000007992 */ /* 0x0003ec0000008000 */
[----:B-1----:R-:W1:Y:S01]  /*2380*/  FENCE.VIEW.ASYNC.S ;  /* 0x00000000000073c6 */ /* 0x002e620000000000 */
[----:B------:R-:W-:-:S04]  /*2390*/  PRMT R2, RZ, 0x654, R2 ;  /* 0x00000654ff027816 */ /* 0x000fc80000000002 */
[----:B-1----:R1:W-:Y:S01]  /*23a0*/  SYNCS.ARRIVE.TRANS64.RED.A1T0 RZ, [R2+URZ], RZ ;  /* 0x000000ff02ff79a7 */ /* 0x0023e200081004ff */
[----:B--2---:R-:W-:-:S13]  /*23b0*/  LOP3.LUT P2, RZ, R6, 0x1, RZ, 0xc0, !PT ;  /* 0x0000000106ff7812 */ /* 0x004fda000784c0ff */
[----:B------:R-:W-:Y:S01]  /*23c0*/  @P2 SHF.R.U32.HI R3, RZ, 0x10, R5 ;  /* 0x00000010ff032819 */ /* 0x000fe20000011605 */
[----:B------:R-:W-:Y:S01]  /*23d0*/  VOTEU.ANY UP0, P2 ;  /* 0x0000000000ff7886 */ /* 0x000fe20001000100 */
[----:B------:R-:W-:Y:S02]  /*23e0*/  @P2 MOV R13, R4 ;  /* 0x00000004000d2202 */ /* 0x000fe40000000f00 */
[----:B------:R-:W-:Y:S02]  /*23f0*/  @P2 R2UR.BROADCAST UR8, R3 ;  /* 0x00000000030822ca */ /* 0x000fe400008e0000 */
[----:B------:R-:W-:-:S11]  /*2400*/  @P2 LOP3.LUT R11, R5, 0xffff, RZ, 0xc0, !PT ;  /* 0x0000ffff050b2812 */ /* 0x000fd600078ec0ff */
[----:B------:R-:W-:Y:S01]  /*2410*/  @UP0 UMOV UR44, UR8 ;  /* 0x00000008002c0c82 */ /* 0x000fe20008000000 */
[----:B-1----:R-:W-:Y:S05]  /*2420*/  @!P0 BRA `(.L_x_44) ;  /* 0x0000000000b88947 */ /* 0x002fea0003800000 */
[----:B------:R-:W4:Y:S01]  /*2430*/  LDC.64 R4, c[0x0][0xf18] ;  /* 0x0003c600ff047b82 */ /* 0x000f220000000a00 */
[----:B------:R-:W-:-:S07]  /*2440*/  ISETP.NE.AND P3, PT, R72, 0x1, PT ;  /* 0x000000014800780c */ /* 0x000fce0003f65270 */
[----:B------:R-:W1:Y:S08]  /*2450*/  LDC.64 R6, c[0x0][0xf10] ;  /* 0x0003c400ff067b82 */ /* 0x000e700000000a00 */
[----:B------:R-:W2:Y:S08]  /*2460*/  LDC R16, c[0x0][0xf20] ;  /* 0x0003c800ff107b82 */ /* 0x000eb00000000800 */
[----:B------:R-:W3:Y:S01]  /*2470*/  LDC R18, c[0x0][0xf0c] ;  /* 0x0003c300ff127b82 */ /* 0x000ee20000000800 */
[----:B----4-:R-:W-:Y:S01]  /*2480*/  IMAD.HI.U32 R17, R0, R5, RZ ;  /* 0x0000000500117227 */ /* 0x010fe200078e00ff */
[----:B------:R-:W-:-:S03]  /*2490*/  ISETP.NE.AND P0, PT, R4, 0x1, PT ;  /* 0x000000010400780c */ /* 0x000fc60003f05270 */
[----:B------:R-:W-:-:S03]  /*24a0*/  IMAD.HI.U32 R5, R11, R5, RZ ;  /* 0x000000050b057227 */ /* 0x000fc600078e00ff */
[----:B------:R-:W4:Y:S01]  /*24b0*/  LDC.64 R2, c[0x0][0xf28] ;  /* 0x0003ca00ff027b82 */ /* 0x000f220000000a00 */
[----:B-1----:R-:W-:-:S04]  /*24c0*/  IMAD.HI.U32 R20, R9, R6, RZ ;  /* 0x0000000609147227 */ /* 0x002fc800078e00ff */
[----:B------:R-:W-:Y:S01]  /*24d0*/  IMAD.HI.U32 R22, R13, R6, RZ ;  /* 0x000000060d167227 */ /* 0x000fe200078e00ff */
[----:B------:R-:W-:Y:S02]  /*24e0*/  SHF.R.U32.HI R20, RZ, R7, R20 ;  /* 0x00000007ff147219 */ /* 0x000fe40000011614 */
[-C--:B--2---:R-:W-:Y:S02]  /*24f0*/  SHF.R.U32.HI R17, RZ, R16.reuse, R17 ;  /* 0x00000010ff117219 */ /* 0x084fe40000011611 */
[----:B------:R-:W-:Y:S02]  /*2500*/  SHF.R.U32.HI R16, RZ, R16, R5 ;  /* 0x00000010ff107219 */ /* 0x000fe40000011605 */
[----:B------:R-:W-:Y:S02]  /*2510*/  SEL R17, R0, R17, !P0 ;  /* 0x0000001100117207 */ /* 0x000fe40004000000 */
[----:B------:R-:W-:Y:S02]  /*2520*/  SHF.R.U32.HI R22, RZ, R7, R22 ;  /* 0x00000007ff167219 */ /* 0x000fe40000011616 */
[----:B---3--:R-:W-:-:S02]  /*2530*/  ISETP.NE.AND P1, PT, R18, 0x1, PT ;  /* 0x000000011200780c */ /* 0x008fc40003f25270 */
[----:B------:R-:W-:Y:S02]  /*2540*/  SEL R5, R11, R16, !P0 ;  /* 0x000000100b057207 */ /* 0x000fe40004000000 */
[----:B------:R-:W-:Y:S02]  /*2550*/  SEL R19, R9, R20, !P1 ;  /* 0x0000001409137207 */ /* 0x000fe40004800000 */
[----:B------:R-:W-:Y:S01]  /*2560*/  SEL R7, R13, R22, !P1 ;  /* 0x000000160d077207 */ /* 0x000fe20004800000 */
[----:B----4-:R-:W-:-:S04]  /*2570*/  IMAD.HI.U32 R20, R17, R2, RZ ;  /* 0x0000000211147227 */ /* 0x010fc800078e00ff */
[----:B------:R-:W-:Y:S01]  /*2580*/  IMAD.HI.U32 R6, R19, R2, RZ ;  /* 0x0000000213067227 */ /* 0x000fe200078e00ff */
[----:B------:R-:W-:-:S04]  /*2590*/  @P3 SHF.R.U32.HI R17, RZ, R3, R20 ;  /* 0x00000003ff113219 */ /* 0x000fc80000011614 */
[----:B------:R-:W-:Y:S01]  /*25a0*/  @P3 SHF.R.U32.HI R19, RZ, R3, R6 ;  /* 0x00000003ff133219 */ /* 0x000fe20000011606 */
[----:B------:R-:W-:-:S04]  /*25b0*/  IMAD R17, R72, R17, RZ ;  /* 0x0000001148117224 */ /* 0x000fc800078e02ff */
        /* <DEDUP_REMOVED lines=10> */
[----:B------:R-:W-:Y:S02]  /*2660*/  @!P0 SEL R3, R7, R16, !P3 ;  /* 0x0000001007038207 */ /* 0x000fe40005800000 */
[----:B------:R-:W-:-:S03]  /*2670*/  IADD3 R16, PT, PT, -R5, RZ, RZ ;  /* 0x000000ff05107210 */ /* 0x000fc60007ffe1ff */
[--C-:B------:R-:W-:Y:S02]  /*2680*/  @!P0 IMAD.IADD R6, R6, 0x1, -R3.reuse ;  /* 0x0000000106068824 */ /* 0x100fe400078e0a03 */
[----:B------:R-:W-:Y:S01]  /*2690*/  @!P0 IMAD R3, R2, R19, R3 ;  /* 0x0000001302038224 */ /* 0x000fe200078e0203 */
[----:B------:R-:W-:Y:S01]  /*26a0*/  IADD3 R2, PT, PT, -R7, RZ, RZ ;  /* 0x000000ff07027210 */ /* 0x000fe20007ffe1ff */
[----:B------:R-:W-:Y:S02]  /*26b0*/  @!P0 IMAD R5, R72, R6, R7 ;  /* 0x0000000648058224 */ /* 0x000fe400078e0207 */
[----:B------:R-:W-:Y:S02]  /*26c0*/  IMAD R11, R4, R16, R11 ;  /* 0x00000010040b7224 */ /* 0x000fe400078e020b */
[----:B------:R-:W-:Y:S02]  /*26d0*/  @!P0 IMAD.MOV.U32 R7, RZ, RZ, R3 ;  /* 0x000000ffff078224 */ /* 0x000fe400078e0003 */
[----:B------:R-:W-:-:S02]  /*26e0*/  IMAD R2, R18, R2, R13 ;  /* 0x0000000212027224 */ /* 0x000fc400078e020d */
[----:B------:R-:W-:Y:S02]  /*26f0*/  IMAD R11, R5, R4, R11 ;  /* 0x00000004050b7224 */ /* 0x000fe400078e020b */
[----:B------:R-:W-:Y:S02]  /*2700*/  IMAD R13, R7, R18, R2 ;  /* 0x00000012070d7224 */ /* 0x000fe400078e0202 */
.L_x_44:
[----:B------:R-:W1:Y:S02]  /*2710*/  LDCU UR8, c[0x0][0xf30] ;  /* 0x0001e600ff0877ac */ /* 0x000e640008000800 */
[----:B-1----:R-:W-:-:S09]  /*2720*/  UISETP.NE.AND UP0, UPT, UR8, 0x1, UPT ;  /* 0x000000010800788c */ /* 0x002fd2000bf05270 */
[----:B------:R-:W-:Y:S05]  /*2730*/  BRA.U UP0, `(.L_x_45) ;  /* 0x0000000100407547 */ /* 0x000fea000b800000 */
[----:B------:R-:W1:Y:S08]  /*2740*/  LDC.64 R4, c[0x0][0xf10] ;  /* 0x0003c400ff047b82 */ /* 0x000e700000000a00 */
[----:B------:R-:W2:Y:S08]  /*2750*/  LDC.64 R2, c[0x0][0xf18] ;  /* 0x0003c600ff027b82 */ /* 0x000eb00000000a00 */
[----:B------:R-:W3:Y:S08]  /*2760*/  LDC R6, c[0x0][0xf20] ;  /* 0x0003c800ff067b82 */ /* 0x000ef00000000800 */
[----:B------:R-:W4:Y:S01]  /*2770*/  LDC R16, c[0x0][0xf0c] ;  /* 0x0003c300ff107b82 */ /* 0x000f220000000800 */
[----:B-1----:R-:W-:-:S05]  /*2780*/  IMAD.HI.U32 R4, R13, R4, RZ ;  /* 0x000000040d047227 */ /* 0x002fca00078e00ff */
[----:B------:R-:W-:Y:S01]  /*2790*/  SHF.R.U32.HI R4, RZ, R5, R4 ;  /* 0x00000005ff047219 */ /* 0x000fe20000011604 */
[----:B--2---:R-:W-:Y:S01]  /*27a0*/  IMAD.HI.U32 R3, R11, R3, RZ ;  /* 0x000000030b037227 */ /* 0x004fe200078e00ff */
[----:B------:R-:W-:-:S04]  /*27b0*/  ISETP.NE.AND P0, PT, R2, 0x1, PT ;  /* 0x000000010200780c */ /* 0x000fc80003f05270 */
[----:B---3--:R-:W-:-:S04]  /*27c0*/  SHF.R.U32.HI R6, RZ, R6, R3 ;  /* 0x00000006ff067219 */ /* 0x008fc80000011603 */
[----:B------:R-:W-:Y:S02]  /*27d0*/  SEL R3, R11, R6, !P0 ;  /* 0x000000060b037207 */ /* 0x000fe40004000000 */
[----:B----4-:R-:W-:-:S04]  /*27e0*/  ISETP.NE.AND P1, PT, R16, 0x1, PT ;  /* 0x000000011000780c */ /* 0x010fc80003f25270 */
[----:B------:R-:W-:-:S05]  /*27f0*/  SEL R4, R13, R4, !P1 ;  /* 0x000000040d047207 */ /* 0x000fca0004800000 */
[----:B------:R-:W-:Y:S02]  /*2800*/  IMAD.IADD R5, R3, 0x1, -R4 ;  /* 0x0000000103057824 */ /* 0x000fe400078e0a04 */
[----:B------:R-:W-:Y:S02]  /*2810*/  IMAD.IADD R3, R4, 0x1, -R3 ;  /* 0x0000000104037824 */ /* 0x000fe400078e0a03 */
[----:B------:R-:W-:Y:S02]  /*2820*/  IMAD R13, R5, R16, R13 ;  /* 0x00000010050d7224 */ /* 0x000fe400078e020d */
[----:B------:R-:W-:-:S07]  /*2830*/  IMAD R11, R3, R2, R11 ;  /* 0x00000002030b7224 */ /* 0x000fce00078e020b */
.L_x_45:
[----:B------:R-:W-:Y:S01]  /*2840*/  VIADD R14, R14, 0x1 ;  /* 0x000000010e0e7836 */ /* 0x000fe20000000000 */
[----:B------:R-:W-:Y:S01]  /*2850*/  PLOP3.LUT P1, PT, PT, PT, PT, 0x80, 0x8 ;  /* 0x000000000008781c */ /* 0x000fe20003f2f070 */
[----:B------:R-:W-:Y:S02]  /*2860*/  IMAD.IADD R2, R13, 0x1, R152 ;  /* 0x000000010d027824 */ /* 0x000fe400078e0298 */
[----:B------:R-:W-:Y:S01]  /*2870*/  IMAD.IADD R20, R11, 0x1, R150 ;  /* 0x000000010b147824 */ /* 0x000fe200078e0296 */
[----:B------:R-:W-:Y:S02]  /*2880*/  ISETP.NE.AND P0, PT, R14, 0x2, PT ;  /* 0x000000020e00780c */ /* 0x000fe40003f05270 */
[----:B------:R-:W-:Y:S02]  /*2890*/  R2UR UR19, R2 ;  /* 0x00000000021372ca */ /* 0x000fe400000e0000 */
[----:B------:R-:W-:Y:S02]  /*28a0*/  SEL R3, RZ, 0x1, P0 ;  /* 0x00000001ff037807 */ /* 0x000fe40000000000 */
[----:B------:R-:W-:-:S02]  /*28b0*/  SEL R14, R14, RZ, P0 ;  /* 0x000000ff0e0e7207 */ /* 0x000fc40000000000 */
[----:B------:R-:W-:Y:S01]  /*28c0*/  LOP3.LUT R12, R12, R3, RZ, 0x3c, !PT ;  /* 0x000000030c0c7212 */ /* 0x000fe200078e3cff */
[----:B------:R-:W-:Y:S08]  /*28d0*/  @P2 BRA `(.L_x_46) ;  /* 0xffffffec00e42947 */ /* 0x000ff0000383ffff */
[----:B------:R-:W-:Y:S01]  /*28e0*/  UIADD3 UR6, UPT, UPT, UR6, 0x18, URZ ;  /* 0x0000001806067890 */ /* 0x000fe2000fffe0ff */
[----:B------:R-:W-:-:S03]  /*28f0*/  SHF.L.U32 R3, R15, 0x1f, RZ ;  /* 0x0000001f0f037819 */ /* 0x000fc600000006ff */
[----:B------:R-:W-:-:S09]  /*2900*/  ULEA UR4, UR15, UR6, 0x3 ;  /* 0x000000060f047291 */ /* 0x000fd2000f8e18ff */
[----:B------:R-:W1:Y:S02]  /*2910*/  SYNCS.PHASECHK.TRANS64.TRYWAIT P0, [UR4], R3 ;  /* 0x00000003ff0075a7 */ /* 0x000e640008001104 */
[----:B-1----:R-:W-:Y:S05]  /*2920*/  @!P0 BRA `(.L_x_47) ;  /* 0x0000009000608947 */ /* 0x002fea0003800000 */
.L_x_147:
[----:B------:R-:W-:-:S04]  /*2930*/  UIADD3 UR5, UPT, UPT, UR15, 0x1, URZ ;  /* 0x000000010f057890 */ /* 0x000fc8000fffe0ff */
[----:B------:R-:W-:-:S04]  /*2940*/  UISETP.NE.AND UP0, UPT, UR5, 0x3, UPT ;  /* 0x000000030500788c */ /* 0x000fc8000bf05270 */
[----:B------:R-:W-:Y:S02]  /*2950*/  USEL UR7, URZ, 0x1, UP0 ;  /* 0x00000001ff077887 */ /* 0x000fe40008000000 */
[----:B------:R-:W-:-:S04]  /*2960*/  USEL UR5, UR5, URZ, UP0 ;  /* 0x000000ff05057287 */ /* 0x000fc80008000000 */
[----:B------:R-:W-:Y:S01]  /*2970*/  ULEA UR4, UR5, UR6, 0x3 ;  /* 0x0000000605047291 */ /* 0x000fe2000f8e18ff */
[----:B------:R-:W-:-:S04]  /*2980*/  LOP3.LUT R15, R15, UR7, RZ, 0x3c, !PT ;  /* 0x000000070f0f7c12 */ /* 0x000fc8000f8e3cff */
[----:B-1----:R-:W-:-:S04]  /*2990*/  SHF.L.U32 R3, R15, 0x1f, RZ ;  /* 0x0000001f0f037819 */ /* 0x002fc800000006ff */
[----:B------:R-:W1:Y:S02]  /*29a0*/  SYNCS.PHASECHK.TRANS64.TRYWAIT P0, [UR4], R3 ;  /* 0x00000003ff0075a7 */ /* 0x000e640008001104 */
[----:B-1----:R-:W-:Y:S05]  /*29b0*/  @!P0 BRA `(.L_x_48) ;  /* 0x0000009000548947 */ /* 0x002fea0003800000 */
.L_x_149:
[----:B------:R-:W-:-:S04]  /*29c0*/  UIADD3 UR5, UPT, UPT, UR5, 0x1, URZ ;  /* 0x0000000105057890 */ /* 0x000fc8000fffe0ff */
[----:B------:R-:W-:-:S04]  /*29d0*/  UISETP.NE.AND UP0, UPT, UR5, 0x3, UPT ;  /* 0x000000030500788c */ /* 0x000fc8000bf05270 */
[----:B------:R-:W-:Y:S02]  /*29e0*/  USEL UR4, URZ, 0x1, UP0 ;  /* 0x00000001ff047887 */ /* 0x000fe40008000000 */
[----:B------:R-:W-:-:S04]  /*29f0*/  USEL UR5, UR5, URZ, UP0 ;  /* 0x000000ff05057287 */ /* 0x000fc80008000000 */
[----:B------:R-:W-:Y:S01]  /*2a00*/  ULEA UR5, UR5, UR6, 0x3 ;  /* 0x0000000605057291 */ /* 0x000fe2000f8e18ff */
[----:B-1----:R-:W-:-:S04]  /*2a10*/  LOP3.LUT R3, R15, UR4, RZ, 0x3c, !PT ;  /* 0x000000040f037c12 */ /* 0x002fc8000f8e3cff */
[----:B------:R-:W-:Y:S01]  /*2a20*/  SHF.L.U32 R3, R3, 0x1f, RZ ;  /* 0x0000001f03037819 */ /* 0x000fe200000006ff */
[----:B----4-:R-:W-:-:S07]  /*2a30*/  IMAD.U32 R0, RZ, RZ, UR5 ;  /* 0x00000005ff007e24 */ /* 0x010fce000f8e00ff */
.L_x_49:
[----:B-1----:R1:W2:Y:S02]  /*2a40*/  SYNCS.PHASECHK.TRANS64.TRYWAIT P0, [R0+URZ], R3 ;  /* 0x00000003000075a7 */ /* 0x0022a400080011ff */
[----:B--2---:R-:W-:Y:S05]  /*2a50*/  @!P0 NANOSLEEP.SYNCS 0x989680 ;  /* 0x009896800000895d */ /* 0x004fea0003900000 */
[----:B------:R-:W2:Y:S02]  /*2a60*/  @!P0 SYNCS.PHASECHK.TRANS64 P0, [R0+URZ], R3 ;  /* 0x00000003000085a7 */ /* 0x000ea400080010ff */
[----:B--2---:R-:W-:Y:S05]  /*2a70*/  @P0 EXIT ;  /* 0x000000000000094d */ /* 0x004fea0003800000 */
[----:B------:R-:W-:Y:S05]  /*2a80*/  BRA `(.L_x_49) ;  /* 0xfffffffc00ec7947 */ /* 0x000fea000383ffff */
.L_x_22:
[----:B------:R-:W-:-:S04]  /*2a90*/  UISETP.NE.AND UP0, UPT, UR45, URZ, UPT ;  /* 0x000000ff2d00728c */ /* 0x000fc8000bf05270 */
[----:B------:R-:W-:-:S09]  /*2aa0*/  UISETP.NE.OR UP0, UPT, UR7, 0x1, UP0 ;  /* 0x000000010700788c */ /* 0x000fd20008705670 */
[----:B------:R-:W-:Y:S05]  /*2ab0*/  BRA.U UP0, `(.L_x_50) ;  /* 0x00000005004c7547 */ /* 0x000fea000b800000 */
[----:B------:R-:W-:Y:S01]  /*2ac0*/  HFMA2 R3, -RZ, RZ, 0, 0 ;  /* 0x00000000ff037431 */ /* 0x000fe200000001ff */
[----:B------:R-:W-:Y:S01]  /*2ad0*/  ISETP.GE.U32.AND P2, PT, R8, 0x2, PT ;  /* 0x000000020800780c */ /* 0x000fe20003f46070 */
[----:B------:R-:W-:Y:S01]  /*2ae0*/  IMAD.MOV.U32 R12, RZ, RZ, 0x1 ;  /* 0x00000001ff0c7424 */ /* 0x000fe200078e00ff */
[----:B------:R-:W-:Y:S01]  /*2af0*/  CS2R R10, SRZ ;  /* 0x00000000000a7805 */ /* 0x000fe2000001ff00 */
[----:B------:R-:W-:Y:S01]  /*2b00*/  IMAD.MOV.U32 R9, RZ, RZ, RZ ;  /* 0x000000ffff097224 */ /* 0x000fe200078e00ff */
[----:B------:R-:W-:Y:S01]  /*2b10*/  UMOV UR4, 0x400 ;  /* 0x0000040000047882 */ /* 0x000fe20000000000 */
[----:B------:R-:W-:Y:S01]  /*2b20*/  UMOV UR6, URZ ;  /* 0x000000ff00067c82 */ /* 0x000fe20008000000 */
[----:B------:R-:W-:-:S12]  /*2b30*/  ULEA UR45, UR45, UR4, 0x18 ;  /* 0x000000042d2d7291 */ /* 0x000fd8000f8ec0ff */
.L_x_54:
[----:B------:R-:W-:Y:S02]  /*2b40*/  LEA R0, R3, UR45, 0x3 ;  /* 0x0000002d03007c11 */ /* 0x000fe4000f8e18ff */
[----:B------:R-:W-:-:S03]  /*2b50*/  SHF.L.U32 R5, R9, 0x1f, RZ ;  /* 0x0000001f09057819 */ /* 0x000fc600000006ff */
[----:B------:R-:W-:Y:S01]  /*2b60*/  VIADD R4, R0, 0xc0 ;  /* 0x000000c000047836 */ /* 0x000fe20000000000 */
[----:B------:R-:W1:Y:S02]  /*2b70*/  SYNCS.PHASECHK.TRANS64.TRYWAIT P0, [R0+URZ+0xb0], R5 ;  /* 0x0000b005000075a7 */ /* 0x000e6400080011ff */
[----:B-1----:R-:W-:Y:S05]  /*2b80*/  @!P0 BRA `(.L_x_51) ;  /* 0x0000008c00f88947 */ /* 0x002fea0003800000 */
.L_x_150:
[----:B------:R-:W-:Y:S01]  /*2b90*/  ULEA UR5, UR6, UR45, 0x3 ;  /* 0x0000002d06057291 */ /* 0x000fe2000f8e18ff */
[----:B------:R-:W-:Y:S01]  /*2ba0*/  PRMT R4, RZ, 0x654, R4 ;  /* 0x00000654ff047816 */ /* 0x000fe20000000004 */
[----:B-1----:R-:W-:Y:S01]  /*2bb0*/  @!P2 IMAD.MOV.U32 R5, RZ, RZ, 0x10 ;  /* 0x00000010ff05a424 */ /* 0x002fe200078e00ff */
[----:B------:R-:W-:Y:S01]  /*2bc0*/  SHF.L.U32 R7, R12, 0x1f, RZ ;  /* 0x0000001f0c077819 */ /* 0x000fe200000006ff */
[----:B------:R-:W-:Y:S01]  /*2bd0*/  UIADD3 UR4, UPT, UPT, UR5, 0x80, URZ ;  /* 0x0000008005047890 */ /* 0x000fe2000fffe0ff */
[----:B------:R1:W-:Y:S05]  /*2be0*/  SYNCS.ARRIVE.TRANS64.RED.A1T0 RZ, [R4+URZ], RZ ;  /* 0x000000ff04ff79a7 */ /* 0x0003ea00081004ff */
[----:B------:R-:W-:Y:S01]  /*2bf0*/  IMAD.U32 R13, RZ, RZ, UR4 ;  /* 0x00000004ff0d7e24 */ /* 0x000fe2000f8e00ff */
[----:B------:R-:W2:Y:S04]  /*2c00*/  SYNCS.PHASECHK.TRANS64.TRYWAIT P0, [UR5+0x90], R7 ;  /* 0x00009007ff0075a7 */ /* 0x000ea80008001105 */
[----:B------:R-:W-:Y:S01]  /*2c10*/  PRMT R13, R8, 0x654, R13 ;  /* 0x00000654080d7816 */ /* 0x000fe2000000000d */
[----:B-12---:R-:W-:Y:S06]  /*2c20*/  @!P0 BRA `(.L_x_52) ;  /* 0x0000008c00e48947 */ /* 0x006fec0003800000 */
.L_x_152:
[----:B------:R-:W-:Y:S01]  /*2c30*/  ULEA UR4, UR6, UR45, 0x4 ;  /* 0x0000002d06047291 */ /* 0x000fe2000f8e20ff */
[----:B------:R-:W-:Y:S01]  /*2c40*/  SEL R2, R13, R2, !P2 ;  /* 0x000000020d027207 */ /* 0x000fe20005000000 */
[----:B------:R-:W-:Y:S01]  /*2c50*/  UIADD3 UR5, UPT, UPT, UR5, 0x80, URZ ;  /* 0x0000008005057890 */ /* 0x000fe2000fffe0ff */
[----:B-1----:R-:W-:Y:S01]  /*2c60*/  LEA R0, R11, UR45, 0x3 ;  /* 0x0000002d0b007c11 */ /* 0x002fe2000f8e18ff */
[----:B------:R-:W-:Y:S01]  /*2c70*/  UIADD3 UR4, UPT, UPT, UR4, 0xe0, URZ ;  /* 0x000000e004047890 */ /* 0x000fe2000fffe0ff */
[----:B------:R1:W-:Y:S01]  /*2c80*/  @!P2 SYNCS.ARRIVE.TRANS64.RED RZ, [R2+URZ], R5 ;  /* 0x0000000502ffa9a7 */ /* 0x0003e200080004ff */
[----:B------:R-:W-:Y:S01]  /*2c90*/  UIADD3 UR6, UPT, UPT, UR6, 0x1, URZ ;  /* 0x0000000106067890 */ /* 0x000fe2000fffe0ff */
[----:B------:R-:W-:-:S03]  /*2ca0*/  VIADD R3, R3, 0x1 ;  /* 0x0000000103037836 */ /* 0x000fc60000000000 */
[----:B------:R-:W-:Y:S02]  /*2cb0*/  UISETP.NE.AND UP0, UPT, UR6, 0x2, UPT ;  /* 0x000000020600788c */ /* 0x000fe4000bf05270 */
[----:B------:R-:W-:Y:S01]  /*2cc0*/  ISETP.NE.AND P0, PT, R3, 0x2, PT ;  /* 0x000000020300780c */ /* 0x000fe20003f05270 */
[----:B------:R-:W-:Y:S06]  /*2cd0*/  UGETNEXTWORKID.BROADCAST [UR4], [UR5] ;  /* 0x00000000040073ca */ /* 0x000fec0008000100 */
[----:B------:R-:W-:Y:S02]  /*2ce0*/  USEL UR4, URZ, 0x1, UP0 ;  /* 0x00000001ff047887 */ /* 0x000fe40008000000 */
[----:B------:R-:W-:-:S04]  /*2cf0*/  USEL UR6, UR6, URZ, UP0 ;  /* 0x000000ff06067287 */ /* 0x000fc80008000000 */
[----:B------:R-:W-:Y:S02]  /*2d00*/  LOP3.LUT R12, R12, UR4, RZ, 0x3c, !PT ;  /* 0x000000040c0c7c12 */ /* 0x000fe4000f8e3cff */
[----:B-1----:R-:W-:-:S04]  /*2d10*/  SHF.L.U32 R5, R10, 0x1f, RZ ;  /* 0x0000001f0a057819 */ /* 0x002fc800000006ff */
[----:B------:R-:W1:Y:S02]  /*2d20*/  SYNCS.PHASECHK.TRANS64.TRYWAIT P1, [R0+URZ+0x80], R5 ;  /* 0x00008005000075a7 */ /* 0x000e6400080211ff */
[----:B-1----:R-:W-:Y:S05]  /*2d30*/  @!P1 BRA `(.L_x_53) ;  /* 0x0000008c00b89947 */ /* 0x002fea0003800000 */
.L_x_153:
[----:B------:R-:W-:Y:S01]  /*2d40*/  LEA R4, R11, UR45, 0x4 ;  /* 0x0000002d0b047c11 */ /* 0x000fe2000f8e20ff */
[----:B-1----:R-:W-:Y:S01]  /*2d50*/  VIADD R0, R0, 0x90 ;  /* 0x0000009000007836 */ /* 0x002fe20000000000 */
[----:B------:R-:W-:Y:S01]  /*2d60*/  SEL R3, R3, RZ, P0 ;  /* 0x000000ff03037207 */ /* 0x000fe20000000000 */
[----:B------:R-:W-:-:S03]  /*2d70*/  VIADD R11, R11, 0x1 ;  /* 0x000000010b0b7836 */ /* 0x000fc60000000000 */
[----:B------:R-:W1:Y:S01]  /*2d80*/  LDS.128 R4, [R4+0xe0] ;  /* 0x0000e00004047984 */ /* 0x000e620000000c00 */
[----:B------:R-:W-:Y:S02]  /*2d90*/  PRMT R0, RZ, 0x654, R0 ;  /* 0x00000654ff007816 */ /* 0x000fe40000000000 */
[C---:B------:R-:W-:Y:S01]  /*2da0*/  ISETP.NE.AND P1, PT, R11.reuse, 0x2, PT ;  /* 0x000000020b00780c */ /* 0x040fe20003f25270 */
[----:B------:R-:W-:Y:S01]  /*2db0*/  @!PT LDS RZ, [RZ] ;  /* 0x00000000fffff984 */ /* 0x000fe20000000800 */
[----:B------:R-:W-:Y:S01]  /*2dc0*/  @!PT LDS RZ, [RZ] ;  /* 0x00000000fffff984 */ /* 0x000fe20000000800 */
[----:B------:R-:W-:Y:S01]  /*2dd0*/  @!PT LDS RZ, [RZ] ;  /* 0x00000000fffff984 */ /* 0x000fe20000000800 */
[----:B------:R-:W-:Y:S01]  /*2de0*/  @!PT LDS RZ, [RZ] ;  /* 0x00000000fffff984 */ /* 0x000fe20000000800 */
[----:B------:R2:W-:Y:S06]  /*2df0*/  MEMBAR.ALL.CTA ;  /* 0x0000000000007992 */ /* 0x0005ec0000008000 */
[----:B--2---:R-:W2:Y:S01]  /*2e00*/  FENCE.VIEW.ASYNC.S ;  /* 0x00000000000073c6 */ /* 0x004ea20000000000 */
[----:B------:R-:W-:Y:S01]  /*2e10*/  SEL R11, R11, RZ, P1 ;  /* 0x000000ff0b0b7207 */ /* 0x000fe20000800000 */
[----:B--2---:R2:W-:Y:S01]  /*2e20*/  SYNCS.ARRIVE.TRANS64.RED.A1T0 RZ, [R0+URZ], RZ ;  /* 0x000000ff00ff79a7 */ /* 0x0045e200081004ff */
[----:B-1----:R-:W-:-:S02]  /*2e30*/  LOP3.LUT P3, RZ, R6, 0x1, RZ, 0xc0, !PT ;  /* 0x0000000106ff7812 */ /* 0x002fc4000786c0ff */
[----:B------:R-:W-:-:S04]  /*2e40*/  SEL R5, RZ, 0x1, P1 ;  /* 0x00000001ff057807 */ /* 0x000fc80000800000 */
[----:B------:R-:W-:Y:S02]  /*2e50*/  LOP3.LUT R10, R10, R5, RZ, 0x3c, !PT ;  /* 0x000000050a0a7212 */ /* 0x000fe400078e3cff */
[----:B--2---:R-:W-:-:S04]  /*2e60*/  SEL R0, RZ, 0x1, P0 ;  /* 0x00000001ff007807 */ /* 0x004fc80000000000 */
[----:B------:R-:W-:Y:S01]  /*2e70*/  LOP3.LUT R9, R9, R0, RZ, 0x3c, !PT ;  /* 0x0000000009097212 */ /* 0x000fe200078e3cff */
[----:B------:R-:W-:Y:S06]  /*2e80*/  @P3 BRA `(.L_x_54) ;  /* 0xfffffffc002c3947 */ /* 0x000fec000383ffff */
[----:B------:R-:W-:Y:S01]  /*2e90*/  ULEA UR5, UR6, UR45, 0x3 ;  /* 0x0000002d06057291 */ /* 0x000fe2000f8e18ff */
[----:B------:R-:W-:-:S08]  /*2ea0*/  SHF.L.U32 R3, R12, 0x1f, RZ ;  /* 0x0000001f0c037819 */ /* 0x000fd000000006ff */
[----:B------:R-:W1:Y:S02]  /*2eb0*/  SYNCS.PHASECHK.TRANS64 P0, [UR5+0x90], R3 ;  /* 0x00009003ff0075a7 */ /* 0x000e640008001005 */
[----:B-1----:R-:W-:Y:S05]  /*2ec0*/  @P0 BRA `(.L_x_55) ;  /* 0x0000000000080947 */ /* 0x002fea0003800000 */
[----:B------:R-:W1:Y:S02]  /*2ed0*/  SYNCS.PHASECHK.TRANS64.TRYWAIT P0, [UR5+0x90], R3 ;  /* 0x00009003ff0075a7 */ /* 0x000e640008001105 */
[----:B-1----:R-:W-:Y:S05]  /*2ee0*/  @!P0 BRA `(.L_x_56) ;  /* 0x0000008c00608947 */ /* 0x002fea0003800000 */
.L_x_55:
[----:B------:R-:W-:-:S04]  /*2ef0*/  UIADD3 UR4, UPT, UPT, UR6, 0x1, URZ ;  /* 0x0000000106047890 */ /* 0x000fc8000fffe0ff */
[----:B------:R-:W-:-:S04]  /*2f00*/  UISETP.NE.AND UP0, UPT, UR4, 0x2, UPT ;  /* 0x000000020400788c */ /* 0x000fc8000bf05270 */
[----:B------:R-:W-:Y:S02]  /*2f10*/  USEL UR7, URZ, 0x1, UP0 ;  /* 0x00000001ff077887 */ /* 0x000fe40008000000 */
[----:B------:R-:W-:-:S04]  /*2f20*/  USEL UR4, UR4, URZ, UP0 ;  /* 0x000000ff04047287 */ /* 0x000fc80008000000 */
[----:B------:R-:W-:Y:S01]  /*2f30*/  ULEA UR4, UR4, UR45, 0x3 ;  /* 0x0000002d04047291 */ /* 0x000fe2000f8e18ff */
[----:B-1----:R-:W-:-:S04]  /*2f40*/  LOP3.LUT R3, R12, UR7, RZ, 0x3c, !PT ;  /* 0x000000070c037c12 */ /* 0x002fc8000f8e3cff */
[----:B------:R-:W-:-:S04]  /*2f50*/  SHF.L.U32 R0, R3, 0x1f, RZ ;  /* 0x0000001f03007819 */ /* 0x000fc800000006ff */
[----:B------:R-:W1:Y:S02]  /*2f60*/  SYNCS.PHASECHK.TRANS64 P0, [UR4+0x90], R0 ;  /* 0x00009000ff0075a7 */ /* 0x000e640008001004 */
[----:B-1-3--:R-:W-:Y:S05]  /*2f70*/  @P0 EXIT ;  /* 0x000000000000094d */ /* 0x00afea0003800000 */
[----:B------:R-:W-:Y:S02]  /*2f80*/  SHF.L.U32 R3, R3, 0x1f, RZ ;  /* 0x0000001f03037819 */ /* 0x000fe400000006ff */
[----:B------:R-:W-:-:S07]  /*2f90*/  MOV R0, UR4 ;  /* 0x0000000400007c02 */ /* 0x000fce0008000f00 */
.L_x_57:
[----:B-1----:R1:W2:Y:S02]  /*2fa0*/  SYNCS.PHASECHK.TRANS64.TRYWAIT P0, [R0+URZ+0x90], R3 ;  /* 0x00009003000075a7 */ /* 0x0022a400080011ff */
[----:B--2---:R-:W-:Y:S05]  /*2fb0*/  @!P0 NANOSLEEP.SYNCS 0x989680 ;  /* 0x009896800000895d */ /* 0x004fea0003900000 */
[----:B------:R-:W2:Y:S02]  /*2fc0*/  @!P0 SYNCS.PHASECHK.TRANS64 P0, [R0+URZ+0x90], R3 ;  /* 0x00009003000085a7 */ /* 0x000ea400080010ff */
[----:B--2---:R-:W-:Y:S05]  /*2fd0*/  @P0 EXIT ;  /* 0x000000000000094d */ /* 0x004fea0003800000 */
[----:B------:R-:W-:Y:S05]  /*2fe0*/  BRA `(.L_x_57) ;  /* 0xfffffffc00ec7947 */ /* 0x000fea000383ffff */
.L_x_50:
[----:B------:R-:W-:Y:S05]  /*2ff0*/  BRA.U UP3, `(.L_x_58) ;  /* 0x0000001103f07547 */ /* 0x000fea000b800000 */
[----:B------:R-:W-:Y:S01]  /*3000*/  UMOV UR4, 0x40 ;  /* 0x0000004000047882 */ /* 0x000fe20000000000 */
[----:B------:R-:W-:Y:S01]  /*3010*/  NOP ;  /* 0x0000000000007918 */ /* 0x000fe20000000000 */
[----:B------:R-:W-:Y:S01]  /*3020*/  ULEA UR4, UR45, UR4, 0x18 ;  /* 0x000000042d047291 */ /* 0x000fe2000f8ec0ff */
[----:B------:R-:W-:Y:S02]  /*3030*/  UMOV UR5, 0x400 ;  /* 0x0000040000057882 */ /* 0x000fe40000000000 */
[----:B------:R-:W-:-:S06]  /*3040*/  ULEA UR45, UR45, UR5, 0x18 ;  /* 0x000000052d2d7291 */ /* 0x000fcc000f8ec0ff */
[----:B------:R-:W1:Y:S02]  /*3050*/  LDS.U8 R2, [UR4+0x1c] ;  /* 0x00001c04ff027984 */ /* 0x000e640008000000 */
[----:B-1----:R-:W-:-:S13]  /*3060*/  ISETP.NE.AND P0, PT, R2, RZ, PT ;  /* 0x000000ff0200720c */ /* 0x002fda0003f05270 */
[----:B------:R-:W-:Y:S05]  /*3070*/  @P0 BRA `(.L_x_59) ;  /* 0x0000000000580947 */ /* 0x000fea0003800000 */
[----:B------:R-:W-:-:S13]  /*3080*/  ELECT P0, URZ, PT ;  /* 0x0000000000ff782f */ /* 0x000fda0003800000 */
[----:B------:R-:W-:Y:S05]  /*3090*/  @!P0 BRA `(.L_x_60) ;  /* 0x0000000000608947 */ /* 0x000fea0003800000 */
[----:B------:R-:W-:Y:S01]  /*30a0*/  UMOV UR5, 0x10 ;  /* 0x0000001000057882 */ /* 0x000fe20000000000 */
[----:B------:R-:W-:Y:S01]  /*30b0*/  HFMA2 R2, -RZ, RZ, 0, 5.9604644775390625e-08 ;  /* 0x00000001ff027431 */ /* 0x000fe200000001ff */
[----:B------:R-:W-:-:S03]  /*30c0*/  MOV R3, 0xffff ;  /* 0x0000ffff00037802 */ /* 0x000fc60000000f00 */
[----:B------:R-:W-:Y:S04]  /*30d0*/  DEPBAR.LE SB1, 0x36 ;  /* 0x00009d800000791a */ /* 0x000fe80000000000 */
[----:B------:R-:W1:Y:S02]  /*30e0*/  UTCATOMSWS.FIND_AND_SET.ALIGN UP0, UR5, UR5 ;  /* 0x00000005000575e3 */ /* 0x000e640008000800 */
[----:B-1----:R-:W-:Y:S01]  /*30f0*/  MOV R4, UR5 ;  /* 0x0000000500047c02 */ /* 0x002fe20008000f00 */
[----:B------:R-:W-:Y:S06]  /*3100*/  BRA.U UP0, `(.L_x_61) ;  /* 0x0000000100187547 */ /* 0x000fec000b800000 */
.L_x_62:
[----:B------:R-:W-:Y:S05]  /*3110*/  NANOSLEEP 0x64 ;  /* 0x000000640000795d */ /* 0x000fea0003800000 */
[----:B------:R-:W-:-:S05]  /*3120*/  UMOV UR5, 0x10 ;  /* 0x0000001000057882 */ /* 0x000fca0000000000 */
[----:B------:R-:W-:Y:S04]  /*3130*/  DEPBAR.LE SB1, 0x36 ;  /* 0x00009d800000791a */ /* 0x000fe80000000000 */
[----:B------:R-:W1:Y:S02]  /*3140*/  UTCATOMSWS.FIND_AND_SET.ALIGN UP0, UR5, UR5 ;  /* 0x00000005000575e3 */ /* 0x000e640008000800 */
[----:B-1----:R-:W-:Y:S01]  /*3150*/  MOV R4, UR5 ;  /* 0x0000000500047c02 */ /* 0x002fe20008000f00 */
[----:B------:R-:W-:Y:S05]  /*3160*/  BRA.U !UP0, `(.L_x_62) ;  /* 0xfffffffd08e87547 */ /* 0x000fea000b83ffff */
.L_x_61:
[-C--:B------:R-:W-:Y:S02]  /*3170*/  SHF.L.U32 R3, R3, R4.reuse, RZ ;  /* 0x0000000403037219 */ /* 0x080fe400000006ff */
[----:B------:R-:W-:Y:S01]  /*3180*/  SHF.L.U32 R2, R2, R4, RZ ;  /* 0x0000000402027219 */ /* 0x000fe200000006ff */
[----:B------:R-:W-:Y:S02]  /*3190*/  IMAD.SHL.U32 R4, R4, 0x20, RZ ;  /* 0x0000002004047824 */ /* 0x000fe400078e00ff */
[----:B------:R1:W-:Y:S04]  /*31a0*/  ATOMS.OR RZ, [UR4+0x14], R3 ;  /* 0x00001403ffff798c */ /* 0x0003e8000b000004 */
[----:B------:R1:W-:Y:S04]  /*31b0*/  ATOMS.OR RZ, [UR4+0x18], R2 ;  /* 0x00001802ffff798c */ /* 0x0003e8000b000004 */
[----:B------:R1:W-:Y:S01]  /*31c0*/  STS [UR45+0x100], R4 ;  /* 0x00010004ff007988 */ /* 0x0003e2000800082d */
[----:B------:R-:W-:Y:S05]  /*31d0*/  BRA `(.L_x_60) ;  /* 0x0000000000107947 */ /* 0x000fea0003800000 */
.L_x_59:
[----:B------:R-:W-:-:S05]  /*31e0*/  MOV R2, 0xffffffff ;  /* 0xffffffff00027802 */ /* 0x000fca0000000f00 */
[----:B------:R1:W-:Y:S02]  /*31f0*/  STS [UR45+0x100], R2 ;  /* 0x00010002ff007988 */ /* 0x0003e4000800082d */
[----:B-1----:R-:W-:Y:S02]  /*3200*/  MOV R2, 0x3220 ;  /* 0x0000322000027802 */ /* 0x002fe40000000f00 */
[----:B---3-5:R-:W-:Y:S05]  /*3210*/  CALL.REL.NOINC `($__internal_1_$__cuda_sm10x_tcgen05_guardrail_trap_phase_invalid_during_alloc) ;  /* 0x0000009000807944 */ /* 0x028fea0003c00000 */
.L_x_60:
[----:B------:R-:W-:Y:S05]  /*3220*/  WARPSYNC.ALL ;  /* 0x0000000000007948 */ /* 0x000fea0003800000 */
[----:B------:R-:W2:Y:S01]  /*3230*/  S2UR UR13, SR_CgaCtaId ;  /* 0x00000000000d79c3 */ /* 0x000ea20000008800 */
[----:B------:R-:W-:Y:S01]  /*3240*/  UMOV UR4, 0x400 ;  /* 0x0000040000047882 */ /* 0x000fe20000000000 */
[----:B------:R-:W-:-:S06]  /*3250*/  NOP ;  /* 0x0000000000007918 */ /* 0x000fcc0000000000 */
[----:B------:R-:W-:Y:S06]  /*3260*/  BAR.ARV 0x6, 0xa0 ;  /* 0x0182800000007b1d */ /* 0x000fec0000002000 */
[----:B------:R-:W4:Y:S01]  /*3270*/  LDCU UR5, c[0x0][0x38c] ;  /* 0x00007180ff0577ac */ /* 0x000f220008000800 */
[----:B------:R-:W-:Y:S01]  /*3280*/  CS2R R8, SRZ ;  /* 0x0000000000087805 */ /* 0x000fe2000001ff00 */
[----:B-1----:R-:W-:Y:S01]  /*3290*/  IMAD.MOV.U32 R3, RZ, RZ, RZ ;  /* 0x000000ffff037224 */ /* 0x002fe200078e00ff */
[----:B------:R-:W-:Y:S01]  /*32a0*/  UMOV UR22, 0x1 ;  /* 0x0000000100167882 */ /* 0x000fe20000000000 */
[----:B------:R-:W-:Y:S01]  /*32b0*/  UMOV UR25, URZ ;  /* 0x000000ff00197c82 */ /* 0x000fe20008000000 */
[----:B------:R-:W-:Y:S01]  /*32c0*/  UMOV UR36, URZ ;  /* 0x000000ff00247c82 */ /* 0x000fe20008000000 */
[----:B------:R-:W-:Y:S01]  /*32d0*/  UMOV UR32, URZ ;  /* 0x000000ff00207c82 */ /* 0x000fe20008000000 */
[----:B------:R-:W-:Y:S01]  /*32e0*/  UMOV UR30, URZ ;  /* 0x000000ff001e7c82 */ /* 0x000fe20008000000 */
[----:B------:R-:W-:Y:S01]  /*32f0*/  UMOV UR28, URZ ;  /* 0x000000ff001c7c82 */ /* 0x000fe20008000000 */
[----:B--2---:R-:W-:Y:S01]  /*3300*/  ULEA UR13, UR13, UR4, 0x18 ;  /* 0x000000040d0d7291 */ /* 0x004fe2000f8ec0ff */
[----:B------:R-:W1:Y:S03]  /*3310*/  LDCU UR4, c[0x0][0x38c] ;  /* 0x00007180ff0477ac */ /* 0x000e660008000800 */
[----:B------:R-:W-:-:S02]  /*3320*/  UIADD3 UR17, UPT, UPT, UR13, 0x10800, URZ ;  /* 0x000108000d117890 */ /* 0x000fc4000fffe0ff */
[----:B----4-:R-:W-:-:S03]  /*3330*/  UISETP.GE.AND UP0, UPT, UR5, 0x1, UPT ;  /* 0x000000010500788c */ /* 0x010fc6000bf06270 */
[----:B------:R-:W2:Y:S01]  /*3340*/  LDS R2, [UR13+0x100] ;  /* 0x0001000dff027984 */ /* 0x000ea20008000800 */
[----:B------:R-:W-:Y:S02]  /*3350*/  UISETP.GE.U32.AND UP3, UPT, UR5, 0x81, UPT ;  /* 0x000000810500788c */ /* 0x000fe4000bf66070 */
[----:B------:R-:W-:Y:S02]  /*3360*/  UIADD3 UR18, UPT, UPT, UR13, 0x1c800, URZ ;  /* 0x0001c8000d127890 */ /* 0x000fe4000fffe0ff */
[----:B------:R-:W-:Y:S02]  /*3370*/  UIADD3 UR19, UPT, UPT, UR13, 0x34800, URZ ;  /* 0x000348000d137890 */ /* 0x000fe4000fffe0ff */
[----:B------:R-:W-:Y:S02]  /*3380*/  UIADD3 UR20, UPT, UPT, UR13, 0x34e00, URZ ;  /* 0x00034e000d147890 */ /* 0x000fe4000fffe0ff */
[----:B------:R-:W-:Y:S02]  /*3390*/  USHF.R.U32.HI UR17, URZ, 0x4, UR17 ;  /* 0x00000004ff117899 */ /* 0x000fe40008011611 */
[----:B-1----:R-:W-:-:S02]  /*33a0*/  UIADD3 UR4, UPT, UPT, UR4, 0x7f, URZ ;  /* 0x0000007f04047890 */ /* 0x002fc4000fffe0ff */
[----:B------:R-:W-:Y:S02]  /*33b0*/  USHF.R.U32.HI UR18, URZ, 0x4, UR18 ;  /* 0x00000004ff127899 */ /* 0x000fe40008011612 */
[----:B------:R-:W-:Y:S02]  /*33c0*/  USHF.R.S32.HI UR12, URZ, 0x1f, UR4 ;  /* 0x0000001fff0c7899 */ /* 0x000fe40008011404 */
[----:B------:R-:W-:Y:S02]  /*33d0*/  USHF.R.U32.HI UR19, URZ, 0x4, UR19 ;  /* 0x00000004ff137899 */ /* 0x000fe40008011613 */
[----:B------:R-:W-:Y:S02]  /*33e0*/  ULEA.HI UR12, UR12, UR4, URZ, 0x7 ;  /* 0x000000040c0c7291 */ /* 0x000fe4000f8f38ff */
[----:B------:R-:W-:Y:S02]  /*33f0*/  USHF.R.U32.HI UR20, URZ, 0x4, UR20 ;  /* 0x00000004ff147899 */ /* 0x000fe40008011614 */
[----:B------:R-:W-:-:S02]  /*3400*/  ULOP3.LUT UR17, UR17, 0x3fff, URZ, 0xc0, !UPT ;  /* 0x00003fff11117892 */ /* 0x000fc4000f8ec0ff */
[----:B------:R-:W-:Y:S02]  /*3410*/  ULOP3.LUT UR18, UR18, 0x3fff, URZ, 0xc0, !UPT ;  /* 0x00003fff12127892 */ /* 0x000fe4000f8ec0ff */
[----:B------:R-:W-:Y:S02]  /*3420*/  ULOP3.LUT UR19, UR19, 0x3fff, URZ, 0xc0, !UPT ;  /* 0x00003fff13137892 */ /* 0x000fe4000f8ec0ff */
[----:B------:R-:W-:Y:S02]  /*3430*/  ULOP3.LUT UR20, UR20, 0x3fff, URZ, 0xc0, !UPT ;  /* 0x00003fff14147892 */ /* 0x000fe4000f8ec0ff */
[----:B------:R-:W-:Y:S02]  /*3440*/  USHF.R.S32.HI UR12, URZ, 0x7, UR12 ;  /* 0x00000007ff0c7899 */ /* 0x000fe4000801140c */
[----:B------:R-:W-:Y:S02]  /*3450*/  UIADD3 UR21, UPT, UPT, UR13, 0xa0, URZ ;  /* 0x000000a00d157890 */ /* 0x000fe4000fffe0ff */
[----:B------:R-:W-:-:S02]  /*3460*/  ULOP3.LUT UR17, UR17, 0x10000, URZ, 0xfc, !UPT ;  /* 0x0001000011117892 */ /* 0x000fc4000f8efcff */
[----:B------:R-:W-:Y:S02]  /*3470*/  ULOP3.LUT UR18, UR18, 0x10000, URZ, 0xfc, !UPT ;  /* 0x0001000012127892 */ /* 0x000fe4000f8efcff */
[----:B------:R-:W-:Y:S01]  /*3480*/  ULOP3.LUT UR19, UR19, 0x10000, URZ, 0xfc, !UPT ;  /* 0x0001000013137892 */ /* 0x000fe2000f8efcff */
[----:B--2---:R-:W-:Y:S01]  /*3490*/  R2UR UR27, R2 ;  /* 0x00000000021b72ca */ /* 0x004fe200000e0000 */
[----:B------:R-:W-:Y:S02]  /*34a0*/  ULOP3.LUT UR20, UR20, 0x10000, URZ, 0xfc, !UPT ;  /* 0x0001000014147892 */ /* 0x000fe4000f8efcff */
[----:B------:R-:W-:-:S10]  /*34b0*/  UIADD3 UR26, UPT, UPT, UR12, -0x1, URZ ;  /* 0xffffffff0c1a7890 */ /* 0x000fd4000fffe0ff */
[----:B------:R-:W-:Y:S02]  /*34c0*/  UIADD3 UR10, UPT, UPT, UR27, 0x1c0, URZ ;  /* 0x000001c01b0a7890 */ /* 0x000fe4000fffe0ff */
[----:B------:R-:W-:Y:S02]  /*34d0*/  UIADD3 UR8, UPT, UPT, UR27, 0x400001c0, URZ ;  /* 0x400001c01b087890 */ /* 0x000fe4000fffe0ff */
[----:B------:R-:W-:Y:S02]  /*34e0*/  UIADD3 UR6, UPT, UPT, UR27, -0x7ffffe40, URZ ;  /* 0x800001c01b067890 */ /* 0x000fe4000fffe0ff */
[----:B------:R-:W-:Y:S02]  /*34f0*/  UIADD3 UR4, UPT, UPT, UR27, -0x3ffffe40, URZ ;  /* 0xc00001c01b047890 */ /* 0x000fe4000fffe0ff */
[----:B------:R-:W-:Y:S02]  /*3500*/  UIADD3 UR11, UPT, UPT, UR27, 0x1c4, URZ ;  /* 0x000001c41b0b7890 */ /* 0x000fe4000fffe0ff */
[----:B------:R-:W-:-:S02]  /*3510*/  UIADD3 UR9, UPT, UPT, UR27, 0x400001c4, URZ ;  /* 0x400001c41b097890 */ /* 0x000fc4000fffe0ff */
[----:B------:R-:W-:Y:S02]  /*3520*/  UIADD3 UR7, UPT, UPT, UR27, -0x7ffffe3c, URZ ;  /* 0x800001c41b077890 */ /* 0x000fe4000fffe0ff */
[----:B------:R-:W-:Y:S02]  /*3530*/  UIADD3 UR5, UPT, UPT, UR27, -0x3ffffe3c, URZ ;  /* 0xc00001c41b057890 */ /* 0x000fe4000fffe0ff */
[----:B------:R-:W-:Y:S02]  /*3540*/  USHF.R.U32.HI UR51, URZ, 0x11, UR10 ;  /* 0x00000011ff337899 */ /* 0x000fe4000801160a */
[----:B------:R-:W-:Y:S02]  /*3550*/  USHF.R.U32.HI UR49, URZ, 0x11, UR8 ;  /* 0x00000011ff317899 */ /* 0x000fe40008011608 */
[----:B------:R-:W-:Y:S02]  /*3560*/  USHF.R.U32.HI UR47, URZ, 0x11, UR6 ;  /* 0x00000011ff2f7899 */ /* 0x000fe40008011606 */
[----:B------:R-:W-:-:S02]  /*3570*/  USHF.R.U32.HI UR45, URZ, 0x11, UR4 ;  /* 0x00000011ff2d7899 */ /* 0x000fc40008011604 */
[----:B------:R-:W-:Y:S02]  /*3580*/  USHF.R.U32.HI UR50, URZ, 0x1a, UR11 ;  /* 0x0000001aff327899 */ /* 0x000fe4000801160b */
[----:B------:R-:W-:Y:S02]  /*3590*/  USHF.R.U32.HI UR48, URZ, 0x1a, UR9 ;  /* 0x0000001aff307899 */ /* 0x000fe40008011609 */
[----:B------:R-:W-:Y:S02]  /*35a0*/  USHF.R.U32.HI UR46, URZ, 0x1a, UR7 ;  /* 0x0000001aff2e7899 */ /* 0x000fe40008011607 */
[----:B---3--:R-:W-:Y:S02]  /*35b0*/  USHF.R.U32.HI UR44, URZ, 0x1a, UR5 ;  /* 0x0000001aff2c7899 */ /* 0x008fe40008011605 */
[----:B------:R-:W-:Y:S02]  /*35c0*/  ULOP3.LUT UR51, UR51, 0x6000, URZ, 0xc0, !UPT ;  /* 0x0000600033337892 */ /* 0x000fe4000f8ec0ff */
[----:B------:R-:W-:-:S02]  /*35d0*/  ULOP3.LUT UR49, UR49, 0x6000, URZ, 0xc0, !UPT ;  /* 0x0000600031317892 */ /* 0x000fc4000f8ec0ff */
[----:B------:R-:W-:Y:S02]  /*35e0*/  ULOP3.LUT UR47, UR47, 0x6000, URZ, 0xc0, !UPT ;  /* 0x000060002f2f7892 */ /* 0x000fe4000f8ec0ff */
[----:B------:R-:W-:Y:S02]  /*35f0*/  ULOP3.LUT UR45, UR45, 0x6000, URZ, 0xc0, !UPT ;  /* 0x000060002d2d7892 */ /* 0x000fe4000f8ec0ff */
[----:B------:R-:W-:Y:S02]  /*3600*/  ULOP3.LUT UR50, UR50, 0x30, URZ, 0xc0, !UPT ;  /* 0x0000003032327892 */ /* 0x000fe4000f8ec0ff */
[----:B------:R-:W-:Y:S02]  /*3610*/  ULOP3.LUT UR48, UR48, 0x30, URZ, 0xc0, !UPT ;  /* 0x0000003030307892 */ /* 0x000fe4000f8ec0ff */
[----:B------:R-:W-:Y:S02]  /*3620*/  ULOP3.LUT UR46, UR46, 0x30, URZ, 0xc0, !UPT ;  /* 0x000000302e2e7892 */ /* 0x000fe4000f8ec0ff */
[----:B------:R-:W-:-:S02]  /*3630*/  ULOP3.LUT UR44, UR44, 0x30, URZ, 0xc0, !UPT ;  /* 0x000000302c2c7892 */ /* 0x000fc4000f8ec0ff */
[----:B------:R-:W-:Y:S02]  /*3640*/  ULOP3.LUT UR51, UR51, 0x8c0, URZ, 0xfc, !UPT ;  /* 0x000008c033337892 */ /* 0x000fe4000f8efcff */
[----:B------:R-:W-:Y:S02]  /*3650*/  ULOP3.LUT UR49, UR49, 0x8c0, URZ, 0xfc, !UPT ;  /* 0x000008c031317892 */ /* 0x000fe4000f8efcff */
[----:B------:R-:W-:Y:S02]  /*3660*/  ULOP3.LUT UR47, UR47, 0x8c0, URZ, 0xfc, !UPT ;  /* 0x000008c02f2f7892 */ /* 0x000fe4000f8efcff */
[----:B------:R-:W-:Y:S02]  /*3670*/  ULOP3.LUT UR45, UR45, 0x8c0, URZ, 0xfc, !UPT ;  /* 0x000008c02d2d7892 */ /* 0x000fe4000f8efcff */
[----:B------:R-:W-:Y:S02]  /*3680*/  UPRMT UR51, UR50, 0x5410, UR51 ;  /* 0x0000541032337896 */ /* 0x000fe40008000033 */
[----:B------:R-:W-:-:S02]  /*3690*/  UPRMT UR49, UR48, 0x5410, UR49 ;  /* 0x0000541030317896 */ /* 0x000fc40008000031 */
[----:B------:R-:W-:Y:S02]  /*36a0*/  UPRMT UR47, UR46, 0x5410, UR47 ;  /* 0x000054102e2f7896 */ /* 0x000fe4000800002f */
[----:B------:R-:W-:Y:S01]  /*36b0*/  UPRMT UR45, UR44, 0x5410, UR45 ;  /* 0x000054102c2d7896 */ /* 0x000fe2000800002d */
[----:B------:R-:W-:Y:S01]  /*36c0*/  UMOV UR50, URZ ;  /* 0x000000ff00327c82 */ /* 0x000fe20008000000 */
[----:B------:R-:W-:Y:S01]  /*36d0*/  UMOV UR48, URZ ;  /* 0x000000ff00307c82 */ /* 0x000fe20008000000 */
[----:B------:R-:W-:Y:S01]  /*36e0*/  UMOV UR46, URZ ;  /* 0x000000ff002e7c82 */ /* 0x000fe20008000000 */
[----:B------:R-:W-:Y:S01]  /*36f0*/  UMOV UR44, URZ ;  /* 0x000000ff002c7c82 */ /* 0x000fe20008000000 */
[----:B------:R-:W-:Y:S01]  /*3700*/  UMOV UR37, UR51 ;  /* 0x0000003300257c82 */ /* 0x000fe20008000000 */
[----:B------:R-:W-:Y:S01]  /*3710*/  UMOV UR33, UR49 ;  /* 0x0000003100217c82 */ /* 0x000fe20008000000 */
[----:B------:R-:W-:Y:S01]  /*3720*/  UMOV UR31, UR47 ;  /* 0x0000002f001f7c82 */ /* 0x000fe20008000000 */
[----:B------:R-:W-:-:S05]  /*3730*/  UMOV UR29, UR45 ;  /* 0x0000002d001d7c82 */ /* 0x000fca0008000000 */
.L_x_72:
[C---:B------:R-:W-:Y:S02]  /*3740*/  LEA R2, R9.reuse, UR13, 0x3 ;  /* 0x0000000d09027c11 */ /* 0x040fe4000f8e18ff */
[----:B------:R-:W-:Y:S02]  /*3750*/  SHF.L.U32 R5, R8, 0x1f, RZ ;  /* 0x0000001f08057819 */ /* 0x000fe400000006ff */
[----:B------:R-:W-:Y:S02]  /*3760*/  LEA R4, R9, UR13, 0x4 ;  /* 0x0000000d09047c11 */ /* 0x000fe4000f8e20ff */
[----:B-1----:R-:W1:Y:S02]  /*3770*/  SYNCS.PHASECHK.TRANS64.TRYWAIT P0, [R2+URZ+0x80], R5 ;  /* 0x00008005020075a7 */ /* 0x002e6400080011ff */
[----:B-1----:R-:W-:Y:S05]  /*3780*/  @!P0 BRA `(.L_x_63) ;  /* 0x0000008400508947 */ /* 0x002fea0003800000 */
.L_x_155:
[----:B-1----:R-:W1:Y:S01]  /*3790*/  LDS.128 R4, [R4+0xe0] ;  /* 0x0000e00004047984 */ /* 0x002e620000000c00 */
[----:B------:R-:W-:Y:S01]  /*37a0*/  VIADD R2, R2, 0x90 ;  /* 0x0000009002027836 */ /* 0x000fe20000000000 */
[----:B------:R-:W-:Y:S01]  /*37b0*/  ULOP3.LUT UR16, UR22, 0x1, URZ, 0x3c, !UPT ;  /* 0x0000000116107892 */ /* 0x000fe2000f8e3cff */
[----:B------:R-:W-:Y:S01]  /*37c0*/  VIADD R9, R9, 0x1 ;  /* 0x0000000109097836 */ /* 0x000fe20000000000 */
[----:B------:R-:W-:Y:S01]  /*37d0*/  @!PT LDS RZ, [RZ] ;  /* 0x00000000fffff984 */ /* 0x000fe20000000800 */
[----:B------:R-:W-:Y:S01]  /*37e0*/  @!PT LDS RZ, [RZ] ;  /* 0x00000000fffff984 */ /* 0x000fe20000000800 */
[----:B------:R-:W-:Y:S01]  /*37f0*/  @!PT LDS RZ, [RZ] ;  /* 0x00000000fffff984 */ /* 0x000fe20000000800 */
[----:B------:R-:W-:Y:S01]  /*3800*/  @!PT LDS RZ, [RZ] ;  /* 0x00000000fffff984 */ /* 0x000fe20000000800 */
[----:B------:R2:W-:Y:S06]  /*3810*/  MEMBAR.ALL.CTA ;  /* 0x0000000000007992 */ /* 0x0005ec0000008000 */
[----:B--2---:R-:W2:Y:S01]  /*3820*/  FENCE.VIEW.ASYNC.S ;  /* 0x00000000000073c6 */ /* 0x004ea20000000000 */
[----:B------:R-:W-:Y:S01]  /*3830*/  UMOV UR35, 0x1 ;  /* 0x0000000100237882 */ /* 0x000fe20000000000 */
[----:B------:R-:W-:Y:S01]  /*3840*/  PRMT R2, RZ, 0x654, R2 ;  /* 0x00000654ff027816 */ /* 0x000fe20000000002 */
[----:B------:R-:W-:Y:S01]  /*3850*/  UIMAD UR15, UR16, 0xc0, UR27 ;  /* 0x000000c0100f78a4 */ /* 0x000fe2000f8e021b */
[----:B------:R-:W-:Y:S01]  /*3860*/  UMOV UR23, UR12 ;  /* 0x0000000c00177c82 */ /* 0x000fe20008000000 */
[----:B------:R-:W-:Y:S01]  /*3870*/  UMOV UR24, URZ ;  /* 0x000000ff00187c82 */ /* 0x000fe20008000000 */
[----:B--2---:R2:W-:Y:S01]  /*3880*/  SYNCS.ARRIVE.TRANS64.RED.A1T0 RZ, [R2+URZ], RZ ;  /* 0x000000ff02ff79a7 */ /* 0x0045e200081004ff */
[----:B-1----:R-:W-:Y:S01]  /*3890*/  LOP3.LUT P2, RZ, R6, 0x1, RZ, 0xc0, !PT ;  /* 0x0000000106ff7812 */ /* 0x002fe2000784c0ff */
[----:B--2---:R-:W-:-:S12]  /*38a0*/  BRA.U !UP0, `(.L_x_64) ;  /* 0x0000000108ec7547 */ /* 0x004fd8000b800000 */
[----:B------:R-:W-:Y:S01]  /*38b0*/  ULEA UR23, UR25, UR13, 0x3 ;  /* 0x0000000d19177291 */ /* 0x000fe2000f8e18ff */
[----:B------:R-:W-:-:S08]  /*38c0*/  SHF.L.U32 R5, R3, 0x1f, RZ ;  /* 0x0000001f03057819 */ /* 0x000fd000000006ff */
[----:B------:R-:W1:Y:S02]  /*38d0*/  SYNCS.PHASECHK.TRANS64.TRYWAIT P0, [UR23], R5 ;  /* 0x00000005ff0075a7 */ /* 0x000e640008001117 */
[----:B-1----:R-:W-:Y:S05]  /*38e0*/  @P0 BRA `(.L_x_65) ;  /* 0x0000000000080947 */ /* 0x002fea0003800000 */
[----:B------:R-:W1:Y:S02]  /*38f0*/  SYNCS.PHASECHK.TRANS64.TRYWAIT P0, [UR23], R5 ;  /* 0x00000005ff0075a7 */ /* 0x000e640008001117 */
[----:B-1----:R-:W-:Y:S05]  /*3900*/  @!P0 BRA `(.L_x_66) ;  /* 0x0000008400048947 */ /* 0x002fea0003800000 */
.L_x_65:
[----:B------:R-:W-:Y:S01]  /*3910*/  UIADD3 UR14, UPT, UPT, UR25, 0x1, URZ ;  /* 0x00000001190e7890 */ /* 0x000fe2000fffe0ff */
[----:B------:R-:W-:Y:S01]  /*3920*/  PLOP3.LUT P1, PT, PT, PT, UP3, 0x80, 0x8 ;  /* 0x000000000008781c */ /* 0x000fe20003f2f038 */
[----:B------:R-:W-:Y:S01]  /*3930*/  ULEA UR38, UR25, UR20, 0x6 ;  /* 0x0000001419267291 */ /* 0x000fe2000f8e30ff */
[----:B-1----:R-:W-:Y:S01]  /*3940*/  IMAD.U32 R2, RZ, RZ, UR22 ;  /* 0x00000016ff027e24 */ /* 0x002fe2000f8e00ff */
[----:B------:R-:W-:Y:S02]  /*3950*/  UISETP.NE.AND UP1, UPT, UR14, 0x3, UPT ;  /* 0x000000030e00788c */ /* 0x000fe4000bf25270 */
[----:B------:R-:W-:Y:S02]  /*3960*/  ULEA UR40, UR25, UR19, 0x5 ;  /* 0x0000001319287291 */ /* 0x000fe4000f8e28ff */
[----:B------:R-:W-:Y:S01]  /*3970*/  USEL UR34, URZ, 0x1, UP1 ;  /* 0x00000001ff227887 */ /* 0x000fe20008800000 */
[----:B------:R-:W-:Y:S01]  /*3980*/  SHF.L.U32 R5, R2, 0x1f, RZ ;  /* 0x0000001f02057819 */ /* 0x000fe200000006ff */
[----:B------:R-:W-:-:S02]  /*3990*/  USEL UR14, UR14, URZ, UP1 ;  /* 0x000000ff0e0e7287 */ /* 0x000fc40008800000 */
[----:B------:R-:W-:Y:S02]  /*39a0*/  UIADD3 UR42, UPT, UPT, UR38, 0x20, URZ ;  /* 0x00000020262a7890 */ /* 0x000fe4000fffe0ff */
[----:B------:R-:W-:Y:S01]  /*39b0*/  @UP3 ULEA UR24, UR14, UR13, 0x3 ;  /* 0x0000000d0e183291 */ /* 0x000fe2000f8e18ff */
[----:B------:R-:W-:Y:S01]  /*39c0*/  LOP3.LUT R3, R3, UR34, RZ, 0x3c, !PT ;  /* 0x0000002203037c12 */ /* 0x000fe2000f8e3cff */
[----:B------:R-:W-:Y:S01]  /*39d0*/  UMOV UR41, 0x4008 ;  /* 0x0000400800297882 */ /* 0x000fe20000000000 */
[----:B------:R-:W-:Y:S01]  /*39e0*/  UMOV UR39, 0x4008 ;  /* 0x0000400800277882 */ /* 0x000fe20000000000 */
[----:B------:R-:W-:Y:S01]  /*39f0*/  UMOV UR43, 0x4008 ;  /* 0x00004008002b7882 */ /* 0x000fe20000000000 */
[----:B------:R-:W-:Y:S01]  /*3a00*/  @P1 SHF.L.U32 R4, R3, 0x1f, RZ ;  /* 0x0000001f03041819 */ /* 0x000fe200000006ff */
[----:B------:R-:W-:-:S03]  /*3a10*/  UMOV UR35, 0x1 ;  /* 0x0000000100237882 */ /* 0x000fc60000000000 */
[----:B------:R-:W1:Y:S01]  /*3a20*/  @P1 SYNCS.PHASECHK.TRANS64.TRYWAIT P0, [UR24], R4 ;  /* 0x00000004ff0015a7 */ /* 0x000e620008001118 */
[----:B------:R2:W-:Y:S01]  /*3a30*/  UTCCP.T.S.4x32dp128bit tmem[UR27+0x1c0], gdesc[UR40] ;  /* 0x0001c0281b0079e7 */ /* 0x0005e20009100000 */
[----:B------:R2:W-:Y:S01]  /*3a40*/  UTCCP.T.S.4x32dp128bit tmem[UR27+0x1c4], gdesc[UR38] ;  /* 0x0001c4261b0079e7 */ /* 0x0005e20009100000 */
[----:B------:R2:W-:Y:S01]  /*3a50*/  UTCCP.T.S.4x32dp128bit tmem[UR27+0x1c8], gdesc[UR42] ;  /* 0x0001c82a1b0079e7 */ /* 0x0005e20009100000 */
[----:B------:R-:W3:Y:S01]  /*3a60*/  SYNCS.PHASECHK.TRANS64.TRYWAIT P3, [UR13+0xa8], R5 ;  /* 0x0000a805ff0075a7 */ /* 0x000ee2000806110d */
[----:B-1----:R-:W-:Y:S01]  /*3a70*/  @P1 VOTEU.ANY UP1, P0 ;  /* 0x0000000000ff1886 */ /* 0x002fe20000020100 */
[----:B------:R-:W-:Y:S01]  /*3a80*/  @UP3 USEL UR35, URZ, 0x1, !UP1 ;  /* 0x00000001ff233887 */ /* 0x000fe2000c800000 */
[----:B--23--:R-:W-:Y:S11]  /*3a90*/  @!P3 BRA `(.L_x_67) ;  /* 0x0000008000b8b947 */ /* 0x00cff60003800000 */
.L_x_158:
[----:B------:R-:W-:Y:S01]  /*3aa0*/  ELECT P0, URZ, PT ;  /* 0x0000000000ff782f */ /* 0x000fe20003800000 */
[----:B------:R-:W-:Y:S02]  /*3ab0*/  ULEA UR24, UR25, UR18, 0xb ;  /* 0x0000001219187291 */ /* 0x000fe4000f8e58ff */
[----:B------:R-:W-:Y:S02]  /*3ac0*/  ULEA UR38, UR25, UR17, 0xa ;  /* 0x0000001119267291 */ /* 0x000fe4000f8e50ff */
[----:B------:R-:W-:Y:S02]  /*3ad0*/  UIADD3 UR58, UPT, UPT, UR24, 0x2, URZ ;  /* 0x00000002183a7890 */ /* 0x000fe4000fffe0ff */
[----:B------:R-:W-:Y:S02]  /*3ae0*/  UIADD3 UR56, UPT, UPT, UR38, 0x2, URZ ;  /* 0x0000000226387890 */ /* 0x000fe4000fffe0ff */
[----:B------:R-:W-:Y:S02]  /*3af0*/  UIADD3 UR54, UPT, UPT, UR24, 0x4, URZ ;  /* 0x0000000418367890 */ /* 0x000fe4000fffe0ff */
[----:B------:R-:W-:-:S02]  /*3b00*/  UIADD3 UR52, UPT, UPT, UR38, 0x4, URZ ;  /* 0x0000000426347890 */ /* 0x000fc4000fffe0ff */
[----:B-1----:R-:W-:Y:S01]  /*3b10*/  @P0 LOP3.LUT R2, R0, 0xffff, RZ, 0xc0, !PT ;  /* 0x0000ffff00020812 */ /* 0x002fe200078ec0ff */
[----:B------:R-:W-:Y:S02]  /*3b20*/  UIADD3 UR40, UPT, UPT, UR38, 0x6, URZ ;  /* 0x0000000626287890 */ /* 0x000fe4000fffe0ff */
[----:B------:R-:W-:Y:S01]  /*3b30*/  UIADD3 UR42, UPT, UPT, UR24, 0x6, URZ ;  /* 0x00000006182a7890 */ /* 0x000fe2000fffe0ff */
[----:B------:R-:W-:Y:S01]  /*3b40*/  @P0 R2UR UR22, R2 ;  /* 0x00000000021602ca */ /* 0x000fe200000e0000 */
[----:B------:R-:W-:Y:S01]  /*3b50*/  UIADD3 UR34, UPT, UPT, UR23, 0x18, URZ ;  /* 0x0000001817227890 */ /* 0x000fe2000fffe0ff */
[----:B------:R-:W-:Y:S01]  /*3b60*/  UMOV UR25, 0x40004040 ;  /* 0x4000404000197882 */ /* 0x000fe20000000000 */
[----:B------:R-:W-:Y:S01]  /*3b70*/  UMOV UR39, 0x40004040 ;  /* 0x4000404000277882 */ /* 0x000fe20000000000 */
[----:B------:R-:W-:Y:S01]  /*3b80*/  UMOV UR59, 0x40004040 ;  /* 0x40004040003b7882 */ /* 0x000fe20000000000 */
[----:B------:R-:W-:Y:S01]  /*3b90*/  UMOV UR57, 0x40004040 ;  /* 0x4000404000397882 */ /* 0x000fe20000000000 */
[----:B------:R1:W-:Y:S01]  /*3ba0*/  UTCQMMA gdesc[UR38], gdesc[UR24], tmem[UR15], tmem[UR50], idesc[UR51], tmem[UR10], !UPT ;  /* 0x000a321826007dea */ /* 0x0003e2000f80030f */
[----:B------:R-:W-:Y:S01]  /*3bb0*/  UMOV UR55, 0x40004040 ;  /* 0x4000404000377882 */ /* 0x000fe20000000000 */
[----:B------:R-:W-:Y:S01]  /*3bc0*/  UMOV UR53, 0x40004040 ;  /* 0x4000404000357882 */ /* 0x000fe20000000000 */
[----:B------:R-:W-:Y:S01]  /*3bd0*/  UMOV UR43, 0x40004040 ;  /* 0x40004040002b7882 */ /* 0x000fe20000000000 */
[----:B------:R-:W-:Y:S01]  /*3be0*/  UMOV UR41, 0x40004040 ;  /* 0x4000404000297882 */ /* 0x000fe20000000000 */
[----:B------:R2:W-:Y:S01]  /*3bf0*/  UTCQMMA gdesc[UR56], gdesc[UR58], tmem[UR15], tmem[UR48], idesc[UR49], tmem[UR8], UPT ;  /* 0x0008303a38007dea */ /* 0x0005e2000b80030f */
[----:B------:R2:W-:Y:S01]  /*3c00*/  UTCQMMA gdesc[UR52], gdesc[UR54], tmem[UR15], tmem[UR46], idesc[UR47], tmem[UR6], UPT ;  /* 0x00062e3634007dea */ /* 0x0005e2000b80030f */
[----:B------:R2:W-:Y:S01]  /*3c10*/  UTCQMMA gdesc[UR40], gdesc[UR42], tmem[UR15], tmem[UR44], idesc[UR45], tmem[UR4], UPT ;  /* 0x00042c2a28007dea */ /* 0x0005e2000b80030f */
[----:B------:R2:W-:Y:S01]  /*3c20*/  UTCBAR.MULTICAST [UR34], URZ, UR22 ;  /* 0x000000ff220073e9 */ /* 0x0005e20008000816 */
[----:B------:R-:W-:Y:S01]  /*3c30*/  UMOV UR23, UR26 ;  /* 0x0000001a00177c82 */ /* 0x000fe20008000000 */
[----:B-1----:R-:W-:Y:S01]  /*3c40*/  UMOV UR24, 0x1 ;  /* 0x0000000100187882 */ /* 0x002fe20000000000 */
[----:B------:R-:W-:-:S05]  /*3c50*/  UMOV UR25, UR14 ;  /* 0x0000000e00197c82 */ /* 0x000fca0008000000 */
.L_x_64:
[----:B------:R-:W-:-:S09]  /*3c60*/  UISETP.GE.AND UP1, UPT, UR23, 0x1, UPT ;  /* 0x000000011700788c */ /* 0x000fd2000bf26270 */
[----:B------:R-:W-:Y:S05]  /*3c70*/  BRA.U !UP1, `(.L_x_68) ;  /* 0x0000000109f87547 */ /* 0x000fea000b800000 */
[----:B------:R-:W-:Y:S01]  /*3c80*/  UIADD3 UR23, UPT, UPT, UR23, -0x1, URZ ;  /* 0xffffffff17177890 */ /* 0x000fe2000fffe0ff */
[----:B--2---:R-:W-:-:S11]  /*3c90*/  UMOV UR22, UR25 ;  /* 0x0000001900167c82 */ /* 0x004fd60008000000 */
.L_x_71:
[----:B------:R-:W-:Y:S02]  /*3ca0*/  UISETP.NE.AND UP1, UPT, UR35, URZ, UPT ;  /* 0x000000ff2300728c */ /* 0x000fe4000bf25270 */
[----:B------:R-:W-:Y:S07]  /*3cb0*/  ULEA UR14, UR22, UR13, 0x3 ;  /* 0x0000000d160e7291 */ /* 0x000fee000f8e18ff */
[----:B------:R-:W-:Y:S05]  /*3cc0*/  BRA.U UP1, `(.L_x_69) ;  /* 0x00000001010c7547 */ /* 0x000fea000b800000 */
[----:B------:R-:W-:Y:S04]  /*3cd0*/  SHF.L.U32 R5, R3, 0x1f, RZ ;  /* 0x0000001f03057819 */ /* 0x000fe800000006ff */
[----:B------:R-:W1:Y:S02]  /*3ce0*/  SYNCS.PHASECHK.TRANS64.TRYWAIT P0, [UR14], R5 ;  /* 0x00000005ff0075a7 */ /* 0x000e64000800110e */
[----:B-1----:R-:W-:Y:S05]  /*3cf0*/  @!P0 BRA `(.L_x_70) ;  /* 0x0000008000388947 */ /* 0x002fea0003800000 */
.L_x_69:
[----:B------:R-:W-:Y:S02]  /*3d00*/  UISETP.NE.AND UP1, UPT, UR23, URZ, UPT ;  /* 0x000000ff1700728c */ /* 0x000fe4000bf25270 */
[----:B------:R-:W-:Y:S01]  /*3d10*/  UIADD3 UR25, UPT, UPT, UR22, 0x1, URZ ;  /* 0x0000000116197890 */ /* 0x000fe2000fffe0ff */
[----:B------:R-:W-:Y:S03]  /*3d20*/  ELECT P3, URZ, PT ;  /* 0x0000000000ff782f */ /* 0x000fe60003860000 */
[----:B------:R-:W-:Y:S01]  /*3d30*/  UISETP.NE.AND UP2, UPT, UR25, 0x3, UPT ;  /* 0x000000031900788c */ /* 0x000fe2000bf45270 */
[----:B------:R-:W-:Y:S01]  /*3d40*/  PLOP3.LUT P1, PT, PT, PT, UP1, 0x80, 0x8 ;  /* 0x000000000008781c */ /* 0x000fe20003f2f018 */
[----:B------:R-:W-:Y:S02]  /*3d50*/  ULEA UR42, UR22, UR20, 0x6 ;  /* 0x00000014162a7291 */ /* 0x000fe4000f8e30ff */
[----:B------:R-:W-:Y:S02]  /*3d60*/  USEL UR35, URZ, 0x1, UP2 ;  /* 0x00000001ff237887 */ /* 0x000fe40009000000 */
[----:B------:R-:W-:Y:S02]  /*3d70*/  USEL UR25, UR25, URZ, UP2 ;  /* 0x000000ff19197287 */ /* 0x000fe40009000000 */
[----:B------:R-:W-:Y:S02]  /*3d80*/  ULEA UR40, UR22, UR18, 0xb ;  /* 0x0000001216287291 */ /* 0x000fe4000f8e58ff */
[----:B------:R-:W-:Y:S01]  /*3d90*/  @UP1 ULEA UR34, UR25, UR13, 0x3 ;  /* 0x0000000d19221291 */ /* 0x000fe2000f8e18ff */
[----:B------:R-:W-:Y:S01]  /*3da0*/  LOP3.LUT R3, R3, UR35, RZ, 0x3c, !PT ;  /* 0x0000002303037c12 */ /* 0x000fe2000f8e3cff */
[----:B------:R-:W-:Y:S01]  /*3db0*/  ULEA UR38, UR22, UR17, 0xa ;  /* 0x0000001116267291 */ /* 0x000fe2000f8e50ff */
[----:B-1----:R-:W-:Y:S01]  /*3dc0*/  @P3 LOP3.LUT R2, R0, 0xffff, RZ, 0xc0, !PT ;  /* 0x0000ffff00023812 */ /* 0x002fe200078ec0ff */
[----:B------:R-:W-:Y:S01]  /*3dd0*/  ULEA UR52, UR22, UR19, 0x5 ;  /* 0x0000001316347291 */ /* 0x000fe2000f8e28ff */
[----:B------:R-:W-:Y:S01]  /*3de0*/  @P1 SHF.L.U32 R4, R3, 0x1f, RZ ;  /* 0x0000001f03041819 */ /* 0x000fe200000006ff */
[----:B------:R-:W-:Y:S02]  /*3df0*/  UISETP.NE.U32.AND UP2, UPT, UR24, URZ, UPT ;  /* 0x000000ff1800728c */ /* 0x000fe4000bf45070 */
[----:B------:R-:W-:Y:S01]  /*3e00*/  UIADD3 UR66, UPT, UPT, UR42, 0x20, URZ ;  /* 0x000000202a427890 */ /* 0x000fe2000fffe0ff */
[----:B------:R-:W1:Y:S01]  /*3e10*/  @P1 SYNCS.PHASECHK.TRANS64.TRYWAIT P0, [UR34], R4 ;  /* 0x00000004ff0015a7 */ /* 0x000e620008001122 */
[----:B------:R-:W-:Y:S01]  /*3e20*/  UIADD3 UR34, UPT, UPT, UR14, 0x18, URZ ;  /* 0x000000180e227890 */ /* 0x000fe2000fffe0ff */
[----:B------:R-:W-:Y:S01]  /*3e30*/  @P3 R2UR UR14, R2 ;  /* 0x00000000020e32ca */ /* 0x000fe200000e0000 */
[----:B------:R-:W-:Y:S02]  /*3e40*/  UIADD3 UR64, UPT, UPT, UR40, 0x2, URZ ;  /* 0x0000000228407890 */ /* 0x000fe4000fffe0ff */
[----:B------:R-:W-:Y:S02]  /*3e50*/  UIADD3 UR62, UPT, UPT, UR38, 0x2, URZ ;  /* 0x00000002263e7890 */ /* 0x000fe4000fffe0ff */
[----:B------:R-:W-:Y:S02]  /*3e60*/  UIADD3 UR60, UPT, UPT, UR40, 0x4, URZ ;  /* 0x00000004283c7890 */ /* 0x000fe4000fffe0ff */
[----:B------:R-:W-:Y:S02]  /*3e70*/  UIADD3 UR58, UPT, UPT, UR38, 0x4, URZ ;  /* 0x00000004263a7890 */ /* 0x000fe4000fffe0ff */
[----:B------:R-:W-:Y:S02]  /*3e80*/  UIADD3 UR56, UPT, UPT, UR40, 0x6, URZ ;  /* 0x0000000628387890 */ /* 0x000fe4000fffe0ff */
[----:B------:R-:W-:Y:S02]  /*3e90*/  UIADD3 UR54, UPT, UPT, UR38, 0x6, URZ ;  /* 0x0000000626367890 */ /* 0x000fe4000fffe0ff */
[----:B------:R-:W-:Y:S02]  /*3ea0*/  UIADD3 UR22, UPT, UPT, UR23, 0x1, URZ ;  /* 0x0000000117167890 */ /* 0x000fe4000fffe0ff */
[----:B------:R-:W-:Y:S01]  /*3eb0*/  UIADD3 UR23, UPT, UPT, UR23, -0x1, URZ ;  /* 0xffffffff17177890 */ /* 0x000fe2000fffe0ff */
[----:B------:R-:W-:Y:S01]  /*3ec0*/  UMOV UR53, 0x4008 ;  /* 0x0000400800357882 */ /* 0x000fe20000000000 */
[----:B------:R-:W-:Y:S01]  /*3ed0*/  UMOV UR43, 0x4008 ;  /* 0x00004008002b7882 */ /* 0x000fe20000000000 */
[----:B------:R3:W-:Y:S01]  /*3ee0*/  UTCCP.T.S.4x32dp128bit tmem[UR27+0x1c0], gdesc[UR52] ;  /* 0x0001c0341b0079e7 */ /* 0x0007e20009100000 */
[----:B------:R3:W-:Y:S01]  /*3ef0*/  UTCCP.T.S.4x32dp128bit tmem[UR27+0x1c4], gdesc[UR42] ;  /* 0x0001c42a1b0079e7 */ /* 0x0007e20009100000 */
[----:B------:R-:W-:Y:S01]  /*3f00*/  UMOV UR67, 0x4008 ;  /* 0x0000400800437882 */ /* 0x000fe20000000000 */
[----:B------:R-:W-:Y:S01]  /*3f10*/  UMOV UR41, 0x40004040 ;  /* 0x4000404000297882 */ /* 0x000fe20000000000 */
[----:B------:R3:W-:Y:S01]  /*3f20*/  UTCCP.T.S.4x32dp128bit tmem[UR27+0x1c8], gdesc[UR66] ;  /* 0x0001c8421b0079e7 */ /* 0x0007e20009100000 */
[----:B------:R-:W-:Y:S01]  /*3f30*/  UMOV UR39, 0x40004040 ;  /* 0x4000404000277882 */ /* 0x000fe20000000000 */
[----:B------:R-:W-:Y:S01]  /*3f40*/  UMOV UR65, 0x40004040 ;  /* 0x4000404000417882 */ /* 0x000fe20000000000 */
[----:B------:R3:W-:Y:S01]  /*3f50*/  UTCQMMA gdesc[UR38], gdesc[UR40], tmem[UR15], tmem[UR36], idesc[UR37], tmem[UR10], UP2 ;  /* 0x000a242826007dea */ /* 0x0007e2000900030f */
[----:B------:R-:W-:Y:S01]  /*3f60*/  UMOV UR63, 0x40004040 ;  /* 0x40004040003f7882 */ /* 0x000fe20000000000 */
[----:B------:R-:W-:Y:S01]  /*3f70*/  UMOV UR61, 0x40004040 ;  /* 0x40004040003d7882 */ /* 0x000fe20000000000 */
[----:B------:R3:W-:Y:S01]  /*3f80*/  UTCQMMA gdesc[UR62], gdesc[UR64], tmem[UR15], tmem[UR32], idesc[UR33], tmem[UR8], UPT ;  /* 0x000820403e007dea */ /* 0x0007e2000b80030f */
[----:B------:R-:W-:Y:S01]  /*3f90*/  UMOV UR59, 0x40004040 ;  /* 0x40004040003b7882 */ /* 0x000fe20000000000 */
[----:B------:R-:W-:Y:S01]  /*3fa0*/  UMOV UR57, 0x40004040 ;  /* 0x4000404000397882 */ /* 0x000fe20000000000 */
[----:B------:R3:W-:Y:S01]  /*3fb0*/  UTCQMMA gdesc[UR58], gdesc[UR60], tmem[UR15], tmem[UR30], idesc[UR31], tmem[UR6], UPT ;  /* 0x00061e3c3a007dea */ /* 0x0007e2000b80030f */
[----:B------:R-:W-:Y:S01]  /*3fc0*/  UMOV UR55, 0x40004040 ;  /* 0x4000404000377882 */ /* 0x000fe20000000000 */
[----:B------:R-:W-:Y:S01]  /*3fd0*/  UMOV UR35, 0x1 ;  /* 0x0000000100237882 */ /* 0x000fe20000000000 */
[----:B------:R3:W-:Y:S01]  /*3fe0*/  UTCQMMA gdesc[UR54], gdesc[UR56], tmem[UR15], tmem[UR28], idesc[UR29], tmem[UR4], UPT ;  /* 0x00041c3836007dea */ /* 0x0007e2000b80030f */
[----:B------:R3:W-:Y:S01]  /*3ff0*/  UTCBAR.MULTICAST [UR34], URZ, UR14 ;  /* 0x000000ff220073e9 */ /* 0x0007e2000800080e */
[----:B------:R-:W-:Y:S01]  /*4000*/  UMOV UR24, 0x1 ;  /* 0x0000000100187882 */ /* 0x000fe20000000000 */
[----:B-1----:R-:W-:Y:S01]  /*4010*/  @P1 VOTEU.ANY UP2, P0 ;  /* 0x0000000000ff1886 */ /* 0x002fe20000040100 */
[----:B------:R-:W-:Y:S02]  /*4020*/  @UP1 USEL UR35, URZ, 0x1, !UP2 ;  /* 0x00000001ff231887 */ /* 0x000fe4000d000000 */
[----:B------:R-:W-:Y:S03]  /*4030*/  UISETP.GT.U32.AND UP1, UPT, UR22, 0x1, UPT ;  /* 0x000000011600788c */ /* 0x000fe6000bf24070 */
[----:B------:R-:W-:Y:S06]  /*4040*/  UMOV UR22, UR25 ;  /* 0x0000001900167c82 */ /* 0x000fec0008000000 */
[----:B---3--:R-:W-:Y:S05]  /*4050*/  BRA.U UP1, `(.L_x_71) ;  /* 0xfffffffd01107547 */ /* 0x008fea000b83ffff */
.L_x_68:
[C---:B------:R-:W-:Y:S01]  /*4060*/  ISETP.NE.AND P0, PT, R9.reuse, 0x2, PT ;  /* 0x000000020900780c */ /* 0x040fe20003f05270 */
[----:B------:R1:W-:Y:S01]  /*4070*/  UTCBAR [UR21], URZ ;  /* 0x000000ff150073e9 */ /* 0x0003e200080000ff */
[----:B--2---:R-:W-:Y:S02]  /*4080*/  UMOV UR22, UR16 ;  /* 0x0000001000167c82 */ /* 0x004fe40008000000 */
[----:B------:R-:W-:Y:S02]  /*4090*/  SEL R5, RZ, 0x1, P0 ;  /* 0x00000001ff057807 */ /* 0x000fe40000000000 */
[----:B------:R-:W-:Y:S02]  /*40a0*/  SEL R9, R9, RZ, P0 ;  /* 0x000000ff09097207 */ /* 0x000fe40000000000 */
[----:B------:R-:W-:Y:S01]  /*40b0*/  LOP3.LUT R8, R8, R5, RZ, 0x3c, !PT ;  /* 0x0000000508087212 */ /* 0x000fe200078e3cff */
[----:B------:R-:W-:Y:S06]  /*40c0*/  @P2 BRA `(.L_x_72) ;  /* 0xfffffff4009c2947 */ /* 0x000fec000383ffff */
[----:B------:R-:W2:Y:S01]  /*40d0*/  S2UR UR4, SR_CgaCtaId ;  /* 0x00000000000479c3 */ /* 0x000ea20000008800 */
[----:B------:R-:W-:Y:S01]  /*40e0*/  ELECT P0, URZ, PT ;  /* 0x0000000000ff782f */ /* 0x000fe20003800000 */
[----:B------:R-:W-:Y:S01]  /*40f0*/  IMAD.MOV.U32 R0, RZ, RZ, 0x1 ;  /* 0x00000001ff007424 */ /* 0x000fe200078e00ff */
[----:B------:R-:W-:Y:S01]  /*4100*/  UMOV UR5, 0x40 ;  /* 0x0000004000057882 */ /* 0x000fe20000000000 */
[----:B------:R-:W-:-:S04]  /*4110*/  SHF.L.U32 R3, RZ, 0x1f, RZ ;  /* 0x0000001fff037819 */ /* 0x000fc800000006ff */
[----:B------:R-:W-:Y:S01]  /*4120*/  UVIRTCOUNT.DEALLOC.SMPOOL 0x80 ;  /* 0x000000800000784c */ /* 0x000fe20000000000 */
[----:B--2---:R-:W-:-:S09]  /*4130*/  ULEA UR4, UR4, UR5, 0x18 ;  /* 0x0000000504047291 */ /* 0x004fd2000f8ec0ff */
[----:B------:R2:W-:Y:S01]  /*4140*/  @P0 STS.U8 [UR4+0x1c], R0 ;  /* 0x00001c00ff000988 */ /* 0x0005e20008000004 */
[----:B------:R-:W3:Y:S02]  /*4150*/  SYNCS.PHASECHK.TRANS64.TRYWAIT P0, [UR13+0xd0], R3 ;  /* 0x0000d003ff0075a7 */ /* 0x000ee4000800110d */
[----:B--23--:R-:W-:Y:S05]  /*4160*/  @!P0 BRA `(.L_x_73) ;  /* 0x0000007c00348947 */ /* 0x00cfea0003800000 */
.L_x_161:
[----:B------:R-:W-:Y:S01]  /*4170*/  NOP ;  /* 0x0000000000007918 */ /* 0x000fe20000000000 */
[----:B--2---:R-:W2:Y:S01]  /*4180*/  LDS R0, [UR4+0x14] ;  /* 0x00001404ff007984 */ /* 0x004ea20008000800 */
[----:B------:R-:W-:Y:S01]  /*4190*/  ULOP3.LUT UR6, UR27, 0xffff, URZ, 0xc0, !UPT ;  /* 0x0000ffff1b067892 */ /* 0x000fe2000f8ec0ff */
[----:B------:R-:W-:Y:S01]  /*41a0*/  UMOV UR8, 0xffff ;  /* 0x0000ffff00087882 */ /* 0x000fe20000000000 */
[----:B------:R-:W-:Y:S02]  /*41b0*/  UMOV UR5, 0x1 ;  /* 0x0000000100057882 */ /* 0x000fe40000000000 */
[----:B------:R-:W-:-:S04]  /*41c0*/  USHF.R.U32.HI UR6, URZ, 0x5, UR6 ;  /* 0x00000005ff067899 */ /* 0x000fc80008011606 */
[----:B------:R-:W-:Y:S02]  /*41d0*/  USHF.L.U32 UR8, UR8, UR6, URZ ;  /* 0x0000000608087299 */ /* 0x000fe400080006ff */
[----:B------:R-:W-:-:S04]  /*41e0*/  USHF.L.U32 UR5, UR5, UR6, URZ ;  /* 0x0000000605057299 */ /* 0x000fc800080006ff */
[----:B--2---:R-:W-:-:S04]  /*41f0*/  LOP3.LUT R0, R0, UR8, RZ, 0xc0, !PT ;  /* 0x0000000800007c12 */ /* 0x004fc8000f8ec0ff */
[----:B------:R-:W-:-:S13]  /*4200*/  ISETP.NE.AND P0, PT, R0, UR8, PT ;  /* 0x0000000800007c0c */ /* 0x000fda000bf05270 */
[----:B------:R-:W-:Y:S05]  /*4210*/  @P0 BRA `(.L_x_74) ;  /* 0x0000000000580947 */ /* 0x000fea0003800000 */
[----:B------:R-:W2:Y:S02]  /*4220*/  LDS R0, [UR4+0x18] ;  /* 0x00001804ff007984 */ /* 0x000ea40008000800 */
[----:B--2---:R-:W-:-:S04]  /*4230*/  LOP3.LUT R0, R0, UR5, RZ, 0xc0, !PT ;  /* 0x0000000500007c12 */ /* 0x004fc8000f8ec0ff */
[----:B------:R-:W-:-:S13]  /*4240*/  ISETP.NE.AND P0, PT, R0, UR5, PT ;  /* 0x0000000500007c0c */ /* 0x000fda000bf05270 */
[----:B------:R-:W-:Y:S05]  /*4250*/  @P0 BRA `(.L_x_75) ;  /* 0x00000000003c0947 */ /* 0x000fea0003800000 */
[----:B------:R-:W2:Y:S01]  /*4260*/  S2R R2, SR_LANEID ;  /* 0x0000000000027919 */ /* 0x000ea20000000000 */
[----:B------:R-:W-:Y:S01]  /*4270*/  ULOP3.LUT UR8, URZ, UR8, URZ, 0x33, !UPT ;  /* 0x00000008ff087292 */ /* 0x000fe2000f8e33ff */
[----:B------:R-:W-:Y:S01]  /*4280*/  LOP3.LUT R4, RZ, UR5, RZ, 0x33, !PT ;  /* 0x00000005ff047c12 */ /* 0x000fe2000f8e33ff */
[----:B------:R-:W-:Y:S02]  /*4290*/  VOTEU.ANY UR7, UPT, PT ;  /* 0x0000000000077886 */ /* 0x000fe400038e0100 */
[----:B------:R-:W-:Y:S01]  /*42a0*/  UFLO.U32 UR7, UR7 ;  /* 0x00000007000772bd */ /* 0x000fe200080e0000 */
[----:B------:R-:W3:Y:S01]  /*42b0*/  REDUX UR5, R4 ;  /* 0x00000000040573c4 */ /* 0x000ee20000000000 */
[----:B------:R-:W-:-:S06]  /*42c0*/  IMAD.U32 R0, RZ, RZ, UR8 ;  /* 0x00000008ff007e24 */ /* 0x000fcc000f8e00ff */
[----:B------:R4:W-:Y:S01]  /*42d0*/  UTCATOMSWS.AND URZ, UR8 ;  /* 0x0000000800ff79e3 */ /* 0x0009e20008000000 */
[----:B------:R-:W1:Y:S01]  /*42e0*/  REDUX UR6, R0 ;  /* 0x00000000000673c4 */ /* 0x000e620000000000 */
[----:B--2---:R-:W-:Y:S01]  /*42f0*/  ISETP.EQ.U32.AND P0, PT, R2, UR7, PT ;  /* 0x0000000702007c0c */ /* 0x004fe2000bf02070 */
[----:B---3--:R-:W-:Y:S01]  /*4300*/  IMAD.U32 R2, RZ, RZ, UR5 ;  /* 0x00000005ff027e24 */ /* 0x008fe2000f8e00ff */
[----:B-1----:R-:W-:-:S11]  /*4310*/  MOV R3, UR6 ;  /* 0x0000000600037c02 */ /* 0x002fd60008000f00 */
[----:B------:R4:W-:Y:S04]  /*4320*/  @P0 ATOMS.AND RZ, [UR4+0x14], R3 ;  /* 0x00001403ffff098c */ /* 0x0009e8000a800004 */
[----:B------:R4:W-:Y:S01]  /*4330*/  @P0 ATOMS.AND RZ, [UR4+0x18], R2 ;  /* 0x00001802ffff098c */ /* 0x0009e2000a800004 */
[----:B------:R-:W-:Y:S05]  /*4340*/  BRA `(.L_x_76) ;  /* 0x0000000000147947 */ /* 0x000fea0003800000 */
.L_x_75:
[----:B------:R-:W-:Y:S02]  /*4350*/  MOV R2, 0x4370 ;  /* 0x0000437000027802 */ /* 0x000fe40000000f00 */
[----:B-1---5:R-:W-:Y:S05]  /*4360*/  CALL.REL.NOINC `($__internal_0_$__cuda_sm10x_tcgen05_guardrail_trap_col_being_dealloced_not_returned_by_alloc) ;  /* 0x0000008000207944 */ /* 0x022fea0003c00000 */
[----:B------:R-:W-:Y:S05]  /*4370*/  BRA `(.L_x_76) ;  /* 0x0000000000087947 */ /* 0x000fea0003800000 */
.L_x_74:
[----:B------:R-:W-:Y:S02]  /*4380*/  MOV R2, 0x43a0 ;  /* 0x000043a000027802 */ /* 0x000fe40000000f00 */
[----:B-1---5:R-:W-:Y:S05]  /*4390*/  CALL.REL.NOINC `($__internal_2_$__cuda_sm10x_tcgen05_guardrail_trap_unallocated_columns_being_dealloced) ;  /* 0x00000080002c7944 */ /* 0x022fea0003c00000 */
.L_x_76:
[----:B------:R-:W-:Y:S01]  /*43a0*/  NOP ;  /* 0x0000000000007918 */ /* 0x000fe20000000000 */
[----:B----4-:R-:W-:Y:S05]  /*43b0*/  EXIT ;  /* 0x000000000000794d */ /* 0x010fea0003800000 */
.L_x_58:
[----:B------:R-:W-:-:S09]  /*43c0*/  UISETP.NE.OR UP4, UPT, UR7, 0x3, !UP4 ;  /* 0x000000030700788c */ /* 0x000fd2000e785670 */
[----:B------:R-:W-:Y:S05]  /*43d0*/  BRA.U UP4, `(.L_x_77) ;  /* 0x0000001104387547 */ /* 0x000fea000b800000 */
[----:B------:R-:W1:Y:S01]  /*43e0*/  LDC R0, c[0x0][0xf30] ;  /* 0x0003cc00ff007b82 */ /* 0x000e620000000800 */
[----:B------:R-:W-:Y:S01]  /*43f0*/  UMOV UR4, 0x400 ;  /* 0x0000040000047882 */ /* 0x000fe20000000000 */
[----:B------:R-:W-:Y:S01]  /*4400*/  HFMA2 R34, -RZ, RZ, 0, 0 ;  /* 0x00000000ff227431 */ /* 0x000fe200000001ff */
[----:B------:R-:W-:Y:S01]  /*4410*/  ULEA UR4, UR45, UR4, 0x18 ;  /* 0x000000042d047291 */ /* 0x000fe2000f8ec0ff */
[----:B------:R-:W-:Y:S01]  /*4420*/  IMAD.MOV.U32 R35, RZ, RZ, 0x1 ;  /* 0x00000001ff237424 */ /* 0x000fe200078e00ff */
[----:B------:R-:W-:Y:S01]  /*4430*/  CS2R R32, SRZ ;  /* 0x0000000000207805 */ /* 0x000fe2000001ff00 */
[----:B------:R-:W-:Y:S01]  /*4440*/  IMAD.MOV.U32 R30, RZ, RZ, 0x4000 ;  /* 0x00004000ff1e7424 */ /* 0x000fe200078e00ff */
[----:B------:R-:W-:Y:S01]  /*4450*/  UIADD3 UR5, UPT, UPT, UR4, 0x48, URZ ;  /* 0x0000004804057890 */ /* 0x000fe2000fffe0ff */
[----:B------:R-:W2:Y:S01]  /*4460*/  LDC R29, c[0x0][0x370] ;  /* 0x0000dc00ff1d7b82 */ /* 0x000ea20000000800 */
[----:B------:R-:W-:Y:S02]  /*4470*/  UIADD3 UR33, UPT, UPT, UR4, 0x30, URZ ;  /* 0x0000003004217890 */ /* 0x000fe4000fffe0ff */
[----:B------:R-:W-:-:S02]  /*4480*/  UIADD3 UR25, UPT, UPT, UR4, 0x38, URZ ;  /* 0x0000003804197890 */ /* 0x000fc4000fffe0ff */
[----:B------:R-:W-:Y:S02]  /*4490*/  UIADD3 UR17, UPT, UPT, UR4, 0x40, URZ ;  /* 0x0000004004117890 */ /* 0x000fe4000fffe0ff */
[----:B------:R-:W-:Y:S01]  /*44a0*/  UPRMT UR5, UR45, 0x654, UR5 ;  /* 0x000006542d057896 */ /* 0x000fe20008000005 */
[----:B------:R-:W4:Y:S01]  /*44b0*/  LDC R2, c[0x0][0xf0c] ;  /* 0x0003c300ff027b82 */ /* 0x000f220000000800 */
[----:B------:R-:W-:Y:S02]  /*44c0*/  UPRMT UR7, UR45, 0x654, UR33 ;  /* 0x000006542d077896 */ /* 0x000fe40008000021 */
[----:B------:R-:W-:Y:S02]  /*44d0*/  UPRMT UR6, UR45, 0x654, UR25 ;  /* 0x000006542d067896 */ /* 0x000fe40008000019 */
[----:B------:R-:W-:Y:S02]  /*44e0*/  UPLOP3.LUT UP0, UPT, UPT, UPT, UPT, 0x40, 0x4 ;  /* 0x000000000004789c */ /* 0x000fe40003f0e870 */
[----:B------:R-:W-:Y:S01]  /*44f0*/  UPRMT UR45, UR45, 0x654, UR17 ;  /* 0x000006542d2d7896 */ /* 0x000fe20008000011 */
[----:B------:R-:W2:Y:S01]  /*4500*/  LDC R21, c[0x0][0xf20] ;  /* 0x0003c800ff157b82 */ /* 0x000ea20000000800 */
[----:B-1----:R-:W-:-:S07]  /*4510*/  ISETP.NE.AND P1, PT, R0, 0x1, PT ;  /* 0x000000010000780c */ /* 0x002fce0003f25270 */
[----:B------:R-:W1:Y:S08]  /*4520*/  LDC.64 R36, c[0x0][0x348] ;  /* 0x0000d200ff247b82 */ /* 0x000e700000000a00 */
[----:B------:R-:W1:Y:S08]  /*4530*/  LDC.64 R16, c[0x0][0xc88] ;  /* 0x00032200ff107b82 */ /* 0x000e700000000a00 */
[----:B------:R-:W1:Y:S08]  /*4540*/  LDC.64 R22, c[0x0][0xf10] ;  /* 0x0003c400ff167b82 */ /* 0x000e700000000a00 */
[----:B------:R-:W1:Y:S08]  /*4550*/  LDC.64 R6, c[0x0][0xf18] ;  /* 0x0003c600ff067b82 */ /* 0x000e700000000a00 */
[----:B------:R-:W1:Y:S08]  /*4560*/  LDC.64 R4, c[0x0][0xf28] ;  /* 0x0003ca00ff047b82 */ /* 0x000e700000000a00 */
[----:B------:R-:W1:Y:S08]  /*4570*/  LDC.64 R18, c[0x0][0xc90] ;  /* 0x00032400ff127b82 */ /* 0x000e700000000a00 */
[----:B--2-4-:R-:W1:Y:S02]  /*4580*/  LDC R28, c[0x0][0x374] ;  /* 0x0000dd00ff1c7b82 */ /* 0x014e640000000800 */
.L_x_88:
[C---:B------:R-:W-:Y:S02]  /*4590*/  LEA R0, R34.reuse, UR4, 0x3 ;  /* 0x0000000422007c11 */ /* 0x040fe4000f8e18ff */
[----:B------:R-:W-:Y:S02]  /*45a0*/  SHF.L.U32 R3, R33, 0x1f, RZ ;  /* 0x0000001f21037819 */ /* 0x000fe400000006ff */
[----:B------:R-:W-:Y:S02]  /*45b0*/  LEA R24, R34, UR4, 0x4 ;  /* 0x0000000422187c11 */ /* 0x000fe4000f8e20ff */
[----:B------:R-:W2:Y:S02]  /*45c0*/  SYNCS.PHASECHK.TRANS64.TRYWAIT P0, [R0+URZ+0x80], R3 ;  /* 0x00008003000075a7 */ /* 0x000ea400080011ff */
[----:B--2---:R-:W-:Y:S05]  /*45d0*/  @!P0 BRA `(.L_x_78) ;  /* 0x0000007800308947 */ /* 0x004fea0003800000 */
.L_x_162:
[----:B---3--:R-:W-:Y:S01]  /*45e0*/  ISETP.GE.AND P0, PT, R72, 0x1, PT ;  /* 0x000000014800780c */ /* 0x008fe20003f06270 */
[----:B------:R-:W3:Y:S01]  /*45f0*/  LDS.128 R24, [R24+0xe0] ;  /* 0x0000e00018187984 */ /* 0x000ee20000000c00 */
[----:B-1----:R-:W-:Y:S01]  /*4600*/  ISETP.NE.U32.AND P5, PT, R18, RZ, PT ;  /* 0x000000ff1200720c */ /* 0x002fe20003fa5070 */
[----:B--2---:R-:W-:Y:S01]  /*4610*/  VIADD R0, R0, 0x90 ;  /* 0x0000009000007836 */ /* 0x004fe20000000000 */
[----:B------:R-:W-:Y:S01]  /*4620*/  ISETP.NE.U32.AND P4, PT, R18, RZ, PT ;  /* 0x000000ff1200720c */ /* 0x000fe20003f85070 */
[----:B------:R-:W-:Y:S01]  /*4630*/  USHF.L.U32 UR35, UR19, 0x7, URZ ;  /* 0x0000000713237899 */ /* 0x000fe200080006ff */
[C---:B------:R-:W-:Y:S02]  /*4640*/  ISETP.NE.AND.EX P5, PT, R19.reuse, RZ, PT, P5 ;  /* 0x000000ff1300720c */ /* 0x040fe40003fa5350 */
[----:B------:R-:W-:Y:S01]  /*4650*/  PRMT R0, RZ, 0x654, R0 ;  /* 0x00000654ff007816 */ /* 0x000fe20000000000 */
[----:B------:R-:W-:Y:S01]  /*4660*/  @!PT LDS RZ, [RZ] ;  /* 0x00000000fffff984 */ /* 0x000fe20000000800 */
[----:B------:R-:W-:Y:S01]  /*4670*/  @!PT LDS RZ, [RZ] ;  /* 0x00000000fffff984 */ /* 0x000fe20000000800 */
[----:B------:R-:W-:Y:S01]  /*4680*/  @!PT LDS RZ, [RZ] ;  /* 0x00000000fffff984 */ /* 0x000fe20000000800 */
[----:B------:R-:W-:Y:S01]  /*4690*/  @!PT LDS RZ, [RZ] ;  /* 0x00000000fffff984 */ /* 0x000fe20000000800 */
[----:B------:R1:W-:Y:S06]  /*46a0*/  MEMBAR.ALL.CTA ;  /* 0x0000000000007992 */ /* 0x0003ec0000008000 */
[----:B-1----:R-:W1:Y:S01]  /*46b0*/  FENCE.VIEW.ASYNC.S ;  /* 0x00000000000073c6 */ /* 0x002e620000000000 */
[----:B------:R-:W-:Y:S02]  /*46c0*/  ISETP.NE.AND.EX P4, PT, R19, RZ, PT, P4 ;  /* 0x000000ff1300720c */ /* 0x000fe40003f85340 */
[----:B------:R-:W-:Y:S01]  /*46d0*/  SHF.L.U32 R38, R35, 0x1f, RZ ;  /* 0x0000001f23267819 */ /* 0x000fe200000006ff */
[----:B-1----:R1:W-:Y:S01]  /*46e0*/  SYNCS.ARRIVE.TRANS64.RED.A1T0 RZ, [R0+URZ], RZ ;  /* 0x000000ff00ff79a7 */ /* 0x0023e200081004ff */
[----:B---3--:R-:W-:Y:S11]  /*46f0*/  LOP3.LUT P3, RZ, R26, 0x1, RZ, 0xc0, !PT ;  /* 0x000000011aff7812 */ /* 0x008ff6000786c0ff */
[----:B------:R-:W-:Y:S02]  /*4700*/  @!UPT UIADD3 URZ, UPT, UPT, URZ, URZ, URZ ;  /* 0x000000fffffff290 */ /* 0x000fe4000fffe0ff */
[----:B------:R-:W-:Y:S02]  /*4710*/  @P3 MOV R13, R24 ;  /* 0x00000018000d3202 */ /* 0x000fe40000000f00 */
[----:B------:R-:W-:Y:S01]  /*4720*/  @P3 LOP3.LUT R8, R25, 0xffff, RZ, 0xc0, !PT ;  /* 0x0000ffff19083812 */ /* 0x000fe200078ec0ff */
[----:B-1----:R-:W-:Y:S06]  /*4730*/  @!P0 BRA `(.L_x_79) ;  /* 0x0000000000a48947 */ /* 0x002fec0003800000 */
[----:B------:R-:W-:Y:S01]  /*4740*/  IMAD.HI.U32 R42, R28, R7, RZ ;  /* 0x000000071c2a7227 */ /* 0x000fe200078e00ff */
[----:B------:R-:W-:Y:S02]  /*4750*/  ISETP.NE.AND P0, PT, R6, 0x1, PT ;  /* 0x000000010600780c */ /* 0x000fe40003f05270 */
[----:B------:R-:W-:Y:S01]  /*4760*/  ISETP.NE.AND P2, PT, R72, 0x1, PT ;  /* 0x000000014800780c */ /* 0x000fe20003f45270 */
[-C--:B------:R-:W-:Y:S01]  /*4770*/  IMAD.HI.U32 R40, R29, R22.reuse, RZ ;  /* 0x000000161d287227 */ /* 0x080fe200078e00ff */
[----:B------:R-:W-:Y:S02]  /*4780*/  SHF.R.U32.HI R39, RZ, R21, R42 ;  /* 0x00000015ff277219 */ /* 0x000fe4000001162a */
[----:B------:R-:W-:Y:S01]  /*4790*/  ISETP.NE.AND P6, PT, R2, 0x1, PT ;  /* 0x000000010200780c */ /* 0x000fe20003fc5270 */
[----:B------:R-:W-:Y:S01]  /*47a0*/  IMAD.HI.U32 R46, R8, R7, RZ ;  /* 0x00000007082e7227 */ /* 0x000fe200078e00ff */
[----:B------:R-:W-:Y:S02]  /*47b0*/  SHF.R.U32.HI R40, RZ, R23, R40 ;  /* 0x00000017ff287219 */ /* 0x000fe40000011628 */
[----:B------:R-:W-:Y:S01]  /*47c0*/  SEL R3, R28, R39, !P0 ;  /* 0x000000271c037207 */ /* 0x000fe20004000000 */
[----:B------:R-:W-:Y:S01]  /*47d0*/  IMAD.HI.U32 R42, R13, R22, RZ ;  /* 0x000000160d2a7227 */ /* 0x000fe200078e00ff */
[----:B------:R-:W-:Y:S02]  /*47e0*/  SEL R11, R29, R40, !P6 ;  /* 0x000000281d0b7207 */ /* 0x000fe40007000000 */
[----:B------:R-:W-:Y:S01]  /*47f0*/  SHF.R.U32.HI R39, RZ, R21, R46 ;  /* 0x00000015ff277219 */ /* 0x000fe2000001162e */
[-C--:B------:R-:W-:Y:S01]  /*4800*/  IMAD.HI.U32 R44, R3, R4.reuse, RZ ;  /* 0x00000004032c7227 */ /* 0x080fe200078e00ff */
[----:B------:R-:W-:Y:S02]  /*4810*/  SHF.R.U32.HI R42, RZ, R23, R42 ;  /* 0x00000017ff2a7219 */ /* 0x000fe4000001162a */
[----:B------:R-:W-:Y:S01]  /*4820*/  SEL R9, R8, R39, !P0 ;  /* 0x0000002708097207 */ /* 0x000fe20004000000 */
[-C--:B------:R-:W-:Y:S01]  /*4830*/  IMAD.HI.U32 R40, R11, R4.reuse, RZ ;  /* 0x000000040b287227 */ /* 0x080fe200078e00ff */
[-C--:B------:R-:W-:Y:S03]  /*4840*/  @P2 SHF.R.U32.HI R3, RZ, R5.reuse, R44 ;  /* 0x00000005ff032219 */ /* 0x080fe6000001162c */
[----:B------:R-:W-:Y:S01]  /*4850*/  IMAD.HI.U32 R14, R9, R4, RZ ;  /* 0x00000004090e7227 */ /* 0x000fe200078e00ff */
[----:B------:R-:W-:Y:S03]  /*4860*/  @P2 SHF.R.U32.HI R11, RZ, R5, R40 ;  /* 0x00000005ff0b2219 */ /* 0x000fe60000011628 */
[C---:B------:R-:W-:Y:S01]  /*4870*/  IMAD R10, R72.reuse, R3, RZ ;  /* 0x00000003480a7224 */ /* 0x040fe200078e02ff */
[----:B------:R-:W-:Y:S01]  /*4880*/  SEL R3, R13, R42, !P6 ;  /* 0x0000002a0d037207 */ /* 0x000fe20007000000 */
[C---:B------:R-:W-:Y:S01]  /*4890*/  IMAD R12, R72.reuse, R11, RZ ;  /* 0x0000000b480c7224 */ /* 0x040fe200078e02ff */
[-C--:B------:R-:W-:Y:S02]  /*48a0*/  SHF.R.U32.HI R14, RZ, R5.reuse, R14 ;  /* 0x00000005ff0e7219 */ /* 0x080fe4000001160e */
[C---:B------:R-:W-:Y:S02]  /*48b0*/  ISETP.GE.AND P0, PT, R9.reuse, R10, PT ;  /* 0x0000000a0900720c */ /* 0x040fe40003f06270 */
[----:B------:R-:W-:Y:S02]  /*48c0*/  SEL R15, R9, R14, !P2 ;  /* 0x0000000e090f7207 */ /* 0x000fe40005000000 */
[C---:B------:R-:W-:Y:S03]  /*48d0*/  ISETP.GE.OR P0, PT, R3.reuse, R12, P0 ;  /* 0x0000000c0300720c */ /* 0x040fe60000706670 */
[----:B------:R-:W-:Y:S04]  /*48e0*/  IMAD.MOV R14, RZ, RZ, -R15 ;  /* 0x000000ffff0e7224 */ /* 0x000fe800078e0a0f */
[----:B------:R-:W-:Y:S06]  /*48f0*/  IMAD R14, R72, R14, R9 ;  /* 0x0000000e480e7224 */ /* 0x000fec00078e0209 */
[C---:B------:R-:W-:Y:S05]  /*4900*/  @!P0 IMAD.HI.U32 R10, R3.reuse, R4, RZ ;  /* 0x00000004030a8227 */ /* 0x040fea00078e00ff */
[----:B------:R-:W-:Y:S04]  /*4910*/  @!P0 SHF.R.U32.HI R10, RZ, R5, R10 ;  /* 0x00000005ff0a8219 */ /* 0x000fe8000001160a */
[----:B------:R-:W-:Y:S01]  /*4920*/  @!P0 SEL R0, R3, R10, !P2 ;  /* 0x0000000a03008207 */ /* 0x000fe20005000000 */
[----:B------:R-:W-:Y:S03]  /*4930*/  IMAD.MOV R10, RZ, RZ, -R3 ;  /* 0x000000ffff0a7224 */ /* 0x000fe600078e0a03 */
[----:B------:R-:W-:Y:S01]  /*4940*/  @!P0 IADD3 R15, PT, PT, R15, -R0, RZ ;  /* 0x800000000f0f8210 */ /* 0x000fe20007ffe0ff */
[----:B------:R-:W-:Y:S01]  /*4950*/  @!P0 IMAD R0, R11, R14, R0 ;  /* 0x0000000e0b008224 */ /* 0x000fe200078e0200 */
[----:B------:R-:W-:Y:S01]  /*4960*/  IADD3 R11, PT, PT, -R9, RZ, RZ ;  /* 0x000000ff090b7210 */ /* 0x000fe20007ffe1ff */
[----:B------:R-:W-:Y:S02]  /*4970*/  IMAD R13, R2, R10, R13 ;  /* 0x0000000a020d7224 */ /* 0x000fe400078e020d */
[----:B------:R-:W-:Y:S02]  /*4980*/  @!P0 IMAD R9, R15, R72, R3 ;  /* 0x000000480f098224 */ /* 0x000fe400078e0203 */
[----:B------:R-:W-:Y:S02]  /*4990*/  @!P0 IMAD.MOV.U32 R3, RZ, RZ, R0 ;  /* 0x000000ffff038224 */ /* 0x000fe400078e0000 */
[----:B------:R-:W-:Y:S02]  /*49a0*/  IMAD R8, R6, R11, R8 ;  /* 0x0000000b06087224 */ /* 0x000fe400078e0208 */
[----:B------:R-:W-:Y:S02]  /*49b0*/  IMAD R13, R3, R2, R13 ;  /* 0x00000002030d7224 */ /* 0x000fe400078e020d */
[----:B------:R-:W-:Y:S02]  /*49c0*/  IMAD R8, R9, R6, R8 ;  /* 0x0000000609087224 */ /* 0x000fe400078e0208 */
.L_x_79:
[----:B------:R-:W-:Y:S05]  /*49d0*/  BRA.U UP0, `(.L_x_80) ;  /* 0x0000000100107547 */ /* 0x000fea000b800000 */
[----:B------:R-:W-:Y:S04]  /*49e0*/  MOV R0, UR14 ;  /* 0x0000000e00007c02 */ /* 0x000fe80008000f00 */
[----:B------:R-:W-:Y:S04]  /*49f0*/  SHF.L.U32 R3, R0, 0x1f, RZ ;  /* 0x0000001f00037819 */ /* 0x000fe800000006ff */
[----:B------:R-:W1:Y:S02]  /*4a00*/  SYNCS.PHASECHK.TRANS64.TRYWAIT P0, [UR4+0x78], R3 ;  /* 0x00007803ff0075a7 */ /* 0x000e640008001104 */
[----:B-1----:R-:W-:Y:S05]  /*4a10*/  @!P0 BRA `(.L_x_81) ;  /* 0x0000007400348947 */ /* 0x002fea0003800000 */
.L_x_80:
[----:B------:R-:W-:Y:S05]  /*4a20*/  @!P5 BRA `(.L_x_82) ;  /* 0x00000000002cd947 */ /* 0x000fea0003800000 */
[----:B------:R-:W-:Y:S01]  /*4a30*/  ISETP.NE.U32.AND P0, PT, R16, RZ, PT ;  /* 0x000000ff1000720c */ /* 0x000fe20003f05070 */
[----:B------:R-:W-:Y:S03]  /*4a40*/  IMAD.MOV.U32 R151, RZ, RZ, 0x1 ;  /* 0x00000001ff977424 */ /* 0x000fe600078e00ff */
[----:B------:R-:W-:Y:S11]  /*4a50*/  ISETP.NE.AND.EX P0, PT, R17, RZ, PT, P0 ;  /* 0x000000ff1100720c */ /* 0x000ff60003f05300 */
[----:B------:R-:W-:Y:S02]  /*4a60*/  @!UPT UIADD3 URZ, UPT, UPT, URZ, URZ, URZ ;  /* 0x000000fffffff290 */ /* 0x000fe4000fffe0ff */
[----:B------:R-:W2:Y:S01]  /*4a70*/  @P0 LDC.64 R10, c[0x0][0xc88] ;  /* 0x00032200ff0a0b82 */ /* 0x000ea20000000a00 */
[----:B-1----:R-:W-:Y:S04]  /*4a80*/  @P0 IMAD R0, R18, UR44, RZ ;  /* 0x0000002c12000c24 */ /* 0x002fe8000f8e02ff */
[----:B--2---:R-:W-:Y:S04]  /*4a90*/  @P0 IMAD.WIDE R10, R0, 0x4, R10 ;  /* 0x00000004000a0825 */ /* 0x004fe800078e020a */
[----:B------:R-:W-:Y:S01]  /*4aa0*/  HFMA2 R0, -RZ, RZ, 0, 5.9604644775390625e-08 ;  /* 0x00000001ff007431 */ /* 0x000fe200000001ff */
[----:B-----5:R2:W5:Y:S04]  /*4ab0*/  @P0 LDG.E R83, desc[UR46][R10.64] ;  /* 0x0000002e0a530981 */ /* 0x020568000c1e1900 */
[----:B------:R-:W-:Y:S01]  /*4ac0*/  @!P0 PRMT R151, R0, 0x7610, R151 ;  /* 0x0000761000978816 */ /* 0x000fe20000000097 */
[----:B--2---:R-:W3:Y:S06]  /*4ad0*/  @!P0 LDC R83, c[0x0][0xc80] ;  /* 0x00032000ff538b82 */ /* 0x004eec0000000800 */
.L_x_82:
[----:B---3-5:R-:W-:Y:S01]  /*4ae0*/  @!P4 FSETP.EQ.AND P0, PT, R83, RZ, PT ;  /* 0x000000ff5300c20b */ /* 0x028fe20003f02000 */
[----:B------:R-:W-:Y:S01]  /*4af0*/  @!UPT UIADD3 URZ, UPT, UPT, URZ, URZ, URZ ;  /* 0x000000fffffff290 */ /* 0x000fe2000fffe0ff */
[----:B------:R-:W-:Y:S11]  /*4b00*/  @!P4 BRA `(.L_x_83) ;  /* 0x000000000018c947 */ /* 0x000ff60003800000 */
[----:B------:R-:W-:Y:S02]  /*4b10*/  LOP3.LUT P2, RZ, R151, 0xff, RZ, 0xc0, !PT ;  /* 0x000000ff97ff7812 */ /* 0x000fe4000784c0ff */
[----:B------:R-:W-:Y:S04]  /*4b20*/  ISETP.NE.U32.AND P0, PT, R16, RZ, PT ;  /* 0x000000ff1000720c */ /* 0x000fe80003f05070 */
[----:B------:R-:W-:Y:S04]  /*4b30*/  ISETP.NE.AND.EX P0, PT, R17, RZ, PT, P0 ;  /* 0x000000ff1100720c */ /* 0x000fe80003f05300 */
[----:B------:R-:W-:Y:S03]  /*4b40*/  PLOP3.LUT P0, PT, P0, PT, PT, 0x8, 0x80 ;  /* 0x000000000080781c */ /* 0x000fe6000070e170 */
[----:B------:R-:W-:Y:S11]  /*4b50*/  @P2 FSETP.EQ.AND P0, PT, R83, RZ, PT ;  /* 0x000000ff5300220b */ /* 0x000ff60003f02000 */
[----:B------:R-:W-:Y:S02]  /*4b60*/  @!UPT UIADD3 URZ, UPT, UPT, URZ, URZ, URZ ;  /* 0x000000fffffff290 */ /* 0x000fe4000fffe0ff */
.L_x_83:
[----:B------:R-:W2:Y:S01]  /*4b70*/  SYNCS.PHASECHK.TRANS64.TRYWAIT P5, [UR4+0x50], R38 ;  /* 0x00005026ff0075a7 */ /* 0x000ea200080a1104 */
[----:B------:R-:W-:Y:S02]  /*4b80*/  LOP3.LUT R39, R32, 0x1, RZ, 0xc0, !PT ;  /* 0x0000000120277812 */ /* 0x000fe400078ec0ff */
[----:B------:R-:W-:Y:S04]  /*4b90*/  ELECT P4, URZ, PT ;  /* 0x0000000000ff782f */ /* 0x000fe80003880000 */
[----:B------:R-:W-:Y:S04]  /*4ba0*/  PLOP3.LUT P4, PT, P0, P4, PT, 0xf2, 0x2f ;  /* 0x00000000002f781c */ /* 0x000fe80000789e72 */
[----:B------:R-:W-:Y:S09]  /*4bb0*/  ISETP.NE.AND P0, PT, R39, RZ, !P4 ;  /* 0x000000ff2700720c */ /* 0x000ff20006705270 */
[----:B------:R-:W-:Y:S05]  /*4bc0*/  @!P4 IADD3 R9, P2, PT, R36, 0x980, RZ ;  /* 0x000009802409c810 */ /* 0x000fea0007f5e0ff */
[----:B-1----:R-:W-:Y:S01]  /*4bd0*/  @!P4 IMAD.X R0, RZ, RZ, R37, P2 ;  /* 0x000000ffff00c224 */ /* 0x002fe200010e0625 */
[----:B--2---:R-:W-:Y:S07]  /*4be0*/  @!P5 BRA `(.L_x_84) ;  /* 0x0000007000d8d947 */ /* 0x004fee0003800000 */
.L_x_165:
[----:B------:R-:W-:Y:S01]  /*4bf0*/  @!P4 R2UR UR9, R9 ;  /* 0x000000000909c2ca */ /* 0x000fe200000e0000 */
[----:B------:R-:W-:Y:S01]  /*4c00*/  IMAD.SHL.U32 R20, R20, 0x100, RZ ;  /* 0x0000010014147824 */ /* 0x000fe200078e00ff */
[----:B------:R-:W-:Y:S01]  /*4c10*/  @!P4 R2UR UR8, R0 ;  /* 0x000000000008c2ca */ /* 0x000fe200000e0000 */
[----:B------:R-:W-:Y:S01]  /*4c20*/  VOTEU.ALL UP0, P4 ;  /* 0x0000000000ff7886 */ /* 0x000fe20002000000 */
[----:B------:R-:W-:Y:S01]  /*4c30*/  UMOV UR36, UR44 ;  /* 0x0000002c00247c82 */ /* 0x000fe20008000000 */
[----:B------:R-:W-:Y:S02]  /*4c40*/  @!P4 VIADD R0, R20, 0xc0 ;  /* 0x000000c01400c836 */ /* 0x000fe40000000000 */
[----:B------:R-:W-:Y:S01]  /*4c50*/  @P0 IMAD.MOV R0, RZ, RZ, R20 ;  /* 0x000000ffff000224 */ /* 0x000fe200078e0214 */
[----:B------:R-:W-:Y:S01]  /*4c60*/  PLOP3.LUT P0, PT, P4, PT, PT, 0x8, 0x80 ;  /* 0x000000000080781c */ /* 0x000fe2000270e170 */
[----:B------:R-:W-:Y:S01]  /*4c70*/  @!UP0 UIADD3 UR32, UPT, UPT, UR4, 0x400, URZ ;  /* 0x0000040004208890 */ /* 0x000fe2000fffe0ff */
[----:B------:R-:W-:Y:S11]  /*4c80*/  VOTEU.ALL UP0, P4 ;  /* 0x0000000000ff7886 */ /* 0x000ff60002000000 */
[----:B------:R-:W-:Y:S01]  /*4c90*/  @P0 R2UR.BROADCAST UR34, R0 ;  /* 0x00000000002202ca */ /* 0x000fe200008e0000 */
[----:B------:R-:W-:Y:S01]  /*4ca0*/  IMAD.U32 R10, RZ, RZ, UR9 ;  /* 0x00000009ff0a7e24 */ /* 0x000fe2000f8e00ff */
[----:B------:R-:W-:Y:S01]  /*4cb0*/  UMOV UR9, 0x10000000 ;  /* 0x1000000000097882 */ /* 0x000fe20000000000 */
[----:B------:R-:W-:Y:S01]  /*4cc0*/  IMAD.U32 R11, RZ, RZ, UR8 ;  /* 0x00000008ff0b7e24 */ /* 0x000fe2000f8e00ff */
[----:B------:R-:W-:Y:S01]  /*4cd0*/  UMOV UR8, 0x0 ;  /* 0x0000000000087882 */ /* 0x000fe20000000000 */
[----:B------:R-:W-:Y:S01]  /*4ce0*/  @!P4 IMAD.MOV.U32 R0, RZ, RZ, 0x4000 ;  /* 0x00004000ff00c424 */ /* 0x000fe200078e00ff */
[----:B------:R-:W-:Y:S02]  /*4cf0*/  @!P4 R2UR UR10, R10 ;  /* 0x000000000a0ac2ca */ /* 0x000fe400000e0000 */
[----:B------:R-:W-:Y:S02]  /*4d00*/  @!P4 R2UR UR11, R11 ;  /* 0x000000000b0bc2ca */ /* 0x000fe400000e0000 */
[----:B------:R-:W-:Y:S11]  /*4d10*/  @!P4 IADD3 R9, P0, PT, R36, 0x980, RZ ;  /* 0x000009802409c810 */ /* 0x000ff60007f1e0ff */
[----:B------:R2:W-:Y:S01]  /*4d20*/  @!UP0 UTMALDG.3D [UR32], [UR10], desc[UR8] ;  /* 0x000008200a0085b4 */ /* 0x0005e20008011000 */
[----:B------:R3:W-:Y:S01]  /*4d30*/  @!P4 SYNCS.ARRIVE.TRANS64.RED.A0TR RZ, [UR4+0x30], R0 ;  /* 0x00003000ffffc9a7 */ /* 0x0007e20008300404 */
[----:B------:R-:W-:Y:S01]  /*4d40*/  SYNCS.ARRIVE.TRANS64.RED.A1T0 RZ, [UR7], RZ ;  /* 0x000000ffffff79a7 */ /* 0x000fe20008100407 */
[----:B---3--:R-:W-:Y:S01]  /*4d50*/  @!P4 IMAD.X R0, RZ, RZ, R37, P0 ;  /* 0x000000ffff00c224 */ /* 0x008fe200000e0625 */
[----:B------:R-:W3:Y:S02]  /*4d60*/  SYNCS.PHASECHK.TRANS64.TRYWAIT P2, [UR4+0x58], R38 ;  /* 0x00005826ff0075a7 */ /* 0x000ee40008041104 */
[----:B--23--:R-:W-:Y:S05]  /*4d70*/  @!P2 BRA `(.L_x_85) ;  /* 0x00000070008ca947 */ /* 0x00cfea0003800000 */
.L_x_167:
[----:B------:R-:W-:Y:S01]  /*4d80*/  @!P4 R2UR UR9, R9 ;  /* 0x000000000909c2ca */ /* 0x000fe200000e0000 */
[----:B------:R-:W-:Y:S01]  /*4d90*/  VOTEU.ALL UP0, P4 ;  /* 0x0000000000ff7886 */ /* 0x000fe20002000000 */
[----:B------:R-:W-:Y:S01]  /*4da0*/  @!P4 R2UR UR8, R0 ;  /* 0x000000000008c2ca */ /* 0x000fe200000e0000 */
[----:B------:R-:W-:Y:S01]  /*4db0*/  @!P4 IMAD R0, R39, -0x40, R20 ;  /* 0xffffffc02700c824 */ /* 0x000fe200078e0214 */
[----:B------:R-:W-:Y:S01]  /*4dc0*/  UMOV UR27, UR35 ;  /* 0x00000023001b7c82 */ /* 0x000fe20008000000 */
[----:B------:R-:W-:Y:S01]  /*4dd0*/  UMOV UR28, UR44 ;  /* 0x0000002c001c7c82 */ /* 0x000fe20008000000 */
[----:B------:R-:W-:Y:S01]  /*4de0*/  @!UP0 UIADD3 UR24, UPT, UPT, UR4, 0x4400, URZ ;  /* 0x0000440004188890 */ /* 0x000fe2000fffe0ff */
[----:B------:R-:W-:Y:S02]  /*4df0*/  @!P4 IADD3 R9, P0, PT, R36, 0x980, RZ ;  /* 0x000009802409c810 */ /* 0x000fe40007f1e0ff */
[----:B------:R-:W-:Y:S01]  /*4e00*/  @!P4 R2UR UR26, R0 ;  /* 0x00000000001ac2ca */ /* 0x000fe200000e0000 */
[----:B------:R-:W-:Y:S03]  /*4e10*/  @!P4 IMAD.MOV.U32 R0, RZ, RZ, 0x4000 ;  /* 0x00004000ff00c424 */ /* 0x000fe600078e00ff */
[----:B------:R-:W-:Y:S01]  /*4e20*/  IMAD.U32 R10, RZ, RZ, UR9 ;  /* 0x00000009ff0a7e24 */ /* 0x000fe2000f8e00ff */
[----:B------:R-:W-:Y:S01]  /*4e30*/  UMOV UR9, 0x10000000 ;  /* 0x1000000000097882 */ /* 0x000fe20000000000 */
[----:B------:R-:W-:Y:S01]  /*4e40*/  IMAD.U32 R11, RZ, RZ, UR8 ;  /* 0x00000008ff0b7e24 */ /* 0x000fe2000f8e00ff */
[----:B------:R-:W-:Y:S02]  /*4e50*/  UMOV UR8, 0x0 ;  /* 0x0000000000087882 */ /* 0x000fe40000000000 */
[----:B------:R-:W-:Y:S02]  /*4e60*/  @!P4 R2UR UR10, R10 ;  /* 0x000000000a0ac2ca */ /* 0x000fe400000e0000 */
[----:B------:R-:W-:Y:S02]  /*4e70*/  @!P4 R2UR UR11, R11 ;  /* 0x000000000b0bc2ca */ /* 0x000fe400000e0000 */
[----:B------:R-:W-:Y:S01]  /*4e80*/  @!UP0 UIADD3 UR26, UPT, UPT, UR26, 0x80, URZ ;  /* 0x000000801a1a8890 */ /* 0x000fe2000fffe0ff */
[----:B------:R-:W-:Y:S10]  /*4e90*/  VOTEU.ALL UP0, P4 ;  /* 0x0000000000ff7886 */ /* 0x000ff40002000000 */
[----:B------:R2:W-:Y:S01]  /*4ea0*/  @!UP0 UTMALDG.3D [UR24], [UR10], desc[UR8] ;  /* 0x000008180a0085b4 */ /* 0x0005e20008011000 */
[----:B------:R3:W-:Y:S01]  /*4eb0*/  @!P4 SYNCS.ARRIVE.TRANS64.RED.A0TR RZ, [UR4+0x38], R0 ;  /* 0x00003800ffffc9a7 */ /* 0x0007e20008300404 */
[----:B------:R-:W-:Y:S01]  /*4ec0*/  SYNCS.ARRIVE.TRANS64.RED.A1T0 RZ, [UR6], RZ ;  /* 0x000000ffffff79a7 */ /* 0x000fe20008100406 */
[----:B---3--:R-:W-:Y:S01]  /*4ed0*/  @!P4 IMAD.X R0, RZ, RZ, R37, P0 ;  /* 0x000000ffff00c224 */ /* 0x008fe200000e0625 */
[----:B------:R-:W3:Y:S02]  /*4ee0*/  SYNCS.PHASECHK.TRANS64.TRYWAIT P2, [UR4+0x60], R38 ;  /* 0x00006026ff0075a7 */ /* 0x000ee40008041104 */
[----:B--23--:R-:W-:Y:S05]  /*4ef0*/  @!P2 BRA `(.L_x_86) ;  /* 0x000000700044a947 */ /* 0x00cfea0003800000 */
.L_x_169:
[----:B------:R-:W-:Y:S01]  /*4f00*/  @!P4 R2UR UR9, R9 ;  /* 0x000000000909c2ca */ /* 0x000fe200000e0000 */
[----:B------:R-:W-:Y:S01]  /*4f10*/  VOTEU.ALL UP0, P4 ;  /* 0x0000000000ff7886 */ /* 0x000fe20002000000 */
[----:B------:R-:W-:Y:S01]  /*4f20*/  @!P4 R2UR UR8, R0 ;  /* 0x000000000008c2ca */ /* 0x000fe200000e0000 */
[----:B------:R-:W-:Y:S01]  /*4f30*/  @!P4 IMAD R0, R39, 0x40, R20 ;  /* 0x000000402700c824 */ /* 0x000fe200078e0214 */
[----:B------:R-:W-:Y:S01]  /*4f40*/  UMOV UR19, UR35 ;  /* 0x0000002300137c82 */ /* 0x000fe20008000000 */
[----:B------:R-:W-:Y:S01]  /*4f50*/  UMOV UR20, UR44 ;  /* 0x0000002c00147c82 */ /* 0x000fe20008000000 */
[----:B------:R-:W-:Y:S01]  /*4f60*/  @!UP0 UIADD3 UR16, UPT, UPT, UR4, 0x8400, URZ ;  /* 0x0000840004108890 */ /* 0x000fe2000fffe0ff */
[----:B------:R-:W-:Y:S02]  /*4f70*/  @!P4 IADD3 R40, P0, PT, R36, 0x980, RZ ;  /* 0x000009802428c810 */ /* 0x000fe40007f1e0ff */
[----:B------:R-:W-:Y:S01]  /*4f80*/  @!P4 R2UR UR18, R0 ;  /* 0x000000000012c2ca */ /* 0x000fe200000e0000 */
[----:B------:R-:W-:Y:S02]  /*4f90*/  @!P4 IMAD.MOV.U32 R0, RZ, RZ, 0x4000 ;  /* 0x00004000ff00c424 */ /* 0x000fe400078e00ff */
[----:B------:R-:W-:Y:S02]  /*4fa0*/  @!P4 IMAD.X R12, RZ, RZ, R37, P0 ;  /* 0x000000ffff0cc224 */ /* 0x000fe400000e0625 */
[----:B------:R-:W-:Y:S01]  /*4fb0*/  IMAD.U32 R10, RZ, RZ, UR9 ;  /* 0x00000009ff0a7e24 */ /* 0x000fe2000f8e00ff */
[----:B------:R-:W-:Y:S01]  /*4fc0*/  UMOV UR9, 0x10000000 ;  /* 0x1000000000097882 */ /* 0x000fe20000000000 */
[----:B------:R-:W-:Y:S01]  /*4fd0*/  IMAD.U32 R11, RZ, RZ, UR8 ;  /* 0x00000008ff0b7e24 */ /* 0x000fe2000f8e00ff */
[----:B------:R-:W-:Y:S02]  /*4fe0*/  UMOV UR8, 0x0 ;  /* 0x0000000000087882 */ /* 0x000fe40000000000 */
[----:B------:R-:W-:Y:S02]  /*4ff0*/  @!P4 R2UR UR10, R10 ;  /* 0x000000000a0ac2ca */ /* 0x000fe400000e0000 */
[----:B------:R-:W-:Y:S01]  /*5000*/  @!P4 R2UR UR11, R11 ;  /* 0x000000000b0bc2ca */ /* 0x000fe200000e0000 */
[----:B------:R-:W-:Y:S01]  /*5010*/  @!UP0 UIADD3 UR18, UPT, UPT, UR18, 0x40, URZ ;  /* 0x0000004012128890 */ /* 0x000fe2000fffe0ff */
[----:B------:R-:W-:Y:S11]  /*5020*/  VOTEU.ALL UP0, P4 ;  /* 0x0000000000ff7886 */ /* 0x000ff60002000000 */
[----:B------:R2:W-:Y:S01]  /*5030*/  @!UP0 UTMALDG.3D [UR16], [UR10], desc[UR8] ;  /* 0x000008100a0085b4 */ /* 0x0005e20008011000 */
[----:B------:R2:W-:Y:S01]  /*5040*/  @!P4 SYNCS.ARRIVE.TRANS64.RED.A0TR RZ, [UR4+0x40], R0 ;  /* 0x00004000ffffc9a7 */ /* 0x0005e20008300404 */
[----:B------:R-:W-:Y:S01]  /*5050*/  SYNCS.ARRIVE.TRANS64.RED.A1T0 RZ, [UR45], RZ ;  /* 0x000000ffffff79a7 */ /* 0x000fe2000810042d */
[----:B------:R-:W3:Y:S02]  /*5060*/  SYNCS.PHASECHK.TRANS64.TRYWAIT P2, [UR4+0x68], R38 ;  /* 0x00006826ff0075a7 */ /* 0x000ee40008041104 */
[----:B--23--:R-:W-:Y:S05]  /*5070*/  @!P2 BRA `(.L_x_87) ;  /* 0x0000006c00fca947 */ /* 0x00cfea0003800000 */
.L_x_171:
[----:B------:R-:W2:Y:S01]  /*5080*/  LDC.64 R14, c[0x0][0xf10] ;  /* 0x0003c400ff0e7b82 */ /* 0x000ea20000000a00 */
[----:B------:R-:W-:Y:S01]  /*5090*/  @!P4 R2UR UR9, R40 ;  /* 0x000000002809c2ca */ /* 0x000fe200000e0000 */
[----:B------:R-:W-:Y:S01]  /*50a0*/  UMOV UR18, 0x0 ;  /* 0x0000000000127882 */ /* 0x000fe20000000000 */
[----:B------:R-:W-:Y:S01]  /*50b0*/  @!P4 R2UR UR8, R12 ;  /* 0x000000000c08c2ca */ /* 0x000fe200000e0000 */
[----:B------:R-:W-:Y:S01]  /*50c0*/  @!P4 VIADD R12, R20, 0xc0 ;  /* 0x000000c0140cc836 */ /* 0x000fe20000000000 */
[----:B------:R-:W-:Y:S03]  /*50d0*/  ISETP.NE.OR P0, PT, R39, RZ, P4 ;  /* 0x000000ff2700720c */ /* 0x000fe60002705670 */
[----:B------:R-:W3:Y:S01]  /*50e0*/  LDC.64 R10, c[0x0][0xf18] ;  /* 0x0003c600ff0a7b82 */ /* 0x000ee20000000a00 */
[----:B------:R-:W-:Y:S01]  /*50f0*/  @P3 SHF.R.U32.HI R31, RZ, 0x10, R25 ;  /* 0x00000010ff1f3819 */ /* 0x000fe20000011619 */
[----:B------:R-:W-:Y:S01]  /*5100*/  VOTEU.ALL UP0, P4 ;  /* 0x0000000000ff7886 */ /* 0x000fe20002000000 */
[----:B------:R-:W-:Y:S01]  /*5110*/  LOP3.LUT R35, R35, 0x1, RZ, 0x3c, !PT ;  /* 0x0000000123237812 */ /* 0x000fe200078e3cff */
[----:B------:R-:W-:Y:S01]  /*5120*/  UMOV UR19, 0x10000000 ;  /* 0x1000000000137882 */ /* 0x000fe20000000000 */
[----:B------:R-:W-:Y:S03]  /*5130*/  UMOV UR11, UR35 ;  /* 0x00000023000b7c82 */ /* 0x000fe60008000000 */
[----:B------:R-:W4:Y:S01]  /*5140*/  @!P1 LDC R0, c[0x0][0xf20] ;  /* 0x0003c800ff009b82 */ /* 0x000f220000000800 */
[----:B------:R-:W-:Y:S01]  /*5150*/  UMOV UR12, UR44 ;  /* 0x0000002c000c7c82 */ /* 0x000fe20008000000 */
[----:B------:R-:W-:Y:S01]  /*5160*/  @P3 R2UR UR44, R31 ;  /* 0x000000001f2c32ca */ /* 0x000fe200000e0000 */
[----:B-1----:R-:W-:Y:S05]  /*5170*/  IMAD.U32 R38, RZ, RZ, UR9 ;  /* 0x00000009ff267e24 */ /* 0x002fea000f8e00ff */
[----:B------:R-:W1:Y:S01]  /*5180*/  @!P1 LDC R3, c[0x0][0xf0c] ;  /* 0x0003c300ff039b82 */ /* 0x000e620000000800 */
[----:B------:R-:W-:Y:S01]  /*5190*/  IMAD.U32 R39, RZ, RZ, UR8 ;  /* 0x00000008ff277e24 */ /* 0x000fe2000f8e00ff */
[----:B------:R-:W-:Y:S01]  /*51a0*/  @!UP0 UIADD3 UR8, UPT, UPT, UR4, 0xc400, URZ ;  /* 0x0000c40004088890 */ /* 0x000fe2000fffe0ff */
[----:B------:R-:W-:Y:S01]  /*51b0*/  @!P0 IMAD.MOV R12, RZ, RZ, R20 ;  /* 0x000000ffff0c8224 */ /* 0x000fe200078e0214 */
[----:B------:R-:W-:Y:S01]  /*51c0*/  @!P4 R2UR UR20, R38 ;  /* 0x000000002614c2ca */ /* 0x000fe200000e0000 */
[----:B------:R-:W-:Y:S01]  /*51d0*/  @!UP0 UIADD3 UR9, UPT, UPT, UR4, 0x48, URZ ;  /* 0x0000004804098890 */ /* 0x000fe2000fffe0ff */
[----:B------:R-:W-:Y:S01]  /*51e0*/  @!P4 R2UR UR21, R39 ;  /* 0x000000002715c2ca */ /* 0x000fe200000e0000 */
[----:B------:R-:W-:Y:S01]  /*51f0*/  VOTEU.ALL UP0, P4 ;  /* 0x0000000000ff7886 */ /* 0x000fe20002000000 */
[----:B------:R-:W-:Y:S01]  /*5200*/  PLOP3.LUT P0, PT, P4, PT, PT, 0x8, 0x80 ;  /* 0x000000000080781c */ /* 0x000fe2000270e170 */
[----:B------:R-:W-:Y:S11]  /*5210*/  VIADD R34, R34, 0x1 ;  /* 0x0000000122227836 */ /* 0x000ff60000000000 */
[----:B------:R-:W-:Y:S01]  /*5220*/  @!UPT UIADD3 URZ, UPT, UPT, URZ, URZ, URZ ;  /* 0x000000fffffff290 */ /* 0x000fe2000fffe0ff */
[----:B------:R-:W-:Y:S01]  /*5230*/  @P0 R2UR.BROADCAST UR10, R12 ;  /* 0x000000000c0a02ca */ /* 0x000fe200008e0000 */
[----:B------:R-:W-:Y:S11]  /*5240*/  VIADD R32, R32, 0x1 ;  /* 0x0000000120207836 */ /* 0x000ff60000000000 */
[----:B------:R-:W-:Y:S01]  /*5250*/  @!UPT UIADD3 URZ, UPT, UPT, URZ, URZ, URZ ;  /* 0x000000fffffff290 */ /* 0x000fe2000fffe0ff */
[----:B------:R5:W-:Y:S01]  /*5260*/  @!UP0 UTMALDG.3D [UR8], [UR20], desc[UR18] ;  /* 0x00001208140085b4 */ /* 0x000be20008011000 */
[----:B------:R5:W-:Y:S01]  /*5270*/  @!P4 SYNCS.ARRIVE.TRANS64.RED.A0TR RZ, [UR4+0x48], R30 ;  /* 0x0000481effffc9a7 */ /* 0x000be20008300404 */
[----:B---3--:R-:W-:Y:S01]  /*5280*/  @!P1 ISETP.NE.AND P0, PT, R10, 0x1, PT ;  /* 0x000000010a00980c */ /* 0x008fe20003f05270 */
[----:B--2---:R-:W-:Y:S01]  /*5290*/  @!P1 IMAD.HI.U32 R14, R13, R14, RZ ;  /* 0x0000000e0d0e9227 */ /* 0x004fe200078e00ff */
[----:B-1----:R-:W-:Y:S01]  /*52a0*/  @!P1 ISETP.NE.AND P2, PT, R3, 0x1, PT ;  /* 0x000000010300980c */ /* 0x002fe20003f45270 */
[----:B------:R-:W-:Y:S02]  /*52b0*/  UPLOP3.LUT UP0, UPT, UPT, UPT, UPT, 0x80, 0x8 ;  /* 0x000000000008789c */ /* 0x000fe40003f0f070 */
[C---:B------:R-:W-:Y:S01]  /*52c0*/  @!P1 IMAD.HI.U32 R11, R8.reuse, R11, RZ ;  /* 0x0000000b080b9227 */ /* 0x040fe200078e00ff */
[----:B------:R-:W-:Y:S04]  /*52d0*/  @!P1 SHF.R.U32.HI R14, RZ, R15, R14 ;  /* 0x0000000fff0e9219 */ /* 0x000fe8000001160e */
[----:B----4-:R-:W-:Y:S02]  /*52e0*/  @!P1 SHF.R.U32.HI R9, RZ, R0, R11 ;  /* 0x00000000ff099219 */ /* 0x010fe4000001160b */
[----:B------:R-:W-:Y:S02]  /*52f0*/  @!P1 SEL R14, R13, R14, !P2 ;  /* 0x0000000e0d0e9207 */ /* 0x000fe40005000000 */
[----:B------:R-:W-:Y:S01]  /*5300*/  @!P1 SEL R9, R8, R9, !P0 ;  /* 0x0000000908099207 */ /* 0x000fe20004000000 */
[----:B------:R-:W-:Y:S01]  /*5310*/  SYNCS.ARRIVE.TRANS64.RED.A1T0 RZ, [UR5], RZ ;  /* 0x000000ffffff79a7 */ /* 0x000fe20008100405 */
[C---:B------:R-:W-:Y:S03]  /*5320*/  ISETP.NE.AND P0, PT, R34.reuse, 0x2, PT ;  /* 0x000000022200780c */ /* 0x040fe60003f05270 */
[----:B------:R-:W-:Y:S01]  /*5330*/  @!P1 IMAD.IADD R0, R9, 0x1, -R14 ;  /* 0x0000000109009824 */ /* 0x000fe200078e0a0e */
[----:B------:R-:W-:Y:S01]  /*5340*/  SEL R34, R34, RZ, P0 ;  /* 0x000000ff22227207 */ /* 0x000fe20000000000 */
[----:B------:R-:W-:Y:S02]  /*5350*/  @!P1 IMAD.IADD R9, R14, 0x1, -R9 ;  /* 0x000000010e099824 */ /* 0x000fe400078e0a09 */
[----:B------:R-:W-:Y:S02]  /*5360*/  @!P1 IMAD R13, R0, R3, R13 ;  /* 0x00000003000d9224 */ /* 0x000fe400078e020d */
[----:B------:R-:W-:Y:S02]  /*5370*/  @!P1 IMAD R8, R9, R10, R8 ;  /* 0x0000000a09089224 */ /* 0x000fe400078e0208 */
[----:B------:R-:W-:Y:S02]  /*5380*/  IMAD.IADD R12, R13, 0x1, R152 ;  /* 0x000000010d0c7824 */ /* 0x000fe400078e0298 */
[----:B------:R-:W-:Y:S03]  /*5390*/  IMAD.IADD R20, R8, 0x1, R150 ;  /* 0x0000000108147824 */ /* 0x000fe600078e0296 */
[----:B-----5:R-:W-:Y:S02]  /*53a0*/  R2UR UR19, R12 ;  /* 0x000000000c1372ca */ /* 0x020fe400000e0000 */
[----:B------:R-:W-:Y:S04]  /*53b0*/  SEL R12, RZ, 0x1, P0 ;  /* 0x00000001ff0c7807 */ /* 0x000fe80000000000 */
[----:B------:R-:W-:Y:S01]  /*53c0*/  LOP3.LUT R33, R33, R12, RZ, 0x3c, !PT ;  /* 0x0000000c21217212 */ /* 0x000fe200078e3cff */
[----:B------:R-:W-:Y:S08]  /*53d0*/  @P3 BRA `(.L_x_88) ;  /* 0xfffffff0006c3947 */ /* 0x000ff0000383ffff */
[----:B------:R-:W-:-:S04]  /*53e0*/  SHF.L.U32 R3, R35, 0x1f, RZ ;  /* 0x0000001f23037819 */ /* 0x000fc800000006ff */
[----:B------:R-:W1:Y:S02]  /*53f0*/  SYNCS.PHASECHK.TRANS64.TRYWAIT P0, [UR4+0x50], R3 ;  /* 0x00005003ff0075a7 */ /* 0x000e640008001104 */
[----:B-1----:R-:W-:Y:S05]  /*5400*/  @!P0 BRA `(.L_x_89) ;  /* 0x0000006c00308947 */ /* 0x002fea0003800000 */
.L_x_173:
[----:B------:R-:W2:Y:S02]  /*5410*/  SYNCS.PHASECHK.TRANS64.TRYWAIT P0, [UR4+0x58], R3 ;  /* 0x00005803ff0075a7 */ /* 0x000ea40008001104 */
[----:B--2---:R-:W-:Y:S05]  /*5420*/  @!P0 BRA `(.L_x_90) ;  /* 0x0000006c00408947 */ /* 0x004fea0003800000 */
.L_x_175:
[----:B------:R-:W2:Y:S02]  /*5430*/  SYNCS.PHASECHK.TRANS64.TRYWAIT P0, [UR4+0x60], R3 ;  /* 0x00006003ff0075a7 */ /* 0x000ea40008001104 */
[----:B--2---:R-:W-:Y:S05]  /*5440*/  @!P0 BRA `(.L_x_91) ;  /* 0x0000006c00508947 */ /* 0x004fea0003800000 */
.L_x_177:
[----:B-1----:R-:W-:-:S07]  /*5450*/  MOV R0, UR4 ;  /* 0x0000000400007c02 */ /* 0x002fce0008000f00 */
.L_x_92:
[----:B-1----:R-:W-:-:S04]  /*5460*/  SHF.L.U32 R3, R35, 0x1f, RZ ;  /* 0x0000001f23037819 */ /* 0x002fc800000006ff */
[----:B------:R1:W2:Y:S03]  /*5470*/  SYNCS.PHASECHK.TRANS64.TRYWAIT P0, [R0+URZ+0x68], R3 ;  /* 0x00006803000075a7 */ /* 0x0002a600080011ff */
[----:B--2---:R-:W-:Y:S05]  /*5480*/  @!P0 NANOSLEEP.SYNCS 0x989680 ;  /* 0x009896800000895d */ /* 0x004fea0003900000 */
[----:B------:R-:W2:Y:S02]  /*5490*/  @!P0 SYNCS.PHASECHK.TRANS64 P0, [R0+URZ+0x68], R3 ;  /* 0x00006803000085a7 */ /* 0x000ea400080010ff */
[----:B--2---:R-:W-:Y:S05]  /*54a0*/  @P0 EXIT ;  /* 0x000000000000094d */ /* 0x004fea0003800000 */
[----:B------:R-:W-:Y:S05]  /*54b0*/  BRA `(.L_x_92) ;  /* 0xfffffffc00e87947 */ /* 0x000fea000383ffff */
.L_x_77:
[----:B------:R-:W-:-:S06]  /*54c0*/  UISETP.GE.AND UP0, UPT, UR7, 0x4, UPT ;  /* 0x000000040700788c */ /* 0x000fcc000bf06270 */
[----:B------:R-:W-:-:S13]  /*54d0*/  PLOP3.LUT P0, PT, PT, PT, UP0, 0x80, 0x8 ;  /* 0x000000000008781c */ /* 0x000fda0003f0f008 */
[----:B---3--:R-:W-:Y:S05]  /*54e0*/  @!P0 EXIT ;  /* 0x000000000000894d */ /* 0x008fea0003800000 */
[----:B------:R-:W-:Y:S01]  /*54f0*/  BAR.SYNC.DEFER_BLOCKING 0x6, 0xa0 ;  /* 0x0182800000007b1d */ /* 0x000fe20000010000 */
[C---:B------:R-:W-:Y:S01]  /*5500*/  IMAD.SHL.U32 R5, R165.reuse, 0x40, RZ ;  /* 0x00000040a5057824 */ /* 0x040fe200078e00ff */
[C---:B------:R-:W-:Y:S01]  /*5510*/  LOP3.LUT R157, R165.reuse, 0x1, RZ, 0xc0, !PT ;  /* 0x00000001a59d7812 */ /* 0x040fe200078ec0ff */
[C---:B------:R-:W-:Y:S02]  /*5520*/  IMAD.U32 R2, R165.reuse, 0x10000, RZ ;  /* 0x00010000a5027824 */ /* 0x040fe400078e00ff */
[----:B------:R-:W-:Y:S01]  /*5530*/  IMAD.SHL.U32 R156, R165, 0x8, RZ ;  /* 0x00000008a59c7824 */ /* 0x000fe200078e00ff */
[----:B------:R-:W-:Y:S02]  /*5540*/  UMOV UR49, 0x400 ;  /* 0x0000040000317882 */ /* 0x000fe40000000000 */
[----:B------:R-:W1:Y:S01]  /*5550*/  LDC R155, c[0x0][0x370] ;  /* 0x0000dc00ff9b7b82 */ /* 0x000e620000000800 */
[----:B------:R-:W-:Y:S01]  /*5560*/  ULEA UR49, UR45, UR49, 0x18 ;  /* 0x000000312d317291 */ /* 0x000fe2000f8ec0ff */
[----:B------:R-:W-:Y:S01]  /*5570*/  ISETP.NE.U32.AND P0, PT, R157, 0x1, PT ;  /* 0x000000019d00780c */ /* 0x000fe20003f05070 */
[----:B------:R-:W-:Y:S01]  /*5580*/  IMAD.MOV.U32 R164, RZ, RZ, 0x2 ;  /* 0x00000002ffa47424 */ /* 0x000fe200078e00ff */
[----:B------:R-:W-:Y:S01]  /*5590*/  LOP3.LUT R7, R5, 0x1c0, RZ, 0xc0, !PT ;  /* 0x000001c005077812 */ /* 0x000fe200078ec0ff */
[----:B------:R-:W-:Y:S01]  /*55a0*/  UIADD3 UR4, UPT, UPT, UR49, 0x400, URZ ;  /* 0x0000040031047890 */ /* 0x000fe2000fffe0ff */
[----:B------:R-:W-:Y:S01]  /*55b0*/  LOP3.LUT R2, R2, 0x600000, RZ, 0xc0, !PT ;  /* 0x0060000002027812 */ /* 0x000fe200078ec0ff */
[----:B------:R-:W-:Y:S01]  /*55c0*/  IMAD.MOV.U32 R163, RZ, RZ, 0x4 ;  /* 0x00000004ffa37424 */ /* 0x000fe200078e00ff */
[----:B------:R-:W2:Y:S01]  /*55d0*/  LDC R74, c[0x0][0xf0c] ;  /* 0x0003c300ff4a7b82 */ /* 0x000ea20000000800 */
[----:B------:R-:W-:Y:S01]  /*55e0*/  R2P PR, R165, 0x6 ;  /* 0x00000006a5007804 */ /* 0x000fe20000000000 */
[----:B------:R-:W-:Y:S01]  /*55f0*/  IMAD.MOV.U32 R162, RZ, RZ, 0x1 ;  /* 0x00000001ffa27424 */ /* 0x000fe200078e00ff */
[----:B------:R-:W-:Y:S01]  /*5600*/  LOP3.LUT R156, R7, 0x38, R156, 0xf8, !PT ;  /* 0x00000038079c7812 */ /* 0x000fe200078ef89c */
[----:B------:R-:W-:Y:S01]  /*5610*/  IMAD.MOV.U32 R79, RZ, RZ, RZ ;  /* 0x000000ffff4f7224 */ /* 0x000fe200078e00ff */
[----:B------:R-:W-:Y:S01]  /*5620*/  P2R R0, PR, RZ, 0x1 ;  /* 0x00000001ff007803 */ /* 0x000fe20000000000 */
[----:B------:R-:W-:Y:S01]  /*5630*/  IMAD.MOV.U32 R169, RZ, RZ, RZ ;  /* 0x000000ffffa97224 */ /* 0x000fe200078e00ff */
[----:B------:R-:W-:Y:S01]  /*5640*/  LOP3.LUT R156, R156, 0x1e00, R5, 0xf8, !PT ;  /* 0x00001e009c9c7812 */ /* 0x000fe200078ef805 */
[----:B------:R-:W3:Y:S01]  /*5650*/  LDC R153, c[0x0][0xf20] ;  /* 0x0003c800ff997b82 */ /* 0x000ee20000000800 */
[----:B------:R-:W4:Y:S01]  /*5660*/  LDS R3, [UR49+0x100] ;  /* 0x00010031ff037984 */ /* 0x000f220008000800 */
[----:B------:R-:W-:Y:S01]  /*5670*/  LOP3.LUT R165, R165, 0x60, RZ, 0xc0, !PT ;  /* 0x00000060a5a57812 */ /* 0x000fe200078ec0ff */
[----:B------:R-:W-:Y:S01]  /*5680*/  IMAD.MOV.U32 R161, RZ, RZ, RZ ;  /* 0x000000ffffa17224 */ /* 0x000fe200078e00ff */
[----:B------:R-:W-:Y:S01]  /*5690*/  SEL R164, R164, 0xfffffffe, !P1 ;  /* 0xfffffffea4a47807 */ /* 0x000fe20004800000 */
[----:B------:R-:W-:Y:S01]  /*56a0*/  IMAD.U32 R159, RZ, RZ, UR4 ;  /* 0x00000004ff9f7e24 */ /* 0x000fe2000f8e00ff */
[----:B------:R-:W-:Y:S01]  /*56b0*/  SEL R163, R163, 0xfffffffc, !P2 ;  /* 0xfffffffca3a37807 */ /* 0x000fe20005000000 */
[----:B------:R-:W1:Y:S01]  /*56c0*/  LDCU.64 UR52, c[0x0][0x348] ;  /* 0x00006900ff3477ac */ /* 0x000e620008000a00 */
[----:B------:R-:W1:Y:S01]  /*56d0*/  LDC R73, c[0x0][0xf30] ;  /* 0x0003cc00ff497b82 */ /* 0x000e620000000800 */
[----:B------:R-:W1:Y:S01]  /*56e0*/  LDCU.64 UR36, c[0x0][0xc88] ;  /* 0x00019100ff2477ac */ /* 0x000e620008000a00 */
[----:B------:R-:W1:Y:S06]  /*56f0*/  LDCU.64 UR38, c[0x0][0xc90] ;  /* 0x00019200ff2677ac */ /* 0x000e6c0008000a00 */
[----:B------:R-:W1:Y:S01]  /*5700*/  LDC.64 R148, c[0x0][0xf10] ;  /* 0x0003c400ff947b82 */ /* 0x000e620000000a00 */
[----:B------:R-:W-:Y:S01]  /*5710*/  UMOV UR50, URZ ;  /* 0x000000ff00327c82 */ /* 0x000fe20008000000 */
[----:B------:R-:W-:-:S06]  /*5720*/  UMOV UR51, URZ ;  /* 0x000000ff00337c82 */ /* 0x000fcc0008000000 */
[----:B------:R-:W1:Y:S08]  /*5730*/  LDC.64 R70, c[0x0][0xf18] ;  /* 0x0003c600ff467b82 */ /* 0x000e700000000a00 */
[----:B------:R-:W1:Y:S08]  /*5740*/  LDC.64 R68, c[0x0][0xf28] ;  /* 0x0003ca00ff447b82 */ /* 0x000e700000000a00 */
[----:B------:R-:W1:Y:S01]  /*5750*/  LDC.64 R146, c[0x0][0xcb0] ;  /* 0x00032c00ff927b82 */ /* 0x000e620000000a00 */
[----:B----4-:R-:W-:-:S07]  /*5760*/  IMAD.IADD R2, R3, 0x1, R2 ;  /* 0x0000000103027824 */ /* 0x010fce00078e0202 */
[----:B------:R-:W4:Y:S08]  /*5770*/  LDC.64 R144, c[0x0][0xca8] ;  /* 0x00032a00ff907b82 */ /* 0x000f300000000a00 */
[----:B--23--:R-:W1:Y:S02]  /*5780*/  LDC R154, c[0x0][0x374] ;  /* 0x0000dd00ff9a7b82 */ /* 0x00ce640000000800 */
.L_x_137:
[----:B------:R-:W-:Y:S02]  /*5790*/  LEA R0, R169, UR49, 0x3 ;  /* 0x00000031a9007c11 */ /* 0x000fe4000f8e18ff */
[----:B------:R-:W-:Y:S02]  /*57a0*/  SHF.L.U32 R3, R161, 0x1f, RZ ;  /* 0x0000001fa1037819 */ /* 0x000fe400000006ff */
[----:B-1----:R-:W-:Y:S02]  /*57b0*/  LEA R16, R169, UR49, 0x4 ;  /* 0x00000031a9107c11 */ /* 0x002fe4000f8e20ff */
[----:B------:R-:W2:Y:S02]  /*57c0*/  SYNCS.PHASECHK.TRANS64.TRYWAIT P0, [R0+URZ+0x80], R3 ;  /* 0x00008003000075a7 */ /* 0x000ea400080011ff */
[----:B--23--:R-:W-:Y:S05]  /*57d0*/  @!P0 BRA `(.L_x_93) ;  /* 0x0000006800848947 */ /* 0x00cfea0003800000 */
.L_x_178:
[----:B------:R-:W3:Y:S01]  /*57e0*/  LDC.64 R14, c[0x0][0xf10] ;  /* 0x0003c400ff0e7b82 */ /* 0x000ee20000000a00 */
[----:B------:R-:W4:Y:S01]  /*57f0*/  LDS.128 R16, [R16+0xe0] ;  /* 0x0000e00010107984 */ /* 0x000f220000000c00 */
[----:B-1----:R-:W-:Y:S01]  /*5800*/  ISETP.NE.AND P1, PT, R73, 0x1, PT ;  /* 0x000000014900780c */ /* 0x002fe20003f25270 */
[----:B--2---:R-:W-:Y:S01]  /*5810*/  VIADD R0, R0, 0x90 ;  /* 0x0000009000007836 */ /* 0x004fe20000000000 */
[----:B------:R-:W-:Y:S04]  /*5820*/  ISETP.GE.AND P0, PT, R72, 0x1, PT ;  /* 0x000000014800780c */ /* 0x000fe80003f06270 */
[----:B------:R-:W1:Y:S01]  /*5830*/  LDC.64 R12, c[0x0][0xf18] ;  /* 0x0003c600ff0c7b82 */ /* 0x000e620000000a00 */
[----:B------:R-:W-:Y:S01]  /*5840*/  PRMT R0, RZ, 0x654, R0 ;  /* 0x00000654ff007816 */ /* 0x000fe20000000000 */
[----:B------:R-:W-:Y:S01]  /*5850*/  @!PT LDS RZ, [RZ] ;  /* 0x00000000fffff984 */ /* 0x000fe20000000800 */
[----:B------:R-:W-:Y:S01]  /*5860*/  @!PT LDS RZ, [RZ] ;  /* 0x00000000fffff984 */ /* 0x000fe20000000800 */
[----:B------:R-:W-:Y:S01]  /*5870*/  @!PT LDS RZ, [RZ] ;  /* 0x00000000fffff984 */ /* 0x000fe20000000800 */
[----:B------:R-:W-:Y:S01]  /*5880*/  @!PT LDS RZ, [RZ] ;  /* 0x00000000fffff984 */ /* 0x000fe20000000800 */
[----:B------:R2:W-:Y:S06]  /*5890*/  MEMBAR.ALL.CTA ;  /* 0x0000000000007992 */ /* 0x0005ec0000008000 */
[----:B--2---:R-:W2:Y:S01]  /*58a0*/  FENCE.VIEW.ASYNC.S ;  /* 0x00000000000073c6 */ /* 0x004ea20000000000 */
[----:B------:R-:W1:Y:S08]  /*58b0*/  @!P1 LDC R11, c[0x0][0xf20] ;  /* 0x0003c800ff0b9b82 */ /* 0x000e700000000800 */
[----:B------:R-:W1:Y:S01]  /*58c0*/  @!P1 LDC R10, c[0x0][0xf0c] ;  /* 0x0003c300ff0a9b82 */ /* 0x000e620000000800 */
[----:B--2---:R2:W-:Y:S01]  /*58d0*/  SYNCS.ARRIVE.TRANS64.RED.A1T0 RZ, [R0+URZ], RZ ;  /* 0x000000ff00ff79a7 */ /* 0x0045e200081004ff */
[----:B----4-:R-:W-:Y:S04]  /*58e0*/  LOP3.LUT P4, RZ, R18, 0x1, RZ, 0xc0, !PT ;  /* 0x0000000112ff7812 */ /* 0x010fe8000788c0ff */
[----:B------:R-:W-:Y:S09]  /*58f0*/  P2R R166, PR, RZ, 0x10 ;  /* 0x00000010ffa67803 */ /* 0x000ff20000000000 */
[----:B------:R-:W-:Y:S02]  /*5900*/  @P4 MOV R77, R16 ;  /* 0x00000010004d4202 */ /* 0x000fe40000000f00 */
[----:B------:R-:W-:Y:S01]  /*5910*/  @P4 LOP3.LUT R75, R17, 0xffff, RZ, 0xc0, !PT ;  /* 0x0000ffff114b4812 */ /* 0x000fe200078ec0ff */
[----:B--23--:R-:W-:Y:S06]  /*5920*/  @!P0 BRA `(.L_x_94) ;  /* 0x0000000000a48947 */ /* 0x00cfec0003800000 */
        /* <DEDUP_REMOVED lines=10> */
[----:B------:R-:W-:Y:S03]  /*59d0*/  SEL R7, R155, R22, !P3 ;  /* 0x000000169b077207 */ /* 0x000fe60005800000 */
[-C--:B------:R-:W-:Y:S01]  /*59e0*/  IMAD.HI.U32 R22, R3, R68.reuse, RZ ;  /* 0x0000004403167227 */ /* 0x080fe200078e00ff */
[----:B------:R-:W-:Y:S03]  /*59f0*/  SHF.R.U32.HI R26, RZ, R149, R26 ;  /* 0x00000095ff1a7219 */ /* 0x000fe6000001161a */
[----:B------:R-:W-:Y:S01]  /*5a00*/  IMAD.HI.U32 R24, R7, R68, RZ ;  /* 0x0000004407187227 */ /* 0x000fe200078e00ff */
[----:B------:R-:W-:Y:S02]  /*5a10*/  @P2 SHF.R.U32.HI R3, RZ, R69, R22 ;  /* 0x00000045ff032219 */ /* 0x000fe40000011616 */
[----:B------:R-:W-:Y:S02]  /*5a20*/  SHF.R.U32.HI R22, RZ, R153, R28 ;  /* 0x00000099ff167219 */ /* 0x000fe4000001161c */
[----:B------:R-:W-:Y:S01]  /*5a30*/  @P2 SHF.R.U32.HI R7, RZ, R69, R24 ;  /* 0x00000045ff072219 */ /* 0x000fe20000011618 */
[C---:B------:R-:W-:Y:S01]  /*5a40*/  IMAD R4, R72.reuse, R3, RZ ;  /* 0x0000000348047224 */ /* 0x040fe200078e02ff */
[----:B------:R-:W-:Y:S02]  /*5a50*/  SEL R5, R75, R22, !P0 ;  /* 0x000000164b057207 */ /* 0x000fe40004000000 */
[----:B------:R-:W-:Y:S01]  /*5a60*/  SEL R3, R77, R26, !P3 ;  /* 0x0000001a4d037207 */ /* 0x000fe20005800000 */
[----:B------:R-:W-:Y:S01]  /*5a70*/  IMAD R6, R72, R7, RZ ;  /* 0x0000000748067224 */ /* 0x000fe200078e02ff */
[C---:B------:R-:W-:Y:S01]  /*5a80*/  ISETP.GE.AND P0, PT, R5.reuse, R4, PT ;  /* 0x000000040500720c */ /* 0x040fe20003f06270 */
[----:B------:R-:W-:Y:S03]  /*5a90*/  IMAD.HI.U32 R8, R5, R68, RZ ;  /* 0x0000004405087227 */ /* 0x000fe600078e00ff */
[----:B------:R-:W-:Y:S01]  /*5aa0*/  ISETP.GE.OR P0, PT, R3, R6, P0 ;  /* 0x000000060300720c */ /* 0x000fe20000706670 */
[----:B------:R-:W-:Y:S01]  /*5ab0*/  IMAD.MOV R6, RZ, RZ, -R3 ;  /* 0x000000ffff067224 */ /* 0x000fe200078e0a03 */
[-C--:B------:R-:W-:Y:S03]  /*5ac0*/  SHF.R.U32.HI R8, RZ, R69.reuse, R8 ;  /* 0x00000045ff087219 */ /* 0x080fe60000011608 */
[----:B------:R-:W-:Y:S01]  /*5ad0*/  IMAD R77, R74, R6, R77 ;  /* 0x000000064a4d7224 */ /* 0x000fe200078e024d */
[----:B------:R-:W-:Y:S05]  /*5ae0*/  SEL R9, R5, R8, !P2 ;  /* 0x0000000805097207 */ /* 0x000fea0005000000 */
[----:B------:R-:W-:Y:S02]  /*5af0*/  IMAD.MOV R8, RZ, RZ, -R9 ;  /* 0x000000ffff087224 */ /* 0x000fe400078e0a09 */
[C---:B------:R-:W-:Y:S04]  /*5b00*/  @!P0 IMAD.HI.U32 R4, R3.reuse, R68, RZ ;  /* 0x0000004403048227 */ /* 0x040fe800078e00ff */
[----:B------:R-:W-:Y:S01]  /*5b10*/  IMAD R8, R72, R8, R5 ;  /* 0x0000000848087224 */ /* 0x000fe200078e0205 */
[----:B------:R-:W-:Y:S04]  /*5b20*/  @!P0 SHF.R.U32.HI R4, RZ, R69, R4 ;  /* 0x00000045ff048219 */ /* 0x000fe80000011604 */
[----:B------:R-:W-:Y:S02]  /*5b30*/  @!P0 SEL R0, R3, R4, !P2 ;  /* 0x0000000403008207 */ /* 0x000fe40005000000 */
[----:B------:R-:W-:Y:S02]  /*5b40*/  IADD3 R4, PT, PT, -R5, RZ, RZ ;  /* 0x000000ff05047210 */ /* 0x000fe40007ffe1ff */
[----:B------:R-:W-:Y:S01]  /*5b50*/  @!P0 IADD3 R9, PT, PT, R9, -R0, RZ ;  /* 0x8000000009098210 */ /* 0x000fe20007ffe0ff */
[----:B------:R-:W-:Y:S02]  /*5b60*/  @!P0 IMAD R0, R7, R8, R0 ;  /* 0x0000000807008224 */ /* 0x000fe400078e0200 */
[----:B------:R-:W-:Y:S02]  /*5b70*/  IMAD R75, R70, R4, R75 ;  /* 0x00000004464b7224 */ /* 0x000fe400078e024b */
[----:B------:R-:W-:Y:S02]  /*5b80*/  @!P0 IMAD R5, R9, R72, R3 ;  /* 0x0000004809058224 */ /* 0x000fe400078e0203 */
[----:B------:R-:W-:Y:S04]  /*5b90*/  @!P0 IMAD.MOV.U32 R3, RZ, RZ, R0 ;  /* 0x000000ffff038224 */ /* 0x000fe800078e0000 */
[----:B------:R-:W-:Y:S02]  /*5ba0*/  IMAD R77, R3, R74, R77 ;  /* 0x0000004a034d7224 */ /* 0x000fe400078e024d */
[----:B------:R-:W-:Y:S07]  /*5bb0*/  IMAD R75, R5, R70, R75 ;  /* 0x00000046054b7224 */ /* 0x000fee00078e024b */
.L_x_94:
[----:B-1----:R-:W-:Y:S01]  /*5bc0*/  @!P1 IMAD.HI.U32 R4, R75, R13, RZ ;  /* 0x0000000d4b049227 */ /* 0x002fe200078e00ff */
[----:B------:R-:W-:Y:S01]  /*5bd0*/  @!P1 ISETP.NE.AND P0, PT, R12, 0x1, PT ;  /* 0x000000010c00980c */ /* 0x000fe20003f05270 */
[----:B------:R-:W-:Y:S01]  /*5be0*/  USHF.L.U32 UR42, UR19, 0x7, URZ ;  /* 0x00000007132a7899 */ /* 0x000fe200080006ff */
[----:B------:R-:W-:Y:S01]  /*5bf0*/  @!P1 ISETP.NE.AND P2, PT, R10, 0x1, PT ;  /* 0x000000010a00980c */ /* 0x000fe20003f45270 */
[----:B------:R-:W-:Y:S01]  /*5c00*/  @!P1 IMAD.HI.U32 R0, R77, R14, RZ ;  /* 0x0000000e4d009227 */ /* 0x000fe200078e00ff */
[----:B------:R-:W-:Y:S01]  /*5c10*/  @!P1 SHF.R.U32.HI R4, RZ, R11, R4 ;  /* 0x0000000bff049219 */ /* 0x000fe20000011604 */
[----:B------:R-:W-:Y:S01]  /*5c20*/  BSSY.RECONVERGENT B6, `(.L_x_95) ;  /* 0x000002c000067945 */ /* 0x000fe20003800200 */
[----:B------:R-:W-:Y:S01]  /*5c30*/  @P4 SHF.R.U32.HI R160, RZ, 0x10, R17 ;  /* 0x00000010ffa04819 */ /* 0x000fe20000011611 */
[----:B------:R-:W-:Y:S01]  /*5c40*/  VIADD R169, R169, 0x1 ;  /* 0x00000001a9a97836 */ /* 0x000fe20000000000 */
[----:B------:R-:W-:Y:S01]  /*5c50*/  @!P1 SEL R3, R75, R4, !P0 ;  /* 0x000000044b039207 */ /* 0x000fe20004000000 */
[----:B------:R-:W-:Y:S01]  /*5c60*/  IMAD.SHL.U32 R168, R20, 0x100, RZ ;  /* 0x0000010014a87824 */ /* 0x000fe200078e00ff */
[----:B------:R-:W-:Y:S02]  /*5c70*/  @!P1 SHF.R.U32.HI R0, RZ, R15, R0 ;  /* 0x0000000fff009219 */ /* 0x000fe40000011600 */
[----:B------:R-:W-:Y:S02]  /*5c80*/  LOP3.LUT P0, RZ, R159, 0x3f0, RZ, 0xc0, !PT ;  /* 0x000003f09fff7812 */ /* 0x000fe4000780c0ff */
[----:B------:R-:W-:Y:S05]  /*5c90*/  @!P1 SEL R4, R77, R0, !P2 ;  /* 0x000000004d049207 */ /* 0x000fea0005000000 */
[----:B------:R-:W-:Y:S02]  /*5ca0*/  @!P1 IMAD.IADD R0, R3, 0x1, -R4 ;  /* 0x0000000103009824 */ /* 0x000fe400078e0a04 */
[----:B------:R-:W-:Y:S02]  /*5cb0*/  @!P1 IMAD.IADD R3, R4, 0x1, -R3 ;  /* 0x0000000104039824 */ /* 0x000fe400078e0a03 */
[----:B------:R-:W-:Y:S02]  /*5cc0*/  @!P1 IMAD R77, R0, R10, R77 ;  /* 0x0000000a004d9224 */ /* 0x000fe400078e024d */
[----:B------:R-:W-:Y:S01]  /*5cd0*/  @!P1 IMAD R75, R3, R12, R75 ;  /* 0x0000000c034b9224 */ /* 0x000fe200078e024b */
[----:B------:R-:W-:Y:S06]  /*5ce0*/  @!P0 BRA `(.L_x_96) ;  /* 0x00000000007c8947 */ /* 0x000fec0003800000 */
[----:B------:R-:W1:Y:S01]  /*5cf0*/  LDCU.64 UR8, c[0x4][0x80] ;  /* 0x01001000ff0877ac */ /* 0x000e620008000a00 */
[----:B------:R-:W-:Y:S01]  /*5d00*/  MOV R16, 0x0 ;  /* 0x0000000000107802 */ /* 0x000fe20000000f00 */
[----:B------:R-:W-:Y:S02]  /*5d10*/  HFMA2 R12, -RZ, RZ, 0, 5.9604644775390625e-08 ;  /* 0x00000001ff0c7431 */ /* 0x000fe400000001ff */
[----:B------:R-:W-:Y:S01]  /*5d20*/  IMAD.MOV.U32 R8, RZ, RZ, 0x70 ;  /* 0x00000070ff087424 */ /* 0x000fe200078e00ff */
[----:B------:R2:W3:Y:S01]  /*5d30*/  LDC.64 R14, c[0x4][R16] ;  /* 0x01000000100e7b82 */ /* 0x0004e20000000a00 */
[----:B------:R-:W4:Y:S01]  /*5d40*/  LDCU.64 UR6, c[0x4][0x88] ;  /* 0x01001100ff0677ac */ /* 0x000f220008000a00 */
[----:B------:R-:W-:Y:S01]  /*5d50*/  IMAD.MOV.U32 R13, RZ, RZ, RZ ;  /* 0x000000ffff0d7224 */ /* 0x000fe200078e00ff */
[----:B------:R-:W2:Y:S01]  /*5d60*/  LDCU.64 UR4, c[0x4][0x8] ;  /* 0x01000100ff0477ac */ /* 0x000ea20008000a00 */
[----:B-1----:R-:W-:Y:S01]  /*5d70*/  MOV R5, UR9 ;  /* 0x0000000900057c02 */ /* 0x002fe20008000f00 */
[----:B------:R-:W-:Y:S01]  /*5d80*/  IMAD.U32 R4, RZ, RZ, UR8 ;  /* 0x00000008ff047e24 */ /* 0x000fe2000f8e00ff */
[----:B----4-:R-:W-:Y:S01]  /*5d90*/  MOV R7, UR7 ;  /* 0x0000000700077c02 */ /* 0x010fe20008000f00 */
[----:B------:R-:W-:Y:S01]  /*5da0*/  IMAD.U32 R6, RZ, RZ, UR6 ;  /* 0x00000006ff067e24 */ /* 0x000fe2000f8e00ff */
[----:B--2---:R-:W-:Y:S01]  /*5db0*/  MOV R11, UR5 ;  /* 0x00000005000b7c02 */ /* 0x004fe20008000f00 */
[----:B------:R-:W-:Y:S02]  /*5dc0*/  IMAD.U32 R10, RZ, RZ, UR4 ;  /* 0x00000004ff0a7e24 */ /* 0x000fe4000f8e00ff */
[----:B------:R-:W-:Y:S07]  /*5dd0*/  LEPC R20, `(.L_x_97) ;  /* 0x000000001014794e */ /* 0x000fee0000000000 */
[----:B---3-5:R-:W-:Y:S05]  /*5de0*/  CALL.ABS.NOINC R14 ;  /* 0x000000000e007343 */ /* 0x028fea0003c00000 */
.L_x_97:
[----:B------:R-:W1:Y:S01]  /*5df0*/  LDCU.64 UR8, c[0x4][0x80] ;  /* 0x01001000ff0877ac */ /* 0x000e620008000a00 */
[----:B------:R-:W2:Y:S01]  /*5e00*/  LDC.64 R16, c[0x4][R16] ;  /* 0x0100000010107b82 */ /* 0x000ea20000000a00 */
[----:B------:R-:W-:Y:S02]  /*5e10*/  HFMA2 R12, -RZ, RZ, 0, 5.9604644775390625e-08 ;  /* 0x00000001ff0c7431 */ /* 0x000fe400000001ff */
[----:B------:R-:W-:Y:S02]  /*5e20*/  IMAD.MOV.U32 R8, RZ, RZ, 0x70 ;  /* 0x00000070ff087424 */ /* 0x000fe400078e00ff */
[----:B------:R-:W-:Y:S01]  /*5e30*/  IMAD.MOV.U32 R13, RZ, RZ, RZ ;  /* 0x000000ffff0d7224 */ /* 0x000fe200078e00ff */
[----:B------:R-:W3:Y:S01]  /*5e40*/  LDCU.64 UR6, c[0x4][0x88] ;  /* 0x01001100ff0677ac */ /* 0x000ee20008000a00 */
[----:B------:R-:W4:Y:S01]  /*5e50*/  LDCU.64 UR4, c[0x4][0x8] ;  /* 0x01000100ff0477ac */ /* 0x000f220008000a00 */
[----:B-1----:R-:W-:Y:S02]  /*5e60*/  MOV R4, UR8 ;  /* 0x0000000800047c02 */ /* 0x002fe40008000f00 */
[----:B------:R-:W-:Y:S02]  /*5e70*/  MOV R5, UR9 ;  /* 0x0000000900057c02 */ /* 0x000fe40008000f00 */
[----:B---3--:R-:W-:Y:S01]  /*5e80*/  MOV R7, UR7 ;  /* 0x0000000700077c02 */ /* 0x008fe20008000f00 */
[----:B------:R-:W-:Y:S01]  /*5e90*/  IMAD.U32 R6, RZ, RZ, UR6 ;  /* 0x00000006ff067e24 */ /* 0x000fe2000f8e00ff */
[----:B----4-:R-:W-:Y:S01]  /*5ea0*/  MOV R11, UR5 ;  /* 0x00000005000b7c02 */ /* 0x010fe20008000f00 */
[----:B------:R-:W-:Y:S02]  /*5eb0*/  IMAD.U32 R10, RZ, RZ, UR4 ;  /* 0x00000004ff0a7e24 */ /* 0x000fe4000f8e00ff */
[----:B------:R-:W-:Y:S07]  /*5ec0*/  LEPC R20, `(.L_x_96) ;  /* 0x000000001014794e */ /* 0x000fee0000000000 */
[----:B--2---:R-:W-:Y:S05]  /*5ed0*/  CALL.ABS.NOINC R16 ;  /* 0x0000000010007343 */ /* 0x004fea0003c00000 */
.L_x_96:
[----:B------:R-:W-:Y:S05]  /*5ee0*/  BSYNC.RECONVERGENT B6 ;  /* 0x0000000000067941 */ /* 0x000fea0003800200 */
.L_x_95:
[----:B------:R-:W-:Y:S01]  /*5ef0*/  ISETP.NE.U32.AND P4, PT, R146, RZ, PT ;  /* 0x000000ff9200720c */ /* 0x000fe20003f85070 */
[----:B------:R-:W-:Y:S01]  /*5f00*/  UISETP.NE.AND UP2, UPT, UR48, URZ, UPT ;  /* 0x000000ff3000728c */ /* 0x000fe2000bf45270 */
[----:B------:R-:W-:Y:S01]  /*5f10*/  ISETP.NE.U32.AND P2, PT, RZ, UR36, PT ;  /* 0x00000024ff007c0c */ /* 0x000fe2000bf45070 */
[----:B------:R-:W-:Y:S01]  /*5f20*/  UISETP.NE.U32.AND UP1, UPT, UR38, URZ, UPT ;  /* 0x000000ff2600728c */ /* 0x000fe2000bf25070 */
[----:B------:R-:W-:Y:S01]  /*5f30*/  ISETP.NE.AND.EX P4, PT, R147, RZ, PT, P4 ;  /* 0x000000ff9300720c */ /* 0x000fe20003f85340 */
[----:B------:R-:W-:Y:S01]  /*5f40*/  UPLOP3.LUT UP0, UPT, UPT, UPT, UPT, 0x40, 0x4 ;  /* 0x000000000004789c */ /* 0x000fe20003f0e870 */
[----:B------:R-:W-:Y:S01]  /*5f50*/  ISETP.NE.AND.EX P2, PT, RZ, UR37, PT, P2 ;  /* 0x00000025ff007c0c */ /* 0x000fe2000bf45320 */
[----:B------:R-:W-:Y:S01]  /*5f60*/  UISETP.NE.AND.EX UP1, UPT, UR39, URZ, UPT, UP1 ;  /* 0x000000ff2700728c */ /* 0x000fe2000bf25310 */
[----:B------:R-:W-:Y:S04]  /*5f70*/  PLOP3.LUT P1, PT, PT, PT, UP2, 0x80, 0x8 ;  /* 0x000000000008781c */ /* 0x000fe80003f2f028 */
[----:B------:R-:W-:Y:S06]  /*5f80*/  @UP2 UPLOP3.LUT UP0, UPT, UPT, UPT, UP1, 0x80, 0x8 ;  /* 0x000000000008289c */ /* 0x000fec0003f0f010 */
[----:B------:R-:W-:Y:S01]  /*5f90*/  PLOP3.LUT P0, PT, PT, PT, UP0, 0x80, 0x8 ;  /* 0x000000000008781c */ /* 0x000fe20003f0f008 */
[----:B------:R-:W-:Y:S01]  /*5fa0*/  @!UPT UIADD3 URZ, UPT, UPT, URZ, URZ, URZ ;  /* 0x000000fffffff290 */ /* 0x000fe2000fffe0ff */
[----:B------:R-:W-:Y:S11]  /*5fb0*/  BRA.U !UP1, `(.L_x_98) ;  /* 0x0000000109387547 */ /* 0x000ff6000b800000 */
[----:B------:R-:W-:Y:S01]  /*5fc0*/  UISETP.NE.U32.AND UP0, UPT, UR36, URZ, UPT ;  /* 0x000000ff2400728c */ /* 0x000fe2000bf05070 */
[----:B------:R-:W-:Y:S02]  /*5fd0*/  HFMA2 R0, -RZ, RZ, 0, 5.9604644775390625e-08 ;  /* 0x00000001ff007431 */ /* 0x000fe400000001ff */
[----:B------:R-:W-:Y:S01]  /*5fe0*/  IMAD.MOV.U32 R151, RZ, RZ, 0x1 ;  /* 0x00000001ff977424 */ /* 0x000fe200078e00ff */
[----:B------:R-:W-:Y:S06]  /*5ff0*/  UISETP.NE.AND.EX UP0, UPT, UR37, URZ, UPT, UP0 ;  /* 0x000000ff2500728c */ /* 0x000fec000bf05300 */
[----:B------:R-:W-:Y:S05]  /*6000*/  PLOP3.LUT P3, PT, PT, PT, UP0, 0x80, 0x8 ;  /* 0x000000000008781c */ /* 0x000fea0003f6f008 */
[----:B------:R-:W1:Y:S01]  /*6010*/  @UP0 LDCU.64 UR6, c[0x0][0xc88] ;  /* 0x00019100ff0607ac */ /* 0x000e620008000a00 */
[----:B------:R-:W-:Y:S07]  /*6020*/  @UP0 UIMAD UR4, UR44, UR38, URZ ;  /* 0x000000262c0402a4 */ /* 0x000fee000f8e02ff */
[----:B------:R-:W-:Y:S01]  /*6030*/  @!P3 PRMT R151, R0, 0x7610, R151 ;  /* 0x000076100097b816 */ /* 0x000fe20000000097 */
[----:B-1----:R-:W-:Y:S03]  /*6040*/  @UP0 UIMAD.WIDE UR6, UR4, 0x4, UR6 ;  /* 0x00000004040608a5 */ /* 0x002fe6000f8e0206 */
[----:B------:R-:W1:Y:S03]  /*6050*/  @!UP0 LDCU UR4, c[0x0][0xc80] ;  /* 0x00019000ff0487ac */ /* 0x000e660008000800 */
[----:B------:R-:W-:Y:S01]  /*6060*/  IMAD.U32 R4, RZ, RZ, UR6 ;  /* 0x00000006ff047e24 */ /* 0x000fe2000f8e00ff */
[----:B------:R-:W-:Y:S05]  /*6070*/  MOV R5, UR7 ;  /* 0x0000000700057c02 */ /* 0x000fea0008000f00 */
[----:B-----5:R2:W5:Y:S02]  /*6080*/  @P3 LDG.E R83, desc[UR46][R4.64] ;  /* 0x0000002e04533981 */ /* 0x020564000c1e1900 */
[----:B-12---:R-:W-:Y:S02]  /*6090*/  @!P3 IMAD.U32 R83, RZ, RZ, UR4 ;  /* 0x00000004ff53be24 */ /* 0x006fe4000f8e00ff */
.L_x_98:
[----:B------:R-:W-:Y:S05]  /*60a0*/  @!P4 BRA `(.L_x_99) ;  /* 0x000000000020c947 */ /* 0x000fea0003800000 */
[----:B------:R-:W-:Y:S04]  /*60b0*/  ISETP.NE.U32.AND P3, PT, R144, RZ, PT ;  /* 0x000000ff9000720c */ /* 0x000fe80003f65070 */
[----:B------:R-:W-:Y:S11]  /*60c0*/  ISETP.NE.AND.EX P3, PT, R145, RZ, PT, P3 ;  /* 0x000000ff9100720c */ /* 0x000ff60003f65330 */
[----:B------:R-:W-:Y:S02]  /*60d0*/  @!UPT UIADD3 URZ, UPT, UPT, URZ, URZ, URZ ;  /* 0x000000fffffff290 */ /* 0x000fe4000fffe0ff */
[----:B------:R-:W1:Y:S01]  /*60e0*/  @P3 LDC.64 R4, c[0x0][0xca8] ;  /* 0x00032a00ff043b82 */ /* 0x000e620000000a00 */
[----:B------:R-:W-:Y:S04]  /*60f0*/  @P3 IMAD R0, R146, UR44, RZ ;  /* 0x0000002c92003c24 */ /* 0x000fe8000f8e02ff */
[----:B-1----:R-:W-:Y:S05]  /*6100*/  @P3 IMAD.WIDE R4, R0, 0x4, R4 ;  /* 0x0000000400043825 */ /* 0x002fea00078e0204 */
[----:B-----5:R1:W5:Y:S02]  /*6110*/  @P3 LDG.E R76, desc[UR46][R4.64] ;  /* 0x0000002e044c3981 */ /* 0x020364000c1e1900 */
[----:B-1----:R-:W2:Y:S02]  /*6120*/  @!P3 LDC R76, c[0x0][0xca0] ;  /* 0x00032800ff4cbb82 */ /* 0x002ea40000000800 */
.L_x_99:
[----:B-----5:R-:W-:Y:S01]  /*6130*/  FSETP.NEU.AND P3, PT, R83, RZ, PT ;  /* 0x000000ff5300720b */ /* 0x020fe20003f6d000 */
[----:B------:R-:W-:Y:S01]  /*6140*/  IMAD.SHL.U32 R178, R156, 0x2, RZ ;  /* 0x000000029cb27824 */ /* 0x000fe200078e00ff */
[----:B------:R-:W-:Y:S01]  /*6150*/  SEL R5, RZ, 0xffffffff, P2 ;  /* 0xffffffffff057807 */ /* 0x000fe20001000000 */
[----:B------:R-:W-:Y:S01]  /*6160*/  IMAD.SHL.U32 R86, R163, 0x10, RZ ;  /* 0x00000010a3567824 */ /* 0x000fe200078e00ff */
[----:B------:R-:W-:Y:S01]  /*6170*/  @P1 LOP3.LUT P2, RZ, R151, 0xff, RZ, 0xc0, !PT ;  /* 0x000000ff97ff1812 */ /* 0x000fe2000784c0ff */
[----:B------:R-:W-:Y:S01]  /*6180*/  VIADD R177, R178, UR49 ;  /* 0x00000031b2b17c36 */ /* 0x000fe20008000000 */
[----:B------:R-:W-:Y:S01]  /*6190*/  @P1 SEL R0, RZ, 0xffffffff, P3 ;  /* 0xffffffffff001807 */ /* 0x000fe20001800000 */
[----:B------:R-:W-:Y:S01]  /*61a0*/  IMAD.MOV.U32 R106, RZ, RZ, -0x10 ;  /* 0xfffffff0ff6a7424 */ /* 0x000fe200078e00ff */
[----:B------:R-:W-:Y:S01]  /*61b0*/  LOP3.LUT R162, R162, 0x1, RZ, 0x3c, !PT ;  /* 0x00000001a2a27812 */ /* 0x000fe200078e3cff */
[----:B------:R-:W-:Y:S01]  /*61c0*/  IMAD.SHL.U32 R104, R164, 0x10, RZ ;  /* 0x00000010a4687824 */ /* 0x000fe200078e00ff */
[----:B------:R-:W-:Y:S01]  /*61d0*/  @P0 SEL R0, R5, R0, !P2 ;  /* 0x0000000005000207 */ /* 0x000fe20005000000 */
[----:B------:R-:W-:Y:S01]  /*61e0*/  IMAD.IADD R173, R177, 0x1, R86 ;  /* 0x00000001b1ad7824 */ /* 0x000fe200078e0256 */
[----:B------:R-:W-:Y:S01]  /*61f0*/  SHF.L.U32 R3, R79, 0x1f, RZ ;  /* 0x0000001f4f037819 */ /* 0x000fe200000006ff */
[----:B------:R-:W-:Y:S01]  /*6200*/  IMAD.IADD R176, R177, 0x1, R104 ;  /* 0x00000001b1b07824 */ /* 0x000fe200078e0268 */
[----:B------:R-:W-:Y:S01]  /*6210*/  @P1 LOP3.LUT R0, R0, 0x1, RZ, 0xc0, !PT ;  /* 0x0000000100001812 */ /* 0x000fe200078ec0ff */
[--C-:B------:R-:W-:Y:S01]  /*6220*/  IMAD.IADD R171, R104, 0x1, R173.reuse ;  /* 0x0000000168ab7824 */ /* 0x100fe200078e02ad */
[----:B------:R-:W-:Y:S01]  /*6230*/  PLOP3.LUT P0, PT, PT, PT, UP1, 0x80, 0x8 ;  /* 0x000000000008781c */ /* 0x000fe20003f0f018 */
[----:B------:R-:W-:Y:S01]  /*6240*/  BSSY B1, `(.L_x_100) ;  /* 0x000004b000017945 */ /* 0x000fe20003800000 */
[----:B------:R-:W-:Y:S01]  /*6250*/  ISETP.NE.U32.OR P4, PT, R0, 0x1, !P1 ;  /* 0x000000010000780c */ /* 0x000fe20004f85470 */
[----:B------:R-:W-:Y:S01]  /*6260*/  IMAD.MOV.U32 R107, RZ, RZ, 0x1 ;  /* 0x00000001ff6b7424 */ /* 0x000fe200078e00ff */
[----:B------:R-:W-:Y:S01]  /*6270*/  SEL R0, RZ, 0xffffffff, P3 ;  /* 0xffffffffff007807 */ /* 0x000fe20001800000 */
[----:B------:R-:W-:Y:S01]  /*6280*/  IMAD R78, R79, 0xc0, R2 ;  /* 0x000000c04f4e7824 */ /* 0x000fe200078e0202 */
[----:B------:R-:W-:Y:S01]  /*6290*/  LOP3.LUT P3, R167, R151, 0xff, RZ, 0xc0, !PT ;  /* 0x000000ff97a77812 */ /* 0x000fe2000786c0ff */
[----:B------:R-:W-:Y:S01]  /*62a0*/  IMAD.MOV.U32 R105, RZ, RZ, RZ ;  /* 0x000000ffff697224 */ /* 0x000fe200078e00ff */
[----:B------:R-:W-:Y:S02]  /*62b0*/  P2R R174, PR, RZ, 0x10 ;  /* 0x00000010ffae7803 */ /* 0x000fe40000000000 */
[----:B------:R-:W-:Y:S02]  /*62c0*/  CS2R R142, SRZ ;  /* 0x00000000008e7805 */ /* 0x000fe4000001ff00 */
[----:B------:R-:W-:Y:S02]  /*62d0*/  CS2R R140, SRZ ;  /* 0x00000000008c7805 */ /* 0x000fe4000001ff00 */
[----:B------:R-:W-:Y:S02]  /*62e0*/  CS2R R134, SRZ ;  /* 0x0000000000867805 */ /* 0x000fe4000001ff00 */
[----:B------:R-:W-:Y:S02]  /*62f0*/  CS2R R132, SRZ ;  /* 0x0000000000847805 */ /* 0x000fe4000001ff00 */
[----:B------:R-:W-:Y:S02]  /*6300*/  @P0 SEL R0, R5, R0, !P3 ;  /* 0x0000000005000207 */ /* 0x000fe40005800000 */
[----:B------:R-:W-:Y:S02]  /*6310*/  CS2R R126, SRZ ;  /* 0x00000000007e7805 */ /* 0x000fe4000001ff00 */
[----:B------:R-:W-:Y:S02]  /*6320*/  @P4 SHF.L.U32 R4, R162, 0x1f, RZ ;  /* 0x0000001fa2044819 */ /* 0x000fe400000006ff */
[----:B------:R-:W-:Y:S02]  /*6330*/  CS2R R124, SRZ ;  /* 0x00000000007c7805 */ /* 0x000fe4000001ff00 */
[----:B------:R-:W-:Y:S02]  /*6340*/  LOP3.LUT R0, R0, 0x1, RZ, 0xc0, !PT ;  /* 0x0000000100007812 */ /* 0x000fe400078ec0ff */
[----:B------:R-:W-:Y:S01]  /*6350*/  CS2R R118, SRZ ;  /* 0x0000000000767805 */ /* 0x000fe2000001ff00 */
[----:B------:R-:W1:Y:S01]  /*6360*/  @P4 SYNCS.PHASECHK.TRANS64.TRYWAIT P2, [UR49+0x30], R4 ;  /* 0x00003004ff0045a7 */ /* 0x000e620008041131 */
[----:B------:R-:W-:Y:S02]  /*6370*/  ISETP.NE.AND P0, PT, R79, RZ, PT ;  /* 0x000000ff4f00720c */ /* 0x000fe40003f05270 */
[----:B------:R-:W-:Y:S02]  /*6380*/  CS2R R116, SRZ ;  /* 0x0000000000747805 */ /* 0x000fe4000001ff00 */
[----:B------:R-:W-:Y:S02]  /*6390*/  ISETP.NE.U32.AND P3, PT, R0, 0x1, PT ;  /* 0x000000010000780c */ /* 0x000fe40003f65070 */
[----:B------:R-:W-:Y:S02]  /*63a0*/  CS2R R110, SRZ ;  /* 0x00000000006e7805 */ /* 0x000fe4000001ff00 */
[----:B------:R-:W-:Y:S02]  /*63b0*/  CS2R R108, SRZ ;  /* 0x00000000006c7805 */ /* 0x000fe4000001ff00 */
[----:B------:R-:W-:Y:S02]  /*63c0*/  CS2R R102, SRZ ;  /* 0x0000000000667805 */ /* 0x000fe4000001ff00 */
[----:B------:R-:W-:Y:S02]  /*63d0*/  P2R R112, PR, RZ, 0x8 ;  /* 0x00000008ff707803 */ /* 0x000fe40000000000 */
[----:B------:R-:W-:Y:S02]  /*63e0*/  CS2R R100, SRZ ;  /* 0x0000000000647805 */ /* 0x000fe4000001ff00 */
[----:B------:R-:W-:Y:S02]  /*63f0*/  ISETP.NE.U32.AND P3, PT, R157, 0x1, PT ;  /* 0x000000019d00780c */ /* 0x000fe40003f65070 */
[----:B------:R-:W-:Y:S02]  /*6400*/  CS2R R94, SRZ ;  /* 0x00000000005e7805 */ /* 0x000fe4000001ff00 */
[----:B------:R-:W-:Y:S02]  /*6410*/  CS2R R92, SRZ ;  /* 0x00000000005c7805 */ /* 0x000fe4000001ff00 */
[----:B------:R-:W-:Y:S02]  /*6420*/  CS2R R90, SRZ ;  /* 0x00000000005a7805 */ /* 0x000fe4000001ff00 */
[----:B------:R-:W-:Y:S02]  /*6430*/  SEL R106, R106, 0x10, !P3 ;  /* 0x000000106a6a7807 */ /* 0x000fe40005800000 */
[----:B------:R-:W-:Y:S02]  /*6440*/  CS2R R88, SRZ ;  /* 0x0000000000587805 */ /* 0x000fe4000001ff00 */
[----:B------:R-:W-:Y:S01]  /*6450*/  SEL R81, RZ, 0xc0, P0 ;  /* 0x000000c0ff517807 */ /* 0x000fe20000000000 */
[----:B------:R3:W4:Y:S01]  /*6460*/  SYNCS.PHASECHK.TRANS64.TRYWAIT P1, [UR49+0xa0], R3 ;  /* 0x0000a003ff0075a7 */ /* 0x0007220008021131 */
[----:B------:R-:W-:Y:S02]  /*6470*/  IMAD.IADD R177, R177, 0x1, R106 ;  /* 0x00000001b1b17824 */ /* 0x000fe400078e026a */
[C---:B------:R-:W-:Y:S02]  /*6480*/  IMAD.IADD R175, R106.reuse, 0x1, R176 ;  /* 0x000000016aaf7824 */ /* 0x040fe400078e02b0 */
[C---:B------:R-:W-:Y:S02]  /*6490*/  IMAD.IADD R172, R106.reuse, 0x1, R173 ;  /* 0x000000016aac7824 */ /* 0x040fe400078e02ad */
[----:B------:R-:W-:Y:S01]  /*64a0*/  IMAD.IADD R170, R106, 0x1, R171 ;  /* 0x000000016aaa7824 */ /* 0x000fe200078e02ab */
[----:B-1----:R-:W-:Y:S01]  /*64b0*/  @P4 SEL R107, RZ, 0x1, !P2 ;  /* 0x00000001ff6b4807 */ /* 0x002fe20005000000 */
[----:B---3--:R-:W-:Y:S06]  /*64c0*/  @!P4 BRA `(.L_x_101) ;  /* 0x000000000088c947 */ /* 0x008fec0003800000 */
[----:B------:R-:W-:Y:S01]  /*64d0*/  IMAD.MOV.U32 R143, RZ, RZ, RZ ;  /* 0x000000ffff8f7224 */ /* 0x000fe200078e00ff */
[----:B------:R-:W-:Y:S01]  /*64e0*/  ISETP.NE.AND P0, PT, R107, RZ, PT ;  /* 0x000000ff6b00720c */ /* 0x000fe20003f05270 */
[----:B------:R-:W-:Y:S01]  /*64f0*/  BSSY B0, `(.L_x_102) ;  /* 0x0000014000007945 */ /* 0x000fe20003800000 */
[----:B------:R-:W-:Y:S02]  /*6500*/  CS2R R90, SRZ ;  /* 0x00000000005a7805 */ /* 0x000fe4000001ff00 */
        /* <DEDUP_REMOVED lines=13> */
[----:B------:R-:W-:Y:S01]  /*65e0*/  CS2R R140, SRZ ;  /* 0x00000000008c7805 */ /* 0x000fe2000001ff00 */
[----:B------:R-:W-:Y:S06]  /*65f0*/  @P0 BRA `(.L_x_103) ;  /* 0x00000000000c0947 */ /* 0x000fec0003800000 */
[----:B------:R-:W-:Y:S04]  /*6600*/  SHF.L.U32 R5, R162, 0x1f, RZ ;  /* 0x0000001fa2057819 */ /* 0x000fe800000006ff */
[----:B------:R-:W1:Y:S02]  /*6610*/  SYNCS.PHASECHK.TRANS64.TRYWAIT P0, [UR49+0x30], R5 ;  /* 0x00003005ff0075a7 */ /* 0x000e640008001131 */
[----:B-1----:R-:W-:Y:S05]  /*6620*/  @!P0 BRA `(.L_x_104) ;  /* 0x0000005c00048947 */ /* 0x002fea0003800000 */
.L_x_103:
[----:B------:R-:W-:Y:S05]  /*6630*/  BSYNC B0 ;  /* 0x0000000000007941 */ /* 0x000fea0003800000 */
.L_x_102:
[----:B------:R-:W-:Y:S01]  /*6640*/  ISETP.NE.AND P0, PT, R112, RZ, PT ;  /* 0x000000ff7000720c */ /* 0x000fe20003f05270 */
[----:B------:R-:W-:Y:S11]  /*6650*/  HFMA2 R105, -RZ, RZ, 0, 5.9604644775390625e-08 ;  /* 0x00000001ff697431 */ /* 0x000ff600000001ff */
[----:B------:R-:W-:Y:S01]  /*6660*/  @!UPT UIADD3 URZ, UPT, UPT, URZ, URZ, URZ ;  /* 0x000000fffffff290 */ /* 0x000fe2000fffe0ff */
[----:B------:R3:W1:Y:S04]  /*6670*/  @P0 LDS.128 R88, [R178+UR49+0x400] ;  /* 0x00040031b2580984 */ /* 0x0006680008000c00 */
[----:B------:R3:W1:Y:S04]  /*6680*/  @P0 LDS.128 R92, [R177+0x400] ;  /* 0x00040000b15c0984 */ /* 0x0006680000000c00 */
[----:B------:R3:W1:Y:S04]  /*6690*/  @P0 LDS.128 R100, [R176+0x400] ;  /* 0x00040000b0640984 */ /* 0x0006680000000c00 */
[----:B------:R3:W1:Y:S04]  /*66a0*/  @P0 LDS.128 R108, [R175+0x400] ;  /* 0x00040000af6c0984 */ /* 0x0006680000000c00 */
[----:B------:R3:W1:Y:S04]  /*66b0*/  @P0 LDS.128 R116, [R173+0x400] ;  /* 0x00040000ad740984 */ /* 0x0006680000000c00 */
[----:B------:R3:W1:Y:S04]  /*66c0*/  @P0 LDS.128 R124, [R172+0x400] ;  /* 0x00040000ac7c0984 */ /* 0x0006680000000c00 */
[----:B------:R3:W1:Y:S04]  /*66d0*/  @P0 LDS.128 R132, [R171+0x400] ;  /* 0x00040000ab840984 */ /* 0x0006680000000c00 */
[----:B------:R3:W1:Y:S02]  /*66e0*/  @P0 LDS.128 R140, [R170+0x400] ;  /* 0x00040000aa8c0984 */ /* 0x0006640000000c00 */
.L_x_101:
[----:B------:R-:W-:Y:S05]  /*66f0*/  BSYNC B1 ;  /* 0x0000000000017941 */ /* 0x000fea0003800000 */
.L_x_100:
[----:B------:R-:W-:Y:S05]  /*6700*/  IMAD.IADD R64, R78, 0x1, R81 ;  /* 0x000000014e407824 */ /* 0x000fea00078e0251 */
[----:B-1----:R-:W-:Y:S04]  /*6710*/  SHF.R.U32.HI R5, RZ, 0x15, R64 ;  /* 0x00000015ff057819 */ /* 0x002fe80000011640 */
[----:B------:R-:W-:Y:S01]  /*6720*/  LOP3.LUT P0, RZ, R5, 0x3, R158, 0x48, !PT ;  /* 0x0000000305ff7812 */ /* 0x000fe2000780489e */
[----:B------:R-:W-:Y:S01]  /*6730*/  @!UPT UIADD3 URZ, UPT, UPT, URZ, URZ, URZ ;  /* 0x000000fffffff290 */ /* 0x000fe2000fffe0ff */
[----:B----4-:R-:W-:Y:S11]  /*6740*/  @P1 BRA `(.L_x_105) ;  /* 0x0000000000081947 */ /* 0x010ff60003800000 */
[----:B------:R-:W1:Y:S02]  /*6750*/  SYNCS.PHASECHK.TRANS64.TRYWAIT P1, [UR49+0xa0], R3 ;  /* 0x0000a003ff0075a7 */ /* 0x000e640008021131 */
[----:B-1----:R-:W-:Y:S05]  /*6760*/  @!P1 BRA `(.L_x_106) ;  /* 0x0000005800cc9947 */ /* 0x002fea0003800000 */
.L_x_105:
[----:B------:R-:W-:Y:S05]  /*6770*/  @!P0 BRA `(.L_x_107) ;  /* 0x0000000000408947 */ /* 0x000fea0003800000 */
[----:B------:R-:W4:Y:S01]  /*6780*/  LDCU.64 UR8, c[0x4][0x70] ;  /* 0x01000e00ff0877ac */ /* 0x000f220008000a00 */
[----:B------:R-:W-:Y:S01]  /*6790*/  MOV R15, 0x0 ;  /* 0x00000000000f7802 */ /* 0x000fe20000000f00 */
[----:B------:R-:W-:Y:S02]  /*67a0*/  HFMA2 R12, -RZ, RZ, 0, 5.9604644775390625e-08 ;  /* 0x00000001ff0c7431 */ /* 0x000fe400000001ff */
[----:B------:R-:W-:Y:S02]  /*67b0*/  IMAD.MOV.U32 R8, RZ, RZ, 0x192 ;  /* 0x00000192ff087424 */ /* 0x000fe400078e00ff */
[----:B------:R-:W-:Y:S01]  /*67c0*/  IMAD.MOV.U32 R13, RZ, RZ, RZ ;  /* 0x000000ffff0d7224 */ /* 0x000fe200078e00ff */
[----:B------:R-:W5:Y:S01]  /*67d0*/  LDCU.64 UR6, c[0x4][0x78] ;  /* 0x01000f00ff0677ac */ /* 0x000f620008000a00 */
[----:B------:R-:W1:Y:S01]  /*67e0*/  LDC.64 R14, c[0x4][R15] ;  /* 0x010000000f0e7b82 */ /* 0x000e620000000a00 */
[----:B------:R-:W2:Y:S01]  /*67f0*/  LDCU.64 UR4, c[0x4][0x10] ;  /* 0x01000200ff0477ac */ /* 0x000ea20008000a00 */
[----:B----4-:R-:W-:Y:S01]  /*6800*/  MOV R5, UR9 ;  /* 0x0000000900057c02 */ /* 0x010fe20008000f00 */
[----:B------:R-:W-:Y:S01]  /*6810*/  IMAD.U32 R4, RZ, RZ, UR8 ;  /* 0x00000008ff047e24 */ /* 0x000fe2000f8e00ff */
[----:B-----5:R-:W-:Y:S01]  /*6820*/  MOV R7, UR7 ;  /* 0x0000000700077c02 */ /* 0x020fe20008000f00 */
[----:B------:R-:W-:Y:S01]  /*6830*/  IMAD.U32 R6, RZ, RZ, UR6 ;  /* 0x00000006ff067e24 */ /* 0x000fe2000f8e00ff */
[----:B--2---:R-:W-:Y:S01]  /*6840*/  MOV R11, UR5 ;  /* 0x00000005000b7c02 */ /* 0x004fe20008000f00 */
[----:B------:R-:W-:Y:S02]  /*6850*/  IMAD.U32 R10, RZ, RZ, UR4 ;  /* 0x00000004ff0a7e24 */ /* 0x000fe4000f8e00ff */
[----:B------:R-:W-:Y:S07]  /*6860*/  LEPC R20, `(.L_x_107) ;  /* 0x000000001014794e */ /* 0x000fee0000000000 */
[----:B-1-3--:R-:W-:Y:S05]  /*6870*/  CALL.ABS.NOINC R14 ;  /* 0x000000000e007343 */ /* 0x00afea0003c00000 */
.L_x_107:
[----:B------:R-:W-:Y:S01]  /*6880*/  SHF.L.U32 R80, R88, 0x10, RZ ;  /* 0x0000001058507819 */ /* 0x000fe200000006ff */
[----:B------:R-:W-:Y:S05]  /*6890*/  WARPSYNC.ALL ;  /* 0x0000000000007948 */ /* 0x000fea0003800000 */
[----:B------:R-:W-:Y:S01]  /*68a0*/  R2UR UR4, R64 ;  /* 0x00000000400472ca */ /* 0x000fe200000e0000 */
[----:B------:R-:W-:Y:S01]  /*68b0*/  UIADD3 UR5, UPT, UPT, UR49, 0xa8, URZ ;  /* 0x000000a831057890 */ /* 0x000fe2000fffe0ff */
[----:B------:R-:W-:Y:S01]  /*68c0*/  LOP3.LUT R82, R88, 0xffff0000, RZ, 0xc0, !PT ;  /* 0xffff000058527812 */ /* 0x000fe200078ec0ff */
[----:B------:R-:W-:Y:S01]  /*68d0*/  BSSY.RECONVERGENT B0, `(.L_x_108) ;  /* 0x0000100000007945 */ /* 0x000fe20003800200 */
[----:B------:R-:W-:Y:S01]  /*68e0*/  SHF.L.U32 R85, R89, 0x10, RZ ;  /* 0x0000001059557819 */ /* 0x000fe200000006ff */
[----:B------:R-:W-:Y:S01]  /*68f0*/  UPRMT UR5, UR45, 0x654, UR5 ;  /* 0x000006542d057896 */ /* 0x000fe20008000005 */
[----:B------:R-:W-:Y:S02]  /*6900*/  SHF.L.U32 R87, R92, 0x10, RZ ;  /* 0x000000105c577819 */ /* 0x000fe400000006ff */
[----:B------:R-:W-:Y:S02]  /*6910*/  LOP3.LUT R84, R103, 0xffff0000, RZ, 0xc0, !PT ;  /* 0xffff000067547812 */ /* 0x000fe400078ec0ff */
[----:B------:R-:W-:Y:S03]  /*6920*/  ISETP.NE.AND P0, PT, R165, RZ, PT ;  /* 0x000000ffa500720c */ /* 0x000fe60003f05270 */
[----:B------:R-:W4:Y:S01]  /*6930*/  LDTM.x64 R4, tmem[UR4] ;  /* 0x00000004000479ee */ /* 0x000f220008340000 */
[----:B------:R-:W-:Y:S01]  /*6940*/  NOP ;  /* 0x0000000000007918 */ /* 0x000fe20000000000 */
[----:B----4-:R-:W-:Y:S01]  /*6950*/  SYNCS.ARRIVE.TRANS64.RED.A1T0 RZ, [UR5], RZ ;  /* 0x000000ffffff79a7 */ /* 0x010fe20008100405 */
[C---:B-12---:R-:W-:Y:S01]  /*6960*/  FMUL R0, R76.reuse, R4 ;  /* 0x000000044c007220 */ /* 0x046fe20000400000 */
[C---:B------:R-:W-:Y:S01]  /*6970*/  FMUL R3, R76.reuse, R5 ;  /* 0x000000054c037220 */ /* 0x040fe20000400000 */
[C---:B------:R-:W-:Y:S01]  /*6980*/  FMUL R6, R76.reuse, R6 ;  /* 0x000000064c067220 */ /* 0x040fe20000400000 */
[----:B------:R-:W-:Y:S01]  /*6990*/  FMUL R7, R76, R7 ;  /* 0x000000074c077220 */ /* 0x000fe20000400000 */
[----:B------:R-:W-:Y:S01]  /*69a0*/  FFMA R0, R83, R80, R0 ;  /* 0x0000005053007223 */ /* 0x000fe20000000000 */
[----:B------:R-:W-:Y:S01]  /*69b0*/  LOP3.LUT R80, R89, 0xffff0000, RZ, 0xc0, !PT ;  /* 0xffff000059507812 */ /* 0x000fe200078ec0ff */
[C---:B------:R-:W-:Y:S01]  /*69c0*/  FFMA R3, R83.reuse, R82, R3 ;  /* 0x0000005253037223 */ /* 0x040fe20000000003 */
[C---:B------:R-:W-:Y:S01]  /*69d0*/  SHF.L.U32 R82, R90.reuse, 0x10, RZ ;  /* 0x000000105a527819 */ /* 0x040fe200000006ff */
[----:B------:R-:W-:Y:S01]  /*69e0*/  FFMA R6, R83, R85, R6 ;  /* 0x0000005553067223 */ /* 0x000fe20000000006 */
[----:B------:R-:W-:Y:S01]  /*69f0*/  SHF.L.U32 R85, R91, 0x10, RZ ;  /* 0x000000105b557819 */ /* 0x000fe200000006ff */
[----:B------:R-:W-:Y:S01]  /*6a00*/  FFMA R7, R83, R80, R7 ;  /* 0x0000005053077223 */ /* 0x000fe20000000007 */
[----:B------:R-:W-:Y:S01]  /*6a10*/  LOP3.LUT R80, R90, 0xffff0000, RZ, 0xc0, !PT ;  /* 0xffff00005a507812 */ /* 0x000fe200078ec0ff */
[C---:B------:R-:W-:Y:S01]  /*6a20*/  FMUL R4, R76.reuse, R8 ;  /* 0x000000084c047220 */ /* 0x040fe20000400000 */
[----:B------:R-:W-:Y:S01]  /*6a30*/  F2FP.BF16.F32.PACK_AB R96, R3, R0 ;  /* 0x000000000360723e */ /* 0x000fe200000010ff */
[C---:B------:R-:W-:Y:S01]  /*6a40*/  FMUL R5, R76.reuse, R9 ;  /* 0x000000094c057220 */ /* 0x040fe20000400000 */
[----:B------:R-:W-:Y:S01]  /*6a50*/  F2FP.BF16.F32.PACK_AB R97, R7, R6 ;  /* 0x000000060761723e */ /* 0x000fe200000010ff */
[----:B------:R-:W-:Y:S01]  /*6a60*/  FFMA R4, R83, R82, R4 ;  /* 0x0000005253047223 */ /* 0x000fe20000000004 */
[----:B------:R-:W-:Y:S01]  /*6a70*/  LOP3.LUT R82, R91, 0xffff0000, RZ, 0xc0, !PT ;  /* 0xffff00005b527812 */ /* 0x000fe200078ec0ff */
[----:B------:R-:W-:Y:S01]  /*6a80*/  FMUL R10, R76, R10 ;  /* 0x0000000a4c0a7220 */ /* 0x000fe20000400000 */
[----:B------:R-:W-:Y:S01]  /*6a90*/  FFMA R5, R83, R80, R5 ;  /* 0x0000005053057223 */ /* 0x000fe20000000005 */
[----:B------:R-:W-:Y:S01]  /*6aa0*/  LOP3.LUT R80, R92, 0xffff0000, RZ, 0xc0, !PT ;  /* 0xffff00005c507812 */ /* 0x000fe200078ec0ff */
[C---:B------:R-:W-:Y:S01]  /*6ab0*/  FMUL R11, R76.reuse, R11 ;  /* 0x0000000b4c0b7220 */ /* 0x040fe20000400000 */
[C---:B------:R-:W-:Y:S01]  /*6ac0*/  FMUL R8, R76.reuse, R12 ;  /* 0x0000000c4c087220 */ /* 0x040fe20000400000 */
[----:B------:R-:W-:Y:S01]  /*6ad0*/  FMUL R9, R76, R13 ;  /* 0x0000000d4c097220 */ /* 0x000fe20000400000 */
[----:B------:R-:W-:Y:S01]  /*6ae0*/  F2FP.BF16.F32.PACK_AB R98, R5, R4 ;  /* 0x000000040562723e */ /* 0x000fe200000010ff */
[C---:B------:R-:W-:Y:S01]  /*6af0*/  FFMA R10, R83.reuse, R85, R10 ;  /* 0x00000055530a7223 */ /* 0x040fe2000000000a */
[----:B------:R-:W-:Y:S01]  /*6b00*/  SHF.L.U32 R85, R94, 0x10, RZ ;  /* 0x000000105e557819 */ /* 0x000fe200000006ff */
[----:B------:R-:W-:Y:S01]  /*6b10*/  FFMA R11, R83, R82, R11 ;  /* 0x00000052530b7223 */ /* 0x000fe2000000000b */
[----:B------:R-:W-:Y:S01]  /*6b20*/  SHF.L.U32 R82, R93, 0x10, RZ ;  /* 0x000000105d527819 */ /* 0x000fe200000006ff */
[----:B------:R-:W-:Y:S01]  /*6b30*/  FFMA R8, R83, R87, R8 ;  /* 0x0000005753087223 */ /* 0x000fe20000000008 */
[----:B------:R-:W-:Y:S01]  /*6b40*/  SHF.L.U32 R87, R95, 0x10, RZ ;  /* 0x000000105f577819 */ /* 0x000fe200000006ff */
[----:B------:R-:W-:Y:S01]  /*6b50*/  FFMA R9, R83, R80, R9 ;  /* 0x0000005053097223 */ /* 0x000fe20000000009 */
[----:B------:R-:W-:Y:S01]  /*6b60*/  LOP3.LUT R80, R93, 0xffff0000, RZ, 0xc0, !PT ;  /* 0xffff00005d507812 */ /* 0x000fe200078ec0ff */
[C---:B------:R-:W-:Y:S01]  /*6b70*/  FMUL R14, R76.reuse, R14 ;  /* 0x0000000e4c0e7220 */ /* 0x040fe20000400000 */
[----:B------:R-:W-:Y:S01]  /*6b80*/  F2FP.BF16.F32.PACK_AB R99, R11, R10 ;  /* 0x0000000a0b63723e */ /* 0x000fe200000010ff */
[----:B------:R-:W-:Y:S01]  /*6b90*/  FMUL R15, R76, R15 ;  /* 0x0000000f4c0f7220 */ /* 0x000fe20000400000 */
[----:B------:R-:W-:Y:S01]  /*6ba0*/  F2FP.BF16.F32.PACK_AB R120, R9, R8 ;  /* 0x000000080978723e */ /* 0x000fe200000010ff */
[C---:B------:R-:W-:Y:S01]  /*6bb0*/  FFMA R14, R83.reuse, R82, R14 ;  /* 0x00000052530e7223 */ /* 0x040fe2000000000e */
[----:B------:R-:W-:Y:S01]  /*6bc0*/  LOP3.LUT R82, R94, 0xffff0000, RZ, 0xc0, !PT ;  /* 0xffff00005e527812 */ /* 0x000fe200078ec0ff */
[C---:B------:R-:W-:Y:S01]  /*6bd0*/  FMUL R12, R76.reuse, R16 ;  /* 0x000000104c0c7220 */ /* 0x040fe20000400000 */
        /* <DEDUP_REMOVED lines=8> */
[C---:B------:R-:W-:Y:S01]  /*6c60*/  FFMA R13, R83.reuse, R82, R13 ;  /* 0x00000052530d7223 */ /* 0x040fe2000000000d */
[C---:B------:R-:W-:Y:S01]  /*6c70*/  LOP3.LUT R82, R100.reuse, 0xffff0000, RZ, 0xc0, !PT ;  /* 0xffff000064527812 */ /* 0x040fe200078ec0ff */
[----:B------:R-:W-:Y:S01]  /*6c80*/  FFMA R18, R83, R87, R18 ;  /* 0x0000005753127223 */ /* 0x000fe20000000012 */
[----:B------:R-:W-:Y:S01]  /*6c90*/  SHF.L.U32 R87, R103, 0x10, RZ ;  /* 0x0000001067577819 */ /* 0x000fe200000006ff */
[----:B------:R-:W-:Y:S01]  /*6ca0*/  FFMA R19, R83, R80, R19 ;  /* 0x0000005053137223 */ /* 0x000fe20000000013 */
[----:B------:R-:W-:Y:S01]  /*6cb0*/  SHF.L.U32 R80, R100, 0x10, RZ ;  /* 0x0000001064507819 */ /* 0x000fe200000006ff */
[C---:B------:R-:W-:Y:S01]  /*6cc0*/  FMUL R16, R76.reuse, R20 ;  /* 0x000000144c107220 */ /* 0x040fe20000400000 */
[----:B------:R-:W-:Y:S01]  /*6cd0*/  F2FP.BF16.F32.PACK_AB R122, R13, R12 ;  /* 0x0000000c0d7a723e */ /* 0x000fe200000010ff */
[C---:B------:R-:W-:Y:S01]  /*6ce0*/  FMUL R17, R76.reuse, R21 ;  /* 0x000000154c117220 */ /* 0x040fe20000400000 */
[----:B------:R-:W-:Y:S01]  /*6cf0*/  F2FP.BF16.F32.PACK_AB R123, R19, R18 ;  /* 0x00000012137b723e */ /* 0x000fe200000010ff */
[----:B------:R-:W-:Y:S01]  /*6d00*/  FFMA R16, R83, R80, R16 ;  /* 0x0000005053107223 */ /* 0x000fe20000000010 */
[----:B------:R-:W-:Y:S01]  /*6d10*/  SHF.L.U32 R80, R101, 0x10, RZ ;  /* 0x0000001065507819 */ /* 0x000fe200000006ff */
[----:B------:R-:W-:Y:S01]  /*6d20*/  FMUL R22, R76, R22 ;  /* 0x000000164c167220 */ /* 0x000fe20000400000 */
[C---:B------:R-:W-:Y:S01]  /*6d30*/  FFMA R17, R83.reuse, R82, R17 ;  /* 0x0000005253117223 */ /* 0x040fe20000000011 */
[----:B------:R-:W-:Y:S01]  /*6d40*/  LOP3.LUT R82, R102, 0xffff0000, RZ, 0xc0, !PT ;  /* 0xffff000066527812 */ /* 0x000fe200078ec0ff */
[C---:B------:R-:W-:Y:S01]  /*6d50*/  FMUL R23, R76.reuse, R23 ;  /* 0x000000174c177220 */ /* 0x040fe20000400000 */
[----:B------:R-:W-:Y:S01]  /*6d60*/  FFMA R22, R83, R80, R22 ;  /* 0x0000005053167223 */ /* 0x000fe20000000016 */
[----:B------:R-:W-:Y:S01]  /*6d70*/  LOP3.LUT R80, R101, 0xffff0000, RZ, 0xc0, !PT ;  /* 0xffff000065507812 */ /* 0x000fe200078ec0ff */
[C---:B------:R-:W-:Y:S01]  /*6d80*/  FMUL R20, R76.reuse, R24 ;  /* 0x000000184c147220 */ /* 0x040fe20000400000 */
[----:B------:R-:W-:Y:S01]  /*6d90*/  F2FP.BF16.F32.PACK_AB R128, R17, R16 ;  /* 0x000000101180723e */ /* 0x000fe200000010ff */
[C---:B------:R-:W-:Y:S01]  /*6da0*/  FMUL R21, R76.reuse, R25 ;  /* 0x000000194c157220 */ /* 0x040fe20000400000 */
[----:B------:R-:W-:Y:S01]  /*6db0*/  FMUL R26, R76, R26 ;  /* 0x0000001a4c1a7220 */ /* 0x000fe20000400000 */
[C---:B------:R-:W-:Y:S01]  /*6dc0*/  FFMA R23, R83.reuse, R80, R23 ;  /* 0x0000005053177223 */ /* 0x040fe20000000017 */
[----:B------:R-:W-:Y:S01]  /*6dd0*/  SHF.L.U32 R80, R108, 0x10, RZ ;  /* 0x000000106c507819 */ /* 0x000fe200000006ff */
[C---:B------:R-:W-:Y:S01]  /*6de0*/  FMUL R27, R76.reuse, R27 ;  /* 0x0000001b4c1b7220 */ /* 0x040fe20000400000 */
[----:B------:R-:W-:Y:S01]  /*6df0*/  FFMA R20, R83, R85, R20 ;  /* 0x0000005553147223 */ /* 0x000fe20000000014 */
[----:B------:R-:W-:Y:S01]  /*6e00*/  SHF.L.U32 R85, R109, 0x10, RZ ;  /* 0x000000106d557819 */ /* 0x000fe200000006ff */
[----:B------:R-:W-:Y:S01]  /*6e10*/  FMUL R24, R76, R28 ;  /* 0x0000001c4c187220 */ /* 0x000fe20000400000 */
[----:B------:R-:W-:Y:S01]  /*6e20*/  F2FP.BF16.F32.PACK_AB R129, R23, R22 ;  /* 0x000000161781723e */ /* 0x000fe200000010ff */
[C---:B------:R-:W-:Y:S01]  /*6e30*/  FFMA R21, R83.reuse, R82, R21 ;  /* 0x0000005253157223 */ /* 0x040fe20000000015 */
[----:B------:R-:W-:Y:S01]  /*6e40*/  LOP3.LUT R82, R108, 0xffff0000, RZ, 0xc0, !PT ;  /* 0xffff00006c527812 */ /* 0x000fe200078ec0ff */
[----:B------:R-:W-:Y:S01]  /*6e50*/  FFMA R26, R83, R87, R26 ;  /* 0x00000057531a7223 */ /* 0x000fe2000000001a */
[----:B------:R-:W-:Y:S01]  /*6e60*/  SHF.L.U32 R87, R111, 0x10, RZ ;  /* 0x000000106f577819 */ /* 0x000fe200000006ff */
[----:B------:R-:W-:Y:S01]  /*6e70*/  FFMA R27, R83, R84, R27 ;  /* 0x00000054531b7223 */ /* 0x000fe2000000001b */
[----:B------:R-:W-:Y:S01]  /*6e80*/  F2FP.BF16.F32.PACK_AB R130, R21, R20 ;  /* 0x000000141582723e */ /* 0x000fe200000010ff */
[----:B------:R-:W-:Y:S01]  /*6e90*/  FFMA R24, R83, R80, R24 ;  /* 0x0000005053187223 */ /* 0x000fe20000000018 */
[----:B------:R-:W-:Y:S01]  /*6ea0*/  LOP3.LUT R80, R109, 0xffff0000, RZ, 0xc0, !PT ;  /* 0xffff00006d507812 */ /* 0x000fe200078ec0ff */
[C---:B------:R-:W-:Y:S01]  /*6eb0*/  FMUL R25, R76.reuse, R29 ;  /* 0x0000001d4c197220 */ /* 0x040fe20000400000 */
[----:B------:R-:W-:Y:S01]  /*6ec0*/  F2FP.BF16.F32.PACK_AB R131, R27, R26 ;  /* 0x0000001a1b83723e */ /* 0x000fe200000010ff */
[C---:B------:R-:W-:Y:S01]  /*6ed0*/  FMUL R30, R76.reuse, R30 ;  /* 0x0000001e4c1e7220 */ /* 0x040fe20000400000 */
[----:B------:R-:W-:Y:S01]  /*6ee0*/  LOP3.LUT R84, R143, 0xffff0000, RZ, 0xc0, !PT ;  /* 0xffff00008f547812 */ /* 0x000fe200078ec0ff */
[----:B------:R-:W-:Y:S01]  /*6ef0*/  FMUL R31, R76, R31 ;  /* 0x0000001f4c1f7220 */ /* 0x000fe20000400000 */
[----:B------:R-:W-:Y:S01]  /*6f00*/  FFMA R25, R83, R82, R25 ;  /* 0x0000005253197223 */ /* 0x000fe20000000019 */
[----:B------:R-:W-:Y:S01]  /*6f10*/  LOP3.LUT R82, R111, 0xffff0000, RZ, 0xc0, !PT ;  /* 0xffff00006f527812 */ /* 0x000fe200078ec0ff */
[C---:B------:R-:W-:Y:S01]  /*6f20*/  FFMA R30, R83.reuse, R85, R30 ;  /* 0x00000055531e7223 */ /* 0x040fe2000000001e */
[C---:B------:R-:W-:Y:S01]  /*6f30*/  SHF.L.U32 R85, R110.reuse, 0x10, RZ ;  /* 0x000000106e557819 */ /* 0x040fe200000006ff */
[C---:B------:R-:W-:Y:S01]  /*6f40*/  FFMA R31, R83.reuse, R80, R31 ;  /* 0x00000050531f7223 */ /* 0x040fe2000000001f */
[----:B------:R-:W-:Y:S01]  /*6f50*/  LOP3.LUT R80, R110, 0xffff0000, RZ, 0xc0, !PT ;  /* 0xffff00006e507812 */ /* 0x000fe200078ec0ff */
[C---:B------:R-:W-:Y:S01]  /*6f60*/  FMUL R28, R76.reuse, R32 ;  /* 0x000000204c1c7220 */ /* 0x040fe20000400000 */
[C---:B------:R-:W-:Y:S01]  /*6f70*/  FMUL R29, R76.reuse, R33 ;  /* 0x000000214c1d7220 */ /* 0x040fe20000400000 */
[C---:B------:R-:W-:Y:S01]  /*6f80*/  FMUL R34, R76.reuse, R34 ;  /* 0x000000224c227220 */ /* 0x040fe20000400000 */
[----:B------:R-:W-:Y:S01]  /*6f90*/  FMUL R35, R76, R35 ;  /* 0x000000234c237220 */ /* 0x000fe20000400000 */
[----:B------:R-:W-:Y:S01]  /*6fa0*/  FFMA R28, R83, R85, R28 ;  /* 0x00000055531c7223 */ /* 0x000fe2000000001c */
[----:B------:R-:W-:Y:S01]  /*6fb0*/  SHF.L.U32 R85, R117, 0x10, RZ ;  /* 0x0000001075557819 */ /* 0x000fe200000006ff */
[C---:B------:R-:W-:Y:S01]  /*6fc0*/  FFMA R29, R83.reuse, R80, R29 ;  /* 0x00000050531d7223 */ /* 0x040fe2000000001d */
[C---:B------:R-:W-:Y:S01]  /*6fd0*/  SHF.L.U32 R80, R116.reuse, 0x10, RZ ;  /* 0x0000001074507819 */ /* 0x040fe200000006ff */
[----:B------:R-:W-:Y:S01]  /*6fe0*/  FFMA R34, R83, R87, R34 ;  /* 0x0000005753227223 */ /* 0x000fe20000000022 */
[----:B------:R-:W-:Y:S01]  /*6ff0*/  SHF.L.U32 R87, R119, 0x10, RZ ;  /* 0x0000001077577819 */ /* 0x000fe200000006ff */
[C---:B------:R-:W-:Y:S01]  /*7000*/  FFMA R35, R83.reuse, R82, R35 ;  /* 0x0000005253237223 */ /* 0x040fe20000000023 */
[----:B------:R-:W-:Y:S01]  /*7010*/  LOP3.LUT R82, R116, 0xffff0000, RZ, 0xc0, !PT ;  /* 0xffff000074527812 */ /* 0x000fe200078ec0ff */
[C---:B------:R-:W-:Y:S01]  /*7020*/  FMUL R32, R76.reuse, R36 ;  /* 0x000000244c207220 */ /* 0x040fe20000400000 */
[C---:B------:R-:W-:Y:S01]  /*7030*/  FMUL R33, R76.reuse, R37 ;  /* 0x000000254c217220 */ /* 0x040fe20000400000 */
[----:B------:R-:W-:Y:S01]  /*7040*/  FMUL R38, R76, R38 ;  /* 0x000000264c267220 */ /* 0x000fe20000400000 */
[----:B------:R1:W-:Y:S01]  /*7050*/  STS.128 [R178+UR49+0x400], R96 ;  /* 0x00040060b2007988 */ /* 0x0003e20008000c31 */
[----:B------:R-:W-:Y:S01]  /*7060*/  FFMA R32, R83, R80, R32 ;  /* 0x0000005053207223 */ /* 0x000fe20000000020 */
[----:B------:R-:W-:Y:S01]  /*7070*/  LOP3.LUT R80, R117, 0xffff0000, RZ, 0xc0, !PT ;  /* 0xffff000075507812 */ /* 0x000fe200078ec0ff */
[C---:B------:R-:W-:Y:S01]  /*7080*/  FFMA R33, R83.reuse, R82, R33 ;  /* 0x0000005253217223 */ /* 0x040fe20000000021 */
[----:B------:R-:W-:Y:S01]  /*7090*/  LOP3.LUT R82, R118, 0xffff0000, RZ, 0xc0, !PT ;  /* 0xffff000076527812 */ /* 0x000fe200078ec0ff */
[----:B------:R-:W-:Y:S01]  /*70a0*/  FMUL R39, R76, R39 ;  /* 0x000000274c277220 */ /* 0x000fe20000400000 */
[C---:B------:R-:W-:Y:S01]  /*70b0*/  FFMA R38, R83.reuse, R85, R38 ;  /* 0x0000005553267223 */ /* 0x040fe20000000026 */
[----:B------:R-:W-:Y:S01]  /*70c0*/  SHF.L.U32 R85, R118, 0x10, RZ ;  /* 0x0000001076557819 */ /* 0x000fe200000006ff */
[C---:B------:R-:W-:Y:S01]  /*70d0*/  FMUL R36, R76.reuse, R40 ;  /* 0x000000284c247220 */ /* 0x040fe20000400000 */
[----:B------:R-:W-:Y:S01]  /*70e0*/  FFMA R39, R83, R80, R39 ;  /* 0x0000005053277223 */ /* 0x000fe20000000027 */
[----:B------:R-:W-:Y:S01]  /*70f0*/  LOP3.LUT R80, R119, 0xffff0000, RZ, 0xc0, !PT ;  /* 0xffff000077507812 */ /* 0x000fe200078ec0ff */
[C---:B------:R-:W-:Y:S01]  /*7100*/  FMUL R37, R76.reuse, R41 ;  /* 0x000000294c257220 */ /* 0x040fe20000400000 */
[C---:B------:R-:W-:Y:S01]  /*7110*/  FMUL R42, R76.reuse, R42 ;  /* 0x0000002a4c2a7220 */ /* 0x040fe20000400000 */
[----:B------:R-:W-:Y:S01]  /*7120*/  FMUL R43, R76, R43 ;  /* 0x0000002b4c2b7220 */ /* 0x000fe20000400000 */
[C---:B------:R-:W-:Y:S01]  /*7130*/  FFMA R36, R83.reuse, R85, R36 ;  /* 0x0000005553247223 */ /* 0x040fe20000000024 */
[C---:B------:R-:W-:Y:S01]  /*7140*/  SHF.L.U32 R85, R124.reuse, 0x10, RZ ;  /* 0x000000107c557819 */ /* 0x040fe200000006ff */
[----:B------:R2:W-:Y:S01]  /*7150*/  STS.128 [R177+0x400], R120 ;  /* 0x00040078b1007388 */ /* 0x0005e20000000c00 */
[----:B------:R-:W-:Y:S01]  /*7160*/  FFMA R37, R83, R82, R37 ;  /* 0x0000005253257223 */ /* 0x000fe20000000025 */
[----:B------:R-:W-:Y:S01]  /*7170*/  LOP3.LUT R82, R125, 0xffff0000, RZ, 0xc0, !PT ;  /* 0xffff00007d527812 */ /* 0x000fe200078ec0ff */
[----:B------:R-:W-:Y:S01]  /*7180*/  FFMA R42, R83, R87, R42 ;  /* 0x00000057532a7223 */ /* 0x000fe2000000002a */
[----:B------:R-:W-:Y:S01]  /*7190*/  SHF.L.U32 R87, R125, 0x10, RZ ;  /* 0x000000107d577819 */ /* 0x000fe200000006ff */
        /* <DEDUP_REMOVED lines=8> */
[----:B------:R4:W-:Y:S01]  /*7220*/  STS.128 [R176+0x400], R128 ;  /* 0x00040080b0007388 */ /* 0x0009e20000000c00 */
[C---:B------:R-:W-:Y:S01]  /*7230*/  FFMA R41, R83.reuse, R80, R41 ;  /* 0x0000005053297223 */ /* 0x040fe20000000029 */
[C---:B------:R-:W-:Y:S01]  /*7240*/  SHF.L.U32 R80, R126.reuse, 0x10, RZ ;  /* 0x000000107e507819 */ /* 0x040fe200000006ff */
[----:B------:R-:W-:Y:S01]  /*7250*/  FFMA R46, R83, R87, R46 ;  /* 0x00000057532e7223 */ /* 0x000fe2000000002e */
[----:B------:R-:W-:Y:S01]  /*7260*/  SHF.L.U32 R87, R133, 0x10, RZ ;  /* 0x0000001085577819 */ /* 0x000fe200000006ff */
[----:B------:R-:W-:Y:S01]  /*7270*/  FFMA R47, R83, R82, R47 ;  /* 0x00000052532f7223 */ /* 0x000fe2000000002f */
[----:B------:R-:W-:Y:S01]  /*7280*/  LOP3.LUT R82, R126, 0xffff0000, RZ, 0xc0, !PT ;  /* 0xffff00007e527812 */ /* 0x000fe200078ec0ff */
[C---:B------:R-:W-:Y:S01]  /*7290*/  FMUL R44, R76.reuse, R48 ;  /* 0x000000304c2c7220 */ /* 0x040fe20000400000 */
[----:B-1----:R-:W-:Y:S01]  /*72a0*/  F2FP.BF16.F32.PACK_AB R96, R25, R24 ;  /* 0x000000181960723e */ /* 0x002fe200000010ff */
[C---:B------:R-:W-:Y:S01]  /*72b0*/  FMUL R45, R76.reuse, R49 ;  /* 0x000000314c2d7220 */ /* 0x040fe20000400000 */
[----:B------:R-:W-:Y:S01]  /*72c0*/  F2FP.BF16.F32.PACK_AB R97, R31, R30 ;  /* 0x0000001e1f61723e */ /* 0x000fe200000010ff */
[----:B------:R-:W-:Y:S01]  /*72d0*/  FMUL R50, R76, R50 ;  /* 0x000000324c327220 */ /* 0x000fe20000400000 */
[----:B------:R-:W-:Y:S01]  /*72e0*/  F2FP.BF16.F32.PACK_AB R98, R29, R28 ;  /* 0x0000001c1d62723e */ /* 0x000fe200000010ff */
[----:B------:R-:W-:Y:S01]  /*72f0*/  FFMA R44, R83, R80, R44 ;  /* 0x00000050532c7223 */ /* 0x000fe2000000002c */
[----:B------:R-:W-:Y:S01]  /*7300*/  LOP3.LUT R80, R127, 0xffff0000, RZ, 0xc0, !PT ;  /* 0xffff00007f507812 */ /* 0x000fe200078ec0ff */
[----:B------:R-:W-:Y:S01]  /*7310*/  FFMA R45, R83, R82, R45 ;  /* 0x00000052532d7223 */ /* 0x000fe2000000002d */
[----:B------:R-:W-:Y:S01]  /*7320*/  LOP3.LUT R82, R132, 0xffff0000, RZ, 0xc0, !PT ;  /* 0xffff000084527812 */ /* 0x000fe200078ec0ff */
[----:B------:R-:W-:Y:S01]  /*7330*/  FMUL R51, R76, R51 ;  /* 0x000000334c337220 */ /* 0x000fe20000400000 */
[----:B------:R-:W-:Y:S01]  /*7340*/  F2FP.BF16.F32.PACK_AB R99, R35, R34 ;  /* 0x000000222363723e */ /* 0x000fe200000010ff */
[----:B------:R-:W-:Y:S01]  /*7350*/  FFMA R50, R83, R85, R50 ;  /* 0x0000005553327223 */ /* 0x000fe20000000032 */
[----:B------:R-:W-:Y:S01]  /*7360*/  SHF.L.U32 R85, R132, 0x10, RZ ;  /* 0x0000001084557819 */ /* 0x000fe200000006ff */
[C---:B------:R-:W-:Y:S01]  /*7370*/  FMUL R48, R76.reuse, R52 ;  /* 0x000000344c307220 */ /* 0x040fe20000400000 */
[----:B--2---:R-:W-:Y:S01]  /*7380*/  F2FP.BF16.F32.PACK_AB R120, R33, R32 ;  /* 0x000000202178723e */ /* 0x004fe200000010ff */
[----:B------:R-:W-:Y:S01]  /*7390*/  FFMA R51, R83, R80, R51 ;  /* 0x0000005053337223 */ /* 0x000fe20000000033 */
[----:B------:R-:W-:Y:S01]  /*73a0*/  LOP3.LUT R80, R133, 0xffff0000, RZ, 0xc0, !PT ;  /* 0xffff000085507812 */ /* 0x000fe200078ec0ff */
[----:B------:R1:W-:Y:S01]  /*73b0*/  STS.128 [R175+0x400], R96 ;  /* 0x00040060af007388 */ /* 0x0003e20000000c00 */
[----:B------:R-:W-:Y:S01]  /*73c0*/  F2FP.BF16.F32.PACK_AB R121, R39, R38 ;  /* 0x000000262779723e */ /* 0x000fe200000010ff */
[C---:B------:R-:W-:Y:S01]  /*73d0*/  FMUL R49, R76.reuse, R53 ;  /* 0x000000354c317220 */ /* 0x040fe20000400000 */
[----:B------:R-:W-:Y:S01]  /*73e0*/  F2FP.BF16.F32.PACK_AB R122, R37, R36 ;  /* 0x00000024257a723e */ /* 0x000fe200000010ff */
[C---:B------:R-:W-:Y:S01]  /*73f0*/  FMUL R54, R76.reuse, R54 ;  /* 0x000000364c367220 */ /* 0x040fe20000400000 */
[----:B------:R-:W-:Y:S01]  /*7400*/  F2FP.BF16.F32.PACK_AB R123, R43, R42 ;  /* 0x0000002a2b7b723e */ /* 0x000fe200000010ff */
[----:B------:R-:W-:Y:S01]  /*7410*/  FMUL R55, R76, R55 ;  /* 0x000000374c377220 */ /* 0x000fe20000400000 */
[----:B----4-:R-:W-:Y:S01]  /*7420*/  F2FP.BF16.F32.PACK_AB R128, R41, R40 ;  /* 0x000000282980723e */ /* 0x010fe200000010ff */
[C---:B------:R-:W-:Y:S01]  /*7430*/  FFMA R48, R83.reuse, R85, R48 ;  /* 0x0000005553307223 */ /* 0x040fe20000000030 */
[C---:B------:R-:W-:Y:S01]  /*7440*/  FFMA R49, R83.reuse, R82, R49 ;  /* 0x0000005253317223 */ /* 0x040fe20000000031 */
[----:B------:R1:W-:Y:S01]  /*7450*/  STS.128 [R173+0x400], R120 ;  /* 0x00040078ad007388 */ /* 0x0003e20000000c00 */
[C---:B------:R-:W-:Y:S01]  /*7460*/  SHF.L.U32 R85, R134.reuse, 0x10, RZ ;  /* 0x0000001086557819 */ /* 0x040fe200000006ff */
[----:B------:R-:W-:Y:S01]  /*7470*/  FFMA R54, R83, R87, R54 ;  /* 0x0000005753367223 */ /* 0x000fe20000000036 */
[----:B------:R-:W-:Y:S01]  /*7480*/  SHF.L.U32 R87, R135, 0x10, RZ ;  /* 0x0000001087577819 */ /* 0x000fe200000006ff */
[----:B------:R-:W-:Y:S01]  /*7490*/  FFMA R55, R83, R80, R55 ;  /* 0x0000005053377223 */ /* 0x000fe20000000037 */
[----:B------:R-:W-:Y:S01]  /*74a0*/  LOP3.LUT R80, R134, 0xffff0000, RZ, 0xc0, !PT ;  /* 0xffff000086507812 */ /* 0x000fe200078ec0ff */
[C---:B------:R-:W-:Y:S01]  /*74b0*/  FMUL R52, R76.reuse, R56 ;  /* 0x000000384c347220 */ /* 0x040fe20000400000 */
[----:B------:R-:W-:Y:S01]  /*74c0*/  LOP3.LUT R82, R135, 0xffff0000, RZ, 0xc0, !PT ;  /* 0xffff000087527812 */ /* 0x000fe200078ec0ff */
[C---:B------:R-:W-:Y:S01]  /*74d0*/  FMUL R53, R76.reuse, R57 ;  /* 0x000000394c357220 */ /* 0x040fe20000400000 */
[C---:B------:R-:W-:Y:S01]  /*74e0*/  FMUL R58, R76.reuse, R58 ;  /* 0x0000003a4c3a7220 */ /* 0x040fe20000400000 */
[----:B------:R-:W-:Y:S01]  /*74f0*/  FMUL R59, R76, R59 ;  /* 0x0000003b4c3b7220 */ /* 0x000fe20000400000 */
[C---:B------:R-:W-:Y:S01]  /*7500*/  FFMA R52, R83.reuse, R85, R52 ;  /* 0x0000005553347223 */ /* 0x040fe20000000034 */
[C---:B------:R-:W-:Y:S01]  /*7510*/  FFMA R53, R83.reuse, R80, R53 ;  /* 0x0000005053357223 */ /* 0x040fe20000000035 */
[C---:B------:R-:W-:Y:S01]  /*7520*/  FFMA R58, R83.reuse, R87, R58 ;  /* 0x00000057533a7223 */ /* 0x040fe2000000003a */
[----:B------:R-:W-:Y:S01]  /*7530*/  FFMA R59, R83, R82, R59 ;  /* 0x00000052533b7223 */ /* 0x000fe2000000003b */
[----:B------:R-:W-:Y:S01]  /*7540*/  SHF.L.U32 R80, R140, 0x10, RZ ;  /* 0x000000108c507819 */ /* 0x000fe200000006ff */
[----:B------:R-:W-:Y:S01]  /*7550*/  FMUL R56, R76, R60 ;  /* 0x0000003c4c387220 */ /* 0x000fe20000400000 */
[----:B------:R-:W-:Y:S01]  /*7560*/  LOP3.LUT R82, R140, 0xffff0000, RZ, 0xc0, !PT ;  /* 0xffff00008c527812 */ /* 0x000fe200078ec0ff */
[C---:B------:R-:W-:Y:S01]  /*7570*/  FMUL R57, R76.reuse, R61 ;  /* 0x0000003d4c397220 */ /* 0x040fe20000400000 */
[----:B------:R-:W-:Y:S01]  /*7580*/  SHF.L.U32 R85, R141, 0x10, RZ ;  /* 0x000000108d557819 */ /* 0x000fe200000006ff */
[C---:B------:R-:W-:Y:S01]  /*7590*/  FMUL R62, R76.reuse, R62 ;  /* 0x0000003e4c3e7220 */ /* 0x040fe20000400000 */
[----:B------:R-:W-:Y:S01]  /*75a0*/  F2FP.BF16.F32.PACK_AB R129, R47, R46 ;  /* 0x0000002e2f81723e */ /* 0x000fe200000010ff */
[----:B------:R-:W-:Y:S01]  /*75b0*/  FFMA R56, R83, R80, R56 ;  /* 0x0000005053387223 */ /* 0x000fe20000000038 */
[----:B------:R-:W-:Y:S01]  /*75c0*/  F2FP.BF16.F32.PACK_AB R130, R45, R44 ;  /* 0x0000002c2d82723e */ /* 0x000fe200000010ff */
[----:B------:R-:W-:Y:S01]  /*75d0*/  FFMA R57, R83, R82, R57 ;  /* 0x0000005253397223 */ /* 0x000fe20000000039 */
[----:B------:R-:W-:Y:S01]  /*75e0*/  F2FP.BF16.F32.PACK_AB R131, R51, R50 ;  /* 0x000000323383723e */ /* 0x000fe200000010ff */
[----:B------:R-:W-:Y:S01]  /*75f0*/  FFMA R62, R83, R85, R62 ;  /* 0x00000055533e7223 */ /* 0x000fe2000000003e */
[----:B------:R-:W-:Y:S01]  /*7600*/  LOP3.LUT R80, R141, 0xffff0000, RZ, 0xc0, !PT ;  /* 0xffff00008d507812 */ /* 0x000fe200078ec0ff */
[----:B------:R-:W-:Y:S01]  /*7610*/  FMUL R63, R76, R63 ;  /* 0x0000003f4c3f7220 */ /* 0x000fe20000400000 */
[----:B------:R-:W-:Y:S01]  /*7620*/  SHF.L.U32 R85, R142, 0x10, RZ ;  /* 0x000000108e557819 */ /* 0x000fe200000006ff */
[----:B------:R1:W-:Y:S01]  /*7630*/  STS.128 [R172+0x400], R128 ;  /* 0x00040080ac007388 */ /* 0x0003e20000000c00 */
[----:B------:R-:W-:Y:S01]  /*7640*/  FMUL R60, R76, R64 ;  /* 0x000000404c3c7220 */ /* 0x000fe20000400000 */
[----:B------:R-:W-:Y:S01]  /*7650*/  LOP3.LUT R82, R142, 0xffff0000, RZ, 0xc0, !PT ;  /* 0xffff00008e527812 */ /* 0x000fe200078ec0ff */
[C---:B------:R-:W-:Y:S01]  /*7660*/  FMUL R61, R76.reuse, R65 ;  /* 0x000000414c3d7220 */ /* 0x040fe20000400000 */
[----:B------:R-:W-:Y:S01]  /*7670*/  SHF.L.U32 R87, R143, 0x10, RZ ;  /* 0x000000108f577819 */ /* 0x000fe200000006ff */
[C---:B------:R-:W-:Y:S01]  /*7680*/  FMUL R66, R76.reuse, R66 ;  /* 0x000000424c427220 */ /* 0x040fe20000400000 */
[----:B------:R-:W-:Y:S01]  /*7690*/  FFMA R63, R83, R80, R63 ;  /* 0x00000050533f7223 */ /* 0x000fe2000000003f */
[----:B------:R-:W-:Y:S01]  /*76a0*/  FMUL R67, R76, R67 ;  /* 0x000000434c437220 */ /* 0x000fe20000400000 */
[----:B------:R-:W-:Y:S01]  /*76b0*/  F2FP.BF16.F32.PACK_AB R136, R49, R48 ;  /* 0x000000303188723e */ /* 0x000fe200000010ff */
[----:B------:R-:W-:Y:S01]  /*76c0*/  FFMA R60, R83, R85, R60 ;  /* 0x00000055533c7223 */ /* 0x000fe2000000003c */
[----:B------:R-:W-:Y:S01]  /*76d0*/  F2FP.BF16.F32.PACK_AB R137, R55, R54 ;  /* 0x000000363789723e */ /* 0x000fe200000010ff */
[----:B------:R-:W-:Y:S01]  /*76e0*/  FFMA R61, R83, R82, R61 ;  /* 0x00000052533d7223 */ /* 0x000fe2000000003d */
[----:B------:R-:W-:Y:S01]  /*76f0*/  F2FP.BF16.F32.PACK_AB R138, R53, R52 ;  /* 0x00000034358a723e */ /* 0x000fe200000010ff */
[----:B------:R-:W-:Y:S01]  /*7700*/  FFMA R66, R83, R87, R66 ;  /* 0x0000005753427223 */ /* 0x000fe20000000042 */
[----:B------:R-:W-:Y:S01]  /*7710*/  F2FP.BF16.F32.PACK_AB R139, R59, R58 ;  /* 0x0000003a3b8b723e */ /* 0x000fe200000010ff */
[----:B------:R-:W-:Y:S01]  /*7720*/  FFMA R67, R83, R84, R67 ;  /* 0x0000005453437223 */ /* 0x000fe20000000043 */
[----:B------:R-:W-:Y:S02]  /*7730*/  F2FP.BF16.F32.PACK_AB R180, R57, R56 ;  /* 0x0000003839b4723e */ /* 0x000fe400000010ff */
[----:B------:R-:W-:Y:S01]  /*7740*/  F2FP.BF16.F32.PACK_AB R181, R63, R62 ;  /* 0x0000003e3fb5723e */ /* 0x000fe200000010ff */
[----:B------:R1:W-:Y:S01]  /*7750*/  STS.128 [R171+0x400], R136 ;  /* 0x00040088ab007388 */ /* 0x0003e20000000c00 */
[----:B------:R-:W-:Y:S02]  /*7760*/  F2FP.BF16.F32.PACK_AB R182, R61, R60 ;  /* 0x0000003c3db6723e */ /* 0x000fe400000010ff */
[----:B------:R-:W-:Y:S05]  /*7770*/  F2FP.BF16.F32.PACK_AB R183, R67, R66 ;  /* 0x0000004243b7723e */ /* 0x000fea00000010ff */
[----:B------:R1:W-:Y:S01]  /*7780*/  STS.128 [R170+0x400], R180 ;  /* 0x000400b4aa007388 */ /* 0x0003e20000000c00 */
[----:B------:R-:W-:Y:S01]  /*7790*/  @!PT LDS RZ, [RZ] ;  /* 0x00000000fffff984 */ /* 0x000fe20000000800 */
[----:B------:R-:W-:Y:S01]  /*77a0*/  @!PT LDS RZ, [RZ] ;  /* 0x00000000fffff984 */ /* 0x000fe20000000800 */
[----:B------:R-:W-:Y:S01]  /*77b0*/  @!PT LDS RZ, [RZ] ;  /* 0x00000000fffff984 */ /* 0x000fe20000000800 */
[----:B------:R-:W-:Y:S01]  /*77c0*/  @!PT LDS RZ, [RZ] ;  /* 0x00000000fffff984 */ /* 0x000fe20000000800 */
[----:B------:R2:W-:Y:S07]  /*77d0*/  MEMBAR.ALL.CTA ;  /* 0x0000000000007992 */ /* 0x0005ee0000008000 */
[----:B--2---:R-:W2:Y:S02]  /*77e0*/  FENCE.VIEW.ASYNC.S ;  /* 0x00000000000073c6 */ /* 0x004ea40000000000 */
[----:B--2---:R-:W-:Y:S06]  /*77f0*/  BAR.SYNC.DEFER_BLOCKING 0x1, 0x80 ;  /* 0x0042000000007b1d */ /* 0x004fec0000010000 */
[----:B------:R-:W-:Y:S05]  /*7800*/  @P0 BRA `(.L_x_109) ;  /* 0x0000000000300947 */ /* 0x000fea0003800000 */
[----:B------:R-:W-:Y:S01]  /*7810*/  UIADD3 UR6, UPT, UPT, UR49, 0x400, URZ ;  /* 0x0000040031067890 */ /* 0x000fe2000fffe0ff */
[----:B------:R-:W-:Y:S01]  /*7820*/  IMAD.IADD R0, R168, 0x1, R81 ;  /* 0x00000001a8007824 */ /* 0x000fe200078e0251 */
[----:B------:R-:W-:Y:S01]  /*7830*/  UIADD3 UR4, UP0, UPT, UR52, 0xa80, URZ ;  /* 0x00000a8034047890 */ /* 0x000fe2000ff1e0ff */
[----:B------:R-:W-:Y:S03]  /*7840*/  UMOV UR43, UR44 ;  /* 0x0000002c002b7c82 */ /* 0x000fe60008000000 */
[----:B------:R-:W-:Y:S01]  /*7850*/  IMAD.U32 R159, RZ, RZ, UR6 ;  /* 0x00000006ff9f7e24 */ /* 0x000fe2000f8e00ff */
[----:B------:R-:W-:Y:S01]  /*7860*/  R2UR UR41, R0 ;  /* 0x00000000002972ca */ /* 0x000fe200000e0000 */
[----:B------:R-:W-:Y:S03]  /*7870*/  UIADD3.X UR5, UPT, UPT, URZ, UR53, URZ, UP0, !UPT ;  /* 0x00000035ff057290 */ /* 0x000fe600087fe4ff */
[----:B------:R-:W-:Y:S11]  /*7880*/  R2UR UR40, R159 ;  /* 0x000000009f2872ca */ /* 0x000ff600000e0000 */
[----:B------:R-:W-:Y:S02]  /*7890*/  @!UPT UIADD3 URZ, UPT, UPT, URZ, URZ, URZ ;  /* 0x000000fffffff290 */ /* 0x000fe4000fffe0ff */
[----:B------:R2:W-:Y:S01]  /*78a0*/  UTMASTG.3D [UR40], [UR4] ;  /* 0x00000028040073b5 */ /* 0x0005e20008010000 */
[----:B------:R0:W-:Y:S01]  /*78b0*/  UTMACMDFLUSH ;  /* 0x00000000000079b7 */ /* 0x0001e20000000000 */
[----:B--2---:R-:W-:Y:S04]  /*78c0*/  DEPBAR.LE SB0, 0x1 ;  /* 0x000080400000791a */ /* 0x004fe80000000000 */
.L_x_109:
[----:B------:R-:W-:Y:S05]  /*78d0*/  BSYNC.RECONVERGENT B0 ;  /* 0x0000000000007941 */ /* 0x000fea0003800200 */
.L_x_108:
[----:B------:R-:W-:Y:S01]  /*78e0*/  BAR.SYNC.DEFER_BLOCKING 0x1, 0x80 ;  /* 0x0042000000007b1d */ /* 0x000fe20000010000 */
[----:B------:R-:W-:Y:S01]  /*78f0*/  ISETP.NE.AND P2, PT, R174, RZ, PT ;  /* 0x000000ffae00720c */ /* 0x000fe20003f45270 */
[----:B------:R-:W-:Y:S01]  /*7900*/  UISETP.NE.AND UP0, UPT, UR50, URZ, UPT ;  /* 0x000000ff3200728c */ /* 0x000fe2000bf05270 */
[----:B------:R-:W-:Y:S11]  /*7910*/  LEA R3, R105, UR49, 0x3 ;  /* 0x0000003169037c11 */ /* 0x000ff6000f8e18ff */
[----:B------:R-:W-:Y:S01]  /*7920*/  @P2 SHF.L.U32 R6, R162, 0x1f, RZ ;  /* 0x0000001fa2062819 */ /* 0x000fe200000006ff */
[----:B------:R-:W-:Y:S06]  /*7930*/  BRA.U !UP0, `(.L_x_110) ;  /* 0x0000000108247547 */ /* 0x000fec000b800000 */
[----:B------:R-:W2:Y:S01]  /*7940*/  S2R R0, SR_CgaCtaId ;  /* 0x0000000000007919 */ /* 0x000ea20000008800 */
[----:B------:R-:W-:Y:S01]  /*7950*/  IMAD.U32 R4, RZ, RZ, UR51 ;  /* 0x00000033ff047e24 */ /* 0x000fe2000f8e00ff */
[----:B------:R-:W-:Y:S04]  /*7960*/  UIADD3 UR51, UPT, UPT, UR51, 0x1, URZ ;  /* 0x0000000133337890 */ /* 0x000fe8000fffe0ff */
[----:B------:R-:W-:Y:S01]  /*7970*/  @P2 LEA R4, R4, UR49, 0x3 ;  /* 0x0000003104042c11 */ /* 0x000fe2000f8e18ff */
[----:B------:R-:W-:Y:S04]  /*7980*/  UISETP.NE.AND UP0, UPT, UR51, 0x4, UPT ;  /* 0x000000043300788c */ /* 0x000fe8000bf05270 */
[----:B------:R-:W-:Y:S01]  /*7990*/  @P2 VIADD R5, R4, 0x50 ;  /* 0x0000005004052836 */ /* 0x000fe20000000000 */
[----:B------:R-:W-:Y:S04]  /*79a0*/  USEL UR51, UR51, URZ, UP0 ;  /* 0x000000ff33337287 */ /* 0x000fe80008000000 */
[----:B--2---:R-:W-:Y:S04]  /*79b0*/  @P2 PRMT R0, R0, 0x654, R5 ;  /* 0x0000065400002816 */ /* 0x004fe80000000005 */
[----:B------:R2:W-:Y:S04]  /*79c0*/  @P2 SYNCS.ARRIVE.TRANS64.RED.A1T0 RZ, [R0+URZ], RZ ;  /* 0x000000ff00ff29a7 */ /* 0x0005e800081004ff */
.L_x_110:
[----:B------:R-:W4:Y:S01]  /*79d0*/  @P2 SYNCS.PHASECHK.TRANS64.TRYWAIT P1, [R3+URZ+0x30], R6 ;  /* 0x00003006030025a7 */ /* 0x000f2200080211ff */
[----:B------:R-:W-:Y:S01]  /*79e0*/  ISETP.NE.AND P0, PT, R79, RZ, PT ;  /* 0x000000ff4f00720c */ /* 0x000fe20003f05270 */
[----:B--2---:R-:W-:Y:S01]  /*79f0*/  IMAD.MOV.U32 R0, RZ, RZ, 0x80 ;  /* 0x00000080ff007424 */ /* 0x004fe200078e00ff */
[----:B------:R-:W-:Y:S04]  /*7a00*/  BSSY B1, `(.L_x_111) ;  /* 0x0000020000017945 */ /* 0x000fe80003800000 */
[----:B------:R-:W-:Y:S02]  /*7a10*/  SEL R81, R0, 0x40, !P0 ;  /* 0x0000004000517807 */ /* 0x000fe40004000000 */
[----:B----4-:R-:W-:Y:S01]  /*7a20*/  @P2 SEL R107, RZ, 0x1, !P1 ;  /* 0x00000001ff6b2807 */ /* 0x010fe20004800000 */
[----:B------:R-:W-:Y:S06]  /*7a30*/  @!P2 BRA `(.L_x_112) ;  /* 0x000000000070a947 */ /* 0x000fec0003800000 */
[----:B------:R-:W-:Y:S01]  /*7a40*/  ISETP.NE.AND P2, PT, R112, RZ, PT ;  /* 0x000000ff7000720c */ /* 0x000fe20003f45270 */
[----:B------:R-:W-:Y:S01]  /*7a50*/  BSSY B0, `(.L_x_113) ;  /* 0x000000b000007945 */ /* 0x000fe20003800000 */
[----:B------:R-:W-:Y:S11]  /*7a60*/  ISETP.NE.AND P0, PT, R107, RZ, PT ;  /* 0x000000ff6b00720c */ /* 0x000ff60003f05270 */
[----:B------:R-:W-:Y:S05]  /*7a70*/  @P2 IMAD R6, R105, 0x4000, R178 ;  /* 0x0000400069062824 */ /* 0x000fea00078e02b2 */
[----:B------:R-:W-:Y:S04]  /*7a80*/  @P2 IADD3 R9, PT, PT, R6, UR49, RZ ;  /* 0x0000003106092c10 */ /* 0x000fe8000fffe0ff */
[----:B------:R-:W-:Y:S01]  /*7a90*/  @P2 IADD3 R7, PT, PT, R104, R9, RZ ;  /* 0x0000000968072210 */ /* 0x000fe20007ffe0ff */
[--C-:B------:R-:W-:Y:S02]  /*7aa0*/  @P2 IMAD.IADD R5, R86, 0x1, R9.reuse ;  /* 0x0000000156052824 */ /* 0x100fe400078e0209 */
[----:B------:R-:W-:Y:S01]  /*7ab0*/  @P2 IMAD.IADD R4, R106, 0x1, R9 ;  /* 0x000000016a042824 */ /* 0x000fe200078e0209 */
[----:B------:R-:W-:Y:S06]  /*7ac0*/  @P0 BRA `(.L_x_114) ;  /* 0x00000000000c0947 */ /* 0x000fec0003800000 */
[----:B------:R-:W-:Y:S04]  /*7ad0*/  SHF.L.U32 R0, R162, 0x1f, RZ ;  /* 0x0000001fa2007819 */ /* 0x000fe800000006ff */
[----:B------:R-:W2:Y:S02]  /*7ae0*/  SYNCS.PHASECHK.TRANS64.TRYWAIT P0, [R3+URZ+0x30], R0 ;  /* 0x00003000030075a7 */ /* 0x000ea400080011ff */
[----:B--2---:R-:W-:Y:S05]  /*7af0*/  @!P0 BRA `(.L_x_115) ;  /* 0x0000004800008947 */ /* 0x004fea0003800000 */
.L_x_114:
[----:B------:R-:W-:Y:S05]  /*7b00*/  BSYNC B0 ;  /* 0x0000000000007941 */ /* 0x000fea0003800000 */
.L_x_113:
[----:B------:R-:W-:Y:S01]  /*7b10*/  ISETP.NE.AND P0, PT, R112, RZ, PT ;  /* 0x000000ff7000720c */ /* 0x000fe20003f05270 */
[----:B------:R-:W-:Y:S11]  /*7b20*/  VIADD R105, R105, 0x1 ;  /* 0x0000000169697836 */ /* 0x000ff60000000000 */
[----:B------:R-:W-:Y:S01]  /*7b30*/  @!UPT UIADD3 URZ, UPT, UPT, URZ, URZ, URZ ;  /* 0x000000fffffff290 */ /* 0x000fe2000fffe0ff */
[----:B------:R4:W1:Y:S01]  /*7b40*/  @P0 LDS.128 R88, [R6+UR49+0x400] ;  /* 0x0004003106580984 */ /* 0x0008620008000c00 */
[--C-:B--2---:R-:W-:Y:S01]  /*7b50*/  @P0 IMAD.IADD R3, R104, 0x1, R5.reuse ;  /* 0x0000000168030824 */ /* 0x104fe200078e0205 */
[C---:B------:R-:W-:Y:S01]  /*7b60*/  @P0 IADD3 R0, PT, PT, R106.reuse, R7, RZ ;  /* 0x000000076a000210 */ /* 0x040fe20007ffe0ff */
[C---:B------:R-:W-:Y:S01]  /*7b70*/  @P0 IMAD.IADD R8, R106.reuse, 0x1, R5 ;  /* 0x000000016a080824 */ /* 0x040fe200078e0205 */
[----:B------:R4:W2:Y:S02]  /*7b80*/  @P0 LDS.128 R92, [R4+0x400] ;  /* 0x00040000045c0984 */ /* 0x0008a40000000c00 */
[----:B------:R-:W-:Y:S02]  /*7b90*/  @P0 IADD3 R9, PT, PT, R106, R3, RZ ;  /* 0x000000036a090210 */ /* 0x000fe40007ffe0ff */
[----:B------:R4:W1:Y:S04]  /*7ba0*/  @P0 LDS.128 R100, [R7+0x400] ;  /* 0x0004000007640984 */ /* 0x0008680000000c00 */
[----:B------:R4:W1:Y:S04]  /*7bb0*/  @P0 LDS.128 R108, [R0+0x400] ;  /* 0x00040000006c0984 */ /* 0x0008680000000c00 */
[----:B------:R4:W1:Y:S04]  /*7bc0*/  @P0 LDS.128 R116, [R5+0x400] ;  /* 0x0004000005740984 */ /* 0x0008680000000c00 */
[----:B------:R4:W1:Y:S04]  /*7bd0*/  @P0 LDS.128 R124, [R8+0x400] ;  /* 0x00040000087c0984 */ /* 0x0008680000000c00 */
[----:B------:R4:W1:Y:S04]  /*7be0*/  @P0 LDS.128 R132, [R3+0x400] ;  /* 0x0004000003840984 */ /* 0x0008680000000c00 */
[----:B------:R4:W1:Y:S02]  /*7bf0*/  @P0 LDS.128 R140, [R9+0x400] ;  /* 0x00040000098c0984 */ /* 0x0008640000000c00 */
.L_x_112:
[----:B------:R-:W-:Y:S05]  /*7c00*/  BSYNC B1 ;  /* 0x0000000000017941 */ /* 0x000fea0003800000 */
.L_x_111:
[----:B------:R-:W-:Y:S05]  /*7c10*/  IMAD.IADD R50, R78, 0x1, R81 ;  /* 0x000000014e327824 */ /* 0x000fea00078e0251 */
[----:B----4-:R-:W-:Y:S04]  /*7c20*/  SHF.R.U32.HI R3, RZ, 0x15, R50 ;  /* 0x00000015ff037819 */ /* 0x010fe80000011632 */
[----:B------:R-:W-:Y:S11]  /*7c30*/  LOP3.LUT P0, RZ, R3, 0x3, R158, 0x48, !PT ;  /* 0x0000000303ff7812 */ /* 0x000ff6000780489e */
[----:B------:R-:W-:Y:S02]  /*7c40*/  @!UPT UIADD3 URZ, UPT, UPT, URZ, URZ, URZ ;  /* 0x000000fffffff290 */ /* 0x000fe4000fffe0ff */
        /* <DEDUP_REMOVED lines=17> */
.L_x_116:
[----:B-1----:R-:W-:Y:S01]  /*7d60*/  SHF.L.U32 R80, R88, 0x10, RZ ;  /* 0x0000001058507819 */ /* 0x002fe200000006ff */
[----:B------:R-:W-:Y:S05]  /*7d70*/  WARPSYNC.ALL ;  /* 0x0000000000007948 */ /* 0x000fea0003800000 */
[----:B------:R-:W-:Y:S01]  /*7d80*/  R2UR UR4, R50 ;  /* 0x00000000320472ca */ /* 0x000fe200000e0000 */
[----:B------:R-:W1:Y:S01]  /*7d90*/  S2R R179, SR_CgaCtaId ;  /* 0x0000000000b37919 */ /* 0x000e620000008800 */
[----:B------:R-:W-:Y:S01]  /*7da0*/  LOP3.LUT R82, R88, 0xffff0000, RZ, 0xc0, !PT ;  /* 0xffff000058527812 */ /* 0x000fe200078ec0ff */
[----:B------:R-:W-:Y:S01]  /*7db0*/  BSSY.RECONVERGENT B0, `(.L_x_117) ;  /* 0x0000102000007945 */ /* 0x000fe20003800200 */
[----:B------:R-:W-:Y:S02]  /*7dc0*/  SHF.L.U32 R85, R89, 0x10, RZ ;  /* 0x0000001059557819 */ /* 0x000fe400000006ff */
[----:B------:R-:W-:Y:S02]  /*7dd0*/  LOP3.LUT R84, R91, 0xffff0000, RZ, 0xc0, !PT ;  /* 0xffff00005b547812 */ /* 0x000fe400078ec0ff */
[----:B------:R-:W-:Y:S02]  /*7de0*/  ISETP.NE.AND P6, PT, R174, RZ, PT ;  /* 0x000000ffae00720c */ /* 0x000fe40003fc5270 */
[----:B------:R-:W-:Y:S03]  /*7df0*/  ISETP.NE.AND P0, PT, R165, RZ, PT ;  /* 0x000000ffa500720c */ /* 0x000fe60003f05270 */
[----:B------:R-:W4:Y:S02]  /*7e00*/  LDTM.x64 R4, tmem[UR4] ;  /* 0x00000004000479ee */ /* 0x000f240008340000 */
[C---:B----4-:R-:W-:Y:S01]  /*7e10*/  FMUL R0, R76.reuse, R4 ;  /* 0x000000044c007220 */ /* 0x050fe20000400000 */
[C---:B------:R-:W-:Y:S01]  /*7e20*/  FMUL R3, R76.reuse, R5 ;  /* 0x000000054c037220 */ /* 0x040fe20000400000 */
[C---:B------:R-:W-:Y:S01]  /*7e30*/  FMUL R6, R76.reuse, R6 ;  /* 0x000000064c067220 */ /* 0x040fe20000400000 */
[----:B------:R-:W-:Y:S01]  /*7e40*/  FMUL R7, R76, R7 ;  /* 0x000000074c077220 */ /* 0x000fe20000400000 */
[----:B------:R-:W-:Y:S01]  /*7e50*/  FFMA R0, R83, R80, R0 ;  /* 0x0000005053007223 */ /* 0x000fe20000000000 */
[----:B------:R-:W-:Y:S01]  /*7e60*/  LOP3.LUT R80, R89, 0xffff0000, RZ, 0xc0, !PT ;  /* 0xffff000059507812 */ /* 0x000fe200078ec0ff */
[----:B------:R-:W-:Y:S01]  /*7e70*/  FFMA R3, R83, R82, R3 ;  /* 0x0000005253037223 */ /* 0x000fe20000000003 */
[----:B------:R-:W-:Y:S01]  /*7e80*/  SHF.L.U32 R82, R91, 0x10, RZ ;  /* 0x000000105b527819 */ /* 0x000fe200000006ff */
[C---:B------:R-:W-:Y:S01]  /*7e90*/  FFMA R6, R83.reuse, R85, R6 ;  /* 0x0000005553067223 */ /* 0x040fe20000000006 */
[----:B------:R-:W-:Y:S01]  /*7ea0*/  SHF.L.U32 R85, R90, 0x10, RZ ;  /* 0x000000105a557819 */ /* 0x000fe200000006ff */
[----:B------:R-:W-:Y:S01]  /*7eb0*/  FFMA R7, R83, R80, R7 ;  /* 0x0000005053077223 */ /* 0x000fe20000000007 */
[----:B------:R-:W-:Y:S01]  /*7ec0*/  F2FP.BF16.F32.PACK_AB R96, R3, R0 ;  /* 0x000000000360723e */ /* 0x000fe200000010ff */
[----:B------:R-:W-:Y:S01]  /*7ed0*/  FMUL R4, R76, R8 ;  /* 0x000000084c047220 */ /* 0x000fe20000400000 */
[----:B------:R-:W-:Y:S01]  /*7ee0*/  LOP3.LUT R80, R90, 0xffff0000, RZ, 0xc0, !PT ;  /* 0xffff00005a507812 */ /* 0x000fe200078ec0ff */
[C---:B------:R-:W-:Y:S01]  /*7ef0*/  FMUL R0, R76.reuse, R9 ;  /* 0x000000094c007220 */ /* 0x040fe20000400000 */
[----:B------:R-:W-:Y:S01]  /*7f00*/  F2FP.BF16.F32.PACK_AB R97, R7, R6 ;  /* 0x000000060761723e */ /* 0x000fe200000010ff */
[----:B------:R-:W-:Y:S01]  /*7f10*/  FMUL R3, R76, R10 ;  /* 0x0000000a4c037220 */ /* 0x000fe20000400000 */
[C---:B------:R-:W-:Y:S01]  /*7f20*/  FFMA R4, R83.reuse, R85, R4 ;  /* 0x0000005553047223 */ /* 0x040fe20000000004 */
[----:B--2---:R-:W-:Y:S01]  /*7f30*/  SHF.L.U32 R85, R94, 0x10, RZ ;  /* 0x000000105e557819 */ /* 0x004fe200000006ff */
[----:B------:R-:W-:Y:S01]  /*7f40*/  FMUL R5, R76, R11 ;  /* 0x0000000b4c057220 */ /* 0x000fe20000400000 */
[C---:B------:R-:W-:Y:S01]  /*7f50*/  FFMA R0, R83.reuse, R80, R0 ;  /* 0x0000005053007223 */ /* 0x040fe20000000000 */
[C---:B------:R-:W-:Y:S01]  /*7f60*/  SHF.L.U32 R80, R92.reuse, 0x10, RZ ;  /* 0x000000105c507819 */ /* 0x040fe200000006ff */
[C---:B------:R-:W-:Y:S01]  /*7f70*/  FFMA R3, R83.reuse, R82, R3 ;  /* 0x0000005253037223 */ /* 0x040fe20000000003 */
[----:B------:R-:W-:Y:S01]  /*7f80*/  LOP3.LUT R82, R92, 0xffff0000, RZ, 0xc0, !PT ;  /* 0xffff00005c527812 */ /* 0x000fe200078ec0ff */
[----:B------:R-:W-:Y:S01]  /*7f90*/  FMUL R6, R76, R12 ;  /* 0x0000000c4c067220 */ /* 0x000fe20000400000 */
[----:B------:R-:W-:Y:S01]  /*7fa0*/  F2FP.BF16.F32.PACK_AB R98, R0, R4 ;  /* 0x000000040062723e */ /* 0x000fe200000010ff */
[C---:B------:R-:W-:Y:S01]  /*7fb0*/  FFMA R5, R83.reuse, R84, R5 ;  /* 0x0000005453057223 */ /* 0x040fe20000000005 */
[C---:B------:R-:W-:Y:S01]  /*7fc0*/  FMUL R7, R76.reuse, R13 ;  /* 0x0000000d4c077220 */ /* 0x040fe20000400000 */
[----:B------:R-:W-:Y:S01]  /*7fd0*/  FFMA R6, R83, R80, R6 ;  /* 0x0000005053067223 */ /* 0x000fe20000000006 */
[----:B------:R-:W-:Y:S01]  /*7fe0*/  SHF.L.U32 R80, R93, 0x10, RZ ;  /* 0x000000105d507819 */ /* 0x000fe200000006ff */
[C---:B------:R-:W-:Y:S01]  /*7ff0*/  FMUL R0, R76.reuse, R14 ;  /* 0x0000000e4c007220 */ /* 0x040fe20000400000 */
[----:B------:R-:W-:Y:S01]  /*8000*/  F2FP.BF16.F32.PACK_AB R99, R5, R3 ;  /* 0x000000030563723e */ /* 0x000fe200000010ff */
[----:B------:R-:W-:Y:S01]  /*8010*/  FFMA R7, R83, R82, R7 ;  /* 0x0000005253077223 */ /* 0x000fe20000000007 */
[----:B------:R-:W-:Y:S01]  /*8020*/  LOP3.LUT R82, R93, 0xffff0000, RZ, 0xc0, !PT ;  /* 0xffff00005d527812 */ /* 0x000fe200078ec0ff */
[C---:B------:R-:W-:Y:S01]  /*8030*/  FMUL R3, R76.reuse, R15 ;  /* 0x0000000f4c037220 */ /* 0x040fe20000400000 */
[----:B------:R-:W-:Y:S01]  /*8040*/  FMUL R4, R76, R16 ;  /* 0x000000104c047220 */ /* 0x000fe20000400000 */
[C---:B------:R-:W-:Y:S01]  /*8050*/  FFMA R0, R83.reuse, R80, R0 ;  /* 0x0000005053007223 */ /* 0x040fe20000000000 */
[----:B------:R-:W-:Y:S01]  /*8060*/  LOP3.LUT R80, R94, 0xffff0000, RZ, 0xc0, !PT ;  /* 0xffff00005e507812 */ /* 0x000fe200078ec0ff */
[----:B------:R-:W-:Y:S01]  /*8070*/  FFMA R3, R83, R82, R3 ;  /* 0x0000005253037223 */ /* 0x000fe20000000003 */
[----:B------:R-:W-:Y:S01]  /*8080*/  F2FP.BF16.F32.PACK_AB R120, R7, R6 ;  /* 0x000000060778723e */ /* 0x000fe200000010ff */
[----:B------:R-:W-:Y:S01]  /*8090*/  FFMA R4, R83, R85, R4 ;  /* 0x0000005553047223 */ /* 0x000fe20000000004 */
[C---:B------:R-:W-:Y:S01]  /*80a0*/  SHF.L.U32 R85, R95.reuse, 0x10, RZ ;  /* 0x000000105f557819 */ /* 0x040fe200000006ff */
[C---:B------:R-:W-:Y:S01]  /*80b0*/  FMUL R5, R76.reuse, R17 ;  /* 0x000000114c057220 */ /* 0x040fe20000400000 */
[----:B------:R-:W-:Y:S01]  /*80c0*/  LOP3.LUT R82, R95, 0xffff0000, RZ, 0xc0, !PT ;  /* 0xffff00005f527812 */ /* 0x000fe200078ec0ff */
[C---:B------:R-:W-:Y:S01]  /*80d0*/  FMUL R6, R76.reuse, R18 ;  /* 0x000000124c067220 */ /* 0x040fe20000400000 */
[----:B------:R-:W-:Y:S01]  /*80e0*/  F2FP.BF16.F32.PACK_AB R121, R3, R0 ;  /* 0x000000000379723e */ /* 0x000fe200000010ff */
[----:B------:R-:W-:Y:S01]  /*80f0*/  FMUL R7, R76, R19 ;  /* 0x000000134c077220 */ /* 0x000fe20000400000 */
        /* <DEDUP_REMOVED lines=11> */
[----:B------:R-:W-:Y:S01]  /*81b0*/  SHF.L.U32 R80, R101, 0x10, RZ ;  /* 0x0000001065507819 */ /* 0x000fe200000006ff */
[----:B------:R-:W-:Y:S01]  /*81c0*/  FFMA R3, R83, R82, R3 ;  /* 0x0000005253037223 */ /* 0x000fe20000000003 */
[----:B------:R-:W-:Y:S01]  /*81d0*/  LOP3.LUT R82, R103, 0xffff0000, RZ, 0xc0, !PT ;  /* 0xffff000067527812 */ /* 0x000fe200078ec0ff */
[C---:B------:R-:W-:Y:S01]  /*81e0*/  FMUL R4, R76.reuse, R22 ;  /* 0x000000164c047220 */ /* 0x040fe20000400000 */
[----:B------:R2:W-:Y:S01]  /*81f0*/  STS.128 [R178+UR49+0x4400], R96 ;  /* 0x00440060b2007988 */ /* 0x0005e20008000c31 */
[C---:B------:R-:W-:Y:S01]  /*8200*/  FMUL R5, R76.reuse, R23 ;  /* 0x000000174c057220 */ /* 0x040fe20000400000 */
[----:B------:R-:W-:Y:S01]  /*8210*/  F2FP.BF16.F32.PACK_AB R128, R3, R0 ;  /* 0x000000000380723e */ /* 0x000fe200000010ff */
[----:B------:R-:W-:Y:S01]  /*8220*/  FFMA R4, R83, R80, R4 ;  /* 0x0000005053047223 */ /* 0x000fe20000000004 */
[----:B------:R-:W-:Y:S01]  /*8230*/  LOP3.LUT R0, R101, 0xffff0000, RZ, 0xc0, !PT ;  /* 0xffff000065007812 */ /* 0x000fe200078ec0ff */
[----:B------:R-:W-:Y:S01]  /*8240*/  FMUL R6, R76, R24 ;  /* 0x000000184c067220 */ /* 0x000fe20000400000 */
[----:B------:R-:W-:Y:S01]  /*8250*/  SHF.L.U32 R3, R102, 0x10, RZ ;  /* 0x0000001066037819 */ /* 0x000fe200000006ff */
[----:B------:R-:W-:Y:S01]  /*8260*/  FMUL R7, R76, R25 ;  /* 0x000000194c077220 */ /* 0x000fe20000400000 */
[----:B------:R-:W-:Y:S01]  /*8270*/  LOP3.LUT R80, R102, 0xffff0000, RZ, 0xc0, !PT ;  /* 0xffff000066507812 */ /* 0x000fe200078ec0ff */
[C---:B------:R-:W-:Y:S01]  /*8280*/  FFMA R5, R83.reuse, R0, R5 ;  /* 0x0000000053057223 */ /* 0x040fe20000000005 */
[----:B------:R-:W-:Y:S01]  /*8290*/  SHF.L.U32 R0, R108, 0x10, RZ ;  /* 0x000000106c007819 */ /* 0x000fe200000006ff */
[C---:B------:R-:W-:Y:S01]  /*82a0*/  FMUL R8, R76.reuse, R26 ;  /* 0x0000001a4c087220 */ /* 0x040fe20000400000 */
        /* <DEDUP_REMOVED lines=18> */
[----:B------:R4:W-:Y:S01]  /*83d0*/  STS.128 [R177+0x4400], R120 ;  /* 0x00440078b1007388 */ /* 0x0009e20000000c00 */
[----:B------:R-:W-:Y:S01]  /*83e0*/  FFMA R11, R83, R80, R11 ;  /* 0x00000050530b7223 */ /* 0x000fe2000000000b */
[----:B------:R-:W-:Y:S01]  /*83f0*/  LOP3.LUT R80, R111, 0xffff0000, RZ, 0xc0, !PT ;  /* 0xffff00006f507812 */ /* 0x000fe200078ec0ff */
[C---:B------:R-:W-:Y:S01]  /*8400*/  FFMA R12, R83.reuse, R3, R12 ;  /* 0x00000003530c7223 */ /* 0x040fe2000000000c */
[C---:B------:R-:W-:Y:S01]  /*8410*/  SHF.L.U32 R3, R110.reuse, 0x10, RZ ;  /* 0x000000106e037819 */ /* 0x040fe200000006ff */
[----:B------:R-:W-:Y:S01]  /*8420*/  FFMA R13, R83, R0, R13 ;  /* 0x00000000530d7223 */ /* 0x000fe2000000000d */
[----:B------:R-:W-:Y:S01]  /*8430*/  LOP3.LUT R0, R110, 0xffff0000, RZ, 0xc0, !PT ;  /* 0xffff00006e007812 */ /* 0x000fe200078ec0ff */
[C---:B------:R-:W-:Y:S01]  /*8440*/  FMUL R14, R76.reuse, R32 ;  /* 0x000000204c0e7220 */ /* 0x040fe20000400000 */
[----:B--2---:R-:W-:Y:S01]  /*8450*/  F2FP.BF16.F32.PACK_AB R96, R11, R10 ;  /* 0x0000000a0b60723e */ /* 0x004fe200000010ff */
[C---:B------:R-:W-:Y:S01]  /*8460*/  FMUL R15, R76.reuse, R33 ;  /* 0x000000214c0f7220 */ /* 0x040fe20000400000 */
[----:B------:R-:W-:Y:S01]  /*8470*/  F2FP.BF16.F32.PACK_AB R97, R13, R12 ;  /* 0x0000000c0d61723e */ /* 0x000fe200000010ff */
        /* <DEDUP_REMOVED lines=14> */
[----:B------:R-:W-:Y:S01]  /*8560*/  FMUL R20, R76, R38 ;  /* 0x000000264c147220 */ /* 0x000fe20000400000 */
[----:B------:R-:W-:Y:S01]  /*8570*/  FFMA R18, R83, R0, R18 ;  /* 0x0000000053127223 */ /* 0x000fe20000000012 */
[----:B------:R-:W-:Y:S01]  /*8580*/  LOP3.LUT R0, R117, 0xffff0000, RZ, 0xc0, !PT ;  /* 0xffff000075007812 */ /* 0x000fe200078ec0ff */
[C---:B------:R-:W-:Y:S01]  /*8590*/  FFMA R19, R83.reuse, R80, R19 ;  /* 0x0000005053137223 */ /* 0x040fe20000000013 */
[C---:B------:R-:W-:Y:S01]  /*85a0*/  LOP3.LUT R80, R118.reuse, 0xffff0000, RZ, 0xc0, !PT ;  /* 0xffff000076507812 */ /* 0x040fe200078ec0ff */
[----:B------:R-:W-:Y:S01]  /*85b0*/  FFMA R20, R83, R3, R20 ;  /* 0x0000000353147223 */ /* 0x000fe20000000014 */
[----:B------:R-:W-:Y:S01]  /*85c0*/  SHF.L.U32 R3, R118, 0x10, RZ ;  /* 0x0000001076037819 */ /* 0x000fe200000006ff */
[C---:B------:R-:W-:Y:S01]  /*85d0*/  FMUL R21, R76.reuse, R39 ;  /* 0x000000274c157220 */ /* 0x040fe20000400000 */
[----:B----4-:R-:W-:Y:S01]  /*85e0*/  F2FP.BF16.F32.PACK_AB R120, R19, R18 ;  /* 0x000000121378723e */ /* 0x010fe200000010ff */
[C---:B------:R-:W-:Y:S01]  /*85f0*/  FMUL R22, R76.reuse, R40 ;  /* 0x000000284c167220 */ /* 0x040fe20000400000 */
[----:B------:R-:W-:Y:S01]  /*8600*/  STS.128 [R176+0x4400], R128 ;  /* 0x00440080b0007388 */ /* 0x000fe20000000c00 */
[C---:B------:R-:W-:Y:S01]  /*8610*/  FMUL R23, R76.reuse, R41 ;  /* 0x000000294c177220 */ /* 0x040fe20000400000 */
[----:B------:R-:W-:Y:S01]  /*8620*/  FMUL R24, R76, R42 ;  /* 0x0000002a4c187220 */ /* 0x000fe20000400000 */
[C---:B------:R-:W-:Y:S01]  /*8630*/  FFMA R21, R83.reuse, R0, R21 ;  /* 0x0000000053157223 */ /* 0x040fe20000000015 */
[----:B------:R-:W-:Y:S01]  /*8640*/  SHF.L.U32 R0, R124, 0x10, RZ ;  /* 0x000000107c007819 */ /* 0x000fe200000006ff */
[----:B------:R-:W-:Y:S01]  /*8650*/  FMUL R25, R76, R43 ;  /* 0x0000002b4c197220 */ /* 0x000fe20000400000 */
[----:B------:R-:W-:Y:S01]  /*8660*/  FFMA R22, R83, R3, R22 ;  /* 0x0000000353167223 */ /* 0x000fe20000000016 */
[----:B------:R-:W-:Y:S01]  /*8670*/  SHF.L.U32 R3, R125, 0x10, RZ ;  /* 0x000000107d037819 */ /* 0x000fe200000006ff */
[----:B------:R-:W-:Y:S01]  /*8680*/  FFMA R23, R83, R80, R23 ;  /* 0x0000005053177223 */ /* 0x000fe20000000017 */
[----:B------:R-:W-:Y:S01]  /*8690*/  LOP3.LUT R80, R124, 0xffff0000, RZ, 0xc0, !PT ;  /* 0xffff00007c507812 */ /* 0x000fe200078ec0ff */
[C---:B------:R-:W-:Y:S01]  /*86a0*/  FMUL R26, R76.reuse, R44 ;  /* 0x0000002c4c1a7220 */ /* 0x040fe20000400000 */
[----:B------:R-:W-:Y:S01]  /*86b0*/  F2FP.BF16.F32.PACK_AB R121, R21, R20 ;  /* 0x000000141579723e */ /* 0x000fe200000010ff */
[----:B------:R-:W-:Y:S01]  /*86c0*/  FFMA R24, R83, R85, R24 ;  /* 0x0000005553187223 */ /* 0x000fe20000000018 */
[----:B------:R-:W-:Y:S01]  /*86d0*/  F2FP.BF16.F32.PACK_AB R122, R23, R22 ;  /* 0x00000016177a723e */ /* 0x000fe200000010ff */
[----:B------:R-:W-:Y:S01]  /*86e0*/  FFMA R25, R83, R82, R25 ;  /* 0x0000005253197223 */ /* 0x000fe20000000019 */
[----:B------:R-:W-:Y:S01]  /*86f0*/  SHF.L.U32 R85, R127, 0x10, RZ ;  /* 0x000000107f557819 */ /* 0x000fe200000006ff */
[C---:B------:R-:W-:Y:S01]  /*8700*/  FMUL R27, R76.reuse, R45 ;  /* 0x0000002d4c1b7220 */ /* 0x040fe20000400000 */
[----:B------:R-:W-:Y:S01]  /*8710*/  LOP3.LUT R82, R143, 0xffff0000, RZ, 0xc0, !PT ;  /* 0xffff00008f527812 */ /* 0x000fe200078ec0ff */
[----:B------:R-:W-:Y:S01]  /*8720*/  FMUL R28, R76, R46 ;  /* 0x0000002e4c1c7220 */ /* 0x000fe20000400000 */
[----:B------:R-:W-:Y:S01]  /*8730*/  F2FP.BF16.F32.PACK_AB R123, R25, R24 ;  /* 0x00000018197b723e */ /* 0x000fe200000010ff */
[----:B------:R2:W-:Y:S01]  /*8740*/  STS.128 [R175+0x4400], R96 ;  /* 0x00440060af007388 */ /* 0x0005e20000000c00 */
        /* <DEDUP_REMOVED lines=12> */
[----:B------:R4:W-:Y:S01]  /*8810*/  STS.128 [R173+0x4400], R120 ;  /* 0x00440078ad007388 */ /* 0x0009e20000000c00 */
[----:B------:R-:W-:Y:S01]  /*8820*/  FMUL R33, R76, R51 ;  /* 0x000000334c217220 */ /* 0x000fe20000400000 */
[C---:B------:R-:W-:Y:S01]  /*8830*/  FFMA R30, R83.reuse, R3, R30 ;  /* 0x00000003531e7223 */ /* 0x040fe2000000001e */
[C---:B------:R-:W-:Y:S01]  /*8840*/  SHF.L.U32 R3, R132.reuse, 0x10, RZ ;  /* 0x0000001084037819 */ /* 0x040fe200000006ff */
[C---:B------:R-:W-:Y:S01]  /*8850*/  FFMA R31, R83.reuse, R80, R31 ;  /* 0x00000050531f7223 */ /* 0x040fe2000000001f */
[----:B------:R-:W-:Y:S01]  /*8860*/  LOP3.LUT R80, R132, 0xffff0000, RZ, 0xc0, !PT ;  /* 0xffff000084507812 */ /* 0x000fe200078ec0ff */
[----:B------:R-:W-:Y:S01]  /*8870*/  FFMA R32, R83, R85, R32 ;  /* 0x0000005553207223 */ /* 0x000fe20000000020 */
        /* <DEDUP_REMOVED lines=9> */
[----:B------:R-:W-:Y:S01]  /*8910*/  FFMA R35, R83, R80, R35 ;  /* 0x0000005053237223 */ /* 0x000fe20000000023 */
[----:B------:R-:W-:Y:S01]  /*8920*/  LOP3.LUT R80, R135, 0xffff0000, RZ, 0xc0, !PT ;  /* 0xffff000087507812 */ /* 0x000fe200078ec0ff */
[----:B------:R-:W-:Y:S01]  /*8930*/  FFMA R36, R83, R85, R36 ;  /* 0x0000005553247223 */ /* 0x000fe20000000024 */
[----:B------:R-:W-:Y:S01]  /*8940*/  SHF.L.U32 R85, R135, 0x10, RZ ;  /* 0x0000001087557819 */ /* 0x000fe200000006ff */
[----:B------:R-:W-:Y:S01]  /*8950*/  FFMA R37, R83, R0, R37 ;  /* 0x0000000053257223 */ /* 0x000fe20000000025 */
[----:B------:R-:W-:Y:S01]  /*8960*/  LOP3.LUT R0, R134, 0xffff0000, RZ, 0xc0, !PT ;  /* 0xffff000086007812 */ /* 0x000fe200078ec0ff */
[C---:B------:R-:W-:Y:S01]  /*8970*/  FMUL R38, R76.reuse, R56 ;  /* 0x000000384c267220 */ /* 0x040fe20000400000 */
[----:B--2---:R-:W-:Y:S01]  /*8980*/  F2FP.BF16.F32.PACK_AB R96, R27, R26 ;  /* 0x0000001a1b60723e */ /* 0x004fe200000010ff */
[C---:B------:R-:W-:Y:S01]  /*8990*/  FMUL R39, R76.reuse, R57 ;  /* 0x000000394c277220 */ /* 0x040fe20000400000 */
[----:B------:R-:W-:Y:S01]  /*89a0*/  F2FP.BF16.F32.PACK_AB R97, R29, R28 ;  /* 0x0000001c1d61723e */ /* 0x000fe200000010ff */
[C---:B------:R-:W-:Y:S01]  /*89b0*/  FMUL R40, R76.reuse, R58 ;  /* 0x0000003a4c287220 */ /* 0x040fe20000400000 */
[----:B------:R-:W-:Y:S01]  /*89c0*/  F2FP.BF16.F32.PACK_AB R98, R31, R30 ;  /* 0x0000001e1f62723e */ /* 0x000fe200000010ff */
[----:B------:R-:W-:Y:S01]  /*89d0*/  FMUL R41, R76, R59 ;  /* 0x0000003b4c297220 */ /* 0x000fe20000400000 */
[----:B------:R-:W-:Y:S01]  /*89e0*/  F2FP.BF16.F32.PACK_AB R99, R33, R32 ;  /* 0x000000202163723e */ /* 0x000fe200000010ff */
[----:B------:R-:W-:Y:S01]  /*89f0*/  FFMA R38, R83, R3, R38 ;  /* 0x0000000353267223 */ /* 0x000fe20000000026 */
[----:B------:R-:W-:Y:S01]  /*8a00*/  SHF.L.U32 R3, R141, 0x10, RZ ;  /* 0x000000108d037819 */ /* 0x000fe200000006ff */
[C---:B------:R-:W-:Y:S01]  /*8a10*/  FFMA R39, R83.reuse, R0, R39 ;  /* 0x0000000053277223 */ /* 0x040fe20000000027 */
[C---:B------:R-:W-:Y:S01]  /*8a20*/  SHF.L.U32 R0, R140.reuse, 0x10, RZ ;  /* 0x000000108c007819 */ /* 0x040fe200000006ff */
[----:B------:R-:W-:Y:S01]  /*8a30*/  FFMA R40, R83, R85, R40 ;  /* 0x0000005553287223 */ /* 0x000fe20000000028 */
[----:B------:R-:W-:Y:S01]  /*8a40*/  SHF.L.U32 R85, R143, 0x10, RZ ;  /* 0x000000108f557819 */ /* 0x000fe200000006ff */
[----:B------:R2:W-:Y:S01]  /*8a50*/  STS.128 [R172+0x4400], R96 ;  /* 0x00440060ac007388 */ /* 0x0005e20000000c00 */
[----:B----4-:R-:W-:Y:S01]  /*8a60*/  F2FP.BF16.F32.PACK_AB R120, R35, R34 ;  /* 0x000000222378723e */ /* 0x010fe200000010ff */
[----:B------:R-:W-:Y:S01]  /*8a70*/  FFMA R41, R83, R80, R41 ;  /* 0x0000005053297223 */ /* 0x000fe20000000029 */
[----:B------:R-:W-:Y:S01]  /*8a80*/  LOP3.LUT R80, R140, 0xffff0000, RZ, 0xc0, !PT ;  /* 0xffff00008c507812 */ /* 0x000fe200078ec0ff */
[C---:B------:R-:W-:Y:S01]  /*8a90*/  FMUL R42, R76.reuse, R60 ;  /* 0x0000003c4c2a7220 */ /* 0x040fe20000400000 */
[----:B------:R-:W-:Y:S01]  /*8aa0*/  F2FP.BF16.F32.PACK_AB R121, R37, R36 ;  /* 0x000000242579723e */ /* 0x000fe200000010ff */
[C---:B------:R-:W-:Y:S01]  /*8ab0*/  FMUL R43, R76.reuse, R61 ;  /* 0x0000003d4c2b7220 */ /* 0x040fe20000400000 */
[----:B------:R-:W-:Y:S01]  /*8ac0*/  F2FP.BF16.F32.PACK_AB R122, R39, R38 ;  /* 0x00000026277a723e */ /* 0x000fe200000010ff */
[C---:B------:R-:W-:Y:S01]  /*8ad0*/  FMUL R44, R76.reuse, R62 ;  /* 0x0000003e4c2c7220 */ /* 0x040fe20000400000 */
[C---:B------:R-:W-:Y:S01]  /*8ae0*/  FFMA R42, R83.reuse, R0, R42 ;  /* 0x00000000532a7223 */ /* 0x040fe2000000002a */
[----:B------:R-:W-:Y:S01]  /*8af0*/  FFMA R43, R83, R80, R43 ;  /* 0x00000050532b7223 */ /* 0x000fe2000000002b */
[----:B------:R-:W-:Y:S01]  /*8b00*/  LOP3.LUT R0, R141, 0xffff0000, RZ, 0xc0, !PT ;  /* 0xffff00008d007812 */ /* 0x000fe200078ec0ff */
[C---:B------:R-:W-:Y:S01]  /*8b10*/  FFMA R44, R83.reuse, R3, R44 ;  /* 0x00000003532c7223 */ /* 0x040fe2000000002c */
[----:B------:R-:W-:Y:S01]  /*8b20*/  FMUL R45, R76, R63 ;  /* 0x0000003f4c2d7220 */ /* 0x000fe20000400000 */
[----:B------:R-:W-:Y:S01]  /*8b30*/  SHF.L.U32 R3, R142, 0x10, RZ ;  /* 0x000000108e037819 */ /* 0x000fe200000006ff */
[----:B------:R-:W-:Y:S01]  /*8b40*/  FMUL R46, R76, R64 ;  /* 0x000000404c2e7220 */ /* 0x000fe20000400000 */
[----:B------:R-:W-:Y:S01]  /*8b50*/  LOP3.LUT R80, R142, 0xffff0000, RZ, 0xc0, !PT ;  /* 0xffff00008e507812 */ /* 0x000fe200078ec0ff */
[C---:B------:R-:W-:Y:S01]  /*8b60*/  FMUL R47, R76.reuse, R65 ;  /* 0x000000414c2f7220 */ /* 0x040fe20000400000 */
[C---:B------:R-:W-:Y:S01]  /*8b70*/  FMUL R48, R76.reuse, R66 ;  /* 0x000000424c307220 */ /* 0x040fe20000400000 */
[----:B------:R-:W-:Y:S01]  /*8b80*/  FFMA R45, R83, R0, R45 ;  /* 0x00000000532d7223 */ /* 0x000fe2000000002d */
[----:B------:R-:W-:Y:S01]  /*8b90*/  FMUL R49, R76, R67 ;  /* 0x000000434c317220 */ /* 0x000fe20000400000 */
[----:B------:R-:W-:Y:S01]  /*8ba0*/  F2FP.BF16.F32.PACK_AB R123, R41, R40 ;  /* 0x00000028297b723e */ /* 0x000fe200000010ff */
[C---:B------:R-:W-:Y:S01]  /*8bb0*/  FFMA R46, R83.reuse, R3, R46 ;  /* 0x00000003532e7223 */ /* 0x040fe2000000002e */
[C---:B------:R-:W-:Y:S01]  /*8bc0*/  FFMA R47, R83.reuse, R80, R47 ;  /* 0x00000050532f7223 */ /* 0x040fe2000000002f */
[C---:B------:R-:W-:Y:S01]  /*8bd0*/  FFMA R48, R83.reuse, R85, R48 ;  /* 0x0000005553307223 */ /* 0x040fe20000000030 */
[----:B------:R-:W-:Y:S01]  /*8be0*/  FFMA R49, R83, R82, R49 ;  /* 0x0000005253317223 */ /* 0x000fe20000000031 */
[----:B------:R2:W-:Y:S01]  /*8bf0*/  STS.128 [R171+0x4400], R120 ;  /* 0x00440078ab007388 */ /* 0x0005e20000000c00 */
[----:B------:R-:W-:Y:S02]  /*8c00*/  F2FP.BF16.F32.PACK_AB R128, R43, R42 ;  /* 0x0000002a2b80723e */ /* 0x000fe400000010ff */
[----:B------:R-:W-:Y:S02]  /*8c10*/  F2FP.BF16.F32.PACK_AB R129, R45, R44 ;  /* 0x0000002c2d81723e */ /* 0x000fe400000010ff */
[----:B------:R-:W-:Y:S02]  /*8c20*/  F2FP.BF16.F32.PACK_AB R130, R47, R46 ;  /* 0x0000002e2f82723e */ /* 0x000fe400000010ff */
[----:B------:R-:W-:Y:S02]  /*8c30*/  F2FP.BF16.F32.PACK_AB R131, R49, R48 ;  /* 0x000000303183723e */ /* 0x000fe400000010ff */
[----:B------:R-:W-:Y:S02]  /*8c40*/  MOV R0, UR51 ;  /* 0x0000003300007c02 */ /* 0x000fe40008000f00 */
[----:B------:R-:W-:Y:S01]  /*8c50*/  LEA R3, R105, UR49, 0x3 ;  /* 0x0000003169037c11 */ /* 0x000fe2000f8e18ff */
[----:B------:R2:W-:Y:S01]  /*8c60*/  STS.128 [R170+0x4400], R128 ;  /* 0x00440080aa007388 */ /* 0x0005e20000000c00 */
[----:B------:R-:W-:Y:S02]  /*8c70*/  @P6 LEA R0, R0, UR49, 0x3 ;  /* 0x0000003100006c11 */ /* 0x000fe4000f8e18ff */
[----:B------:R-:W-:Y:S02]  /*8c80*/  @P6 SHF.L.U32 R80, R162, 0x1f, RZ ;  /* 0x0000001fa2506819 */ /* 0x000fe400000006ff */
[----:B------:R-:W-:Y:S01]  /*8c90*/  @P6 IADD3 R0, PT, PT, R0, 0x50, RZ ;  /* 0x0000005000006810 */ /* 0x000fe20007ffe0ff */
[----:B------:R-:W-:Y:S01]  /*8ca0*/  @!PT LDS RZ, [RZ] ;  /* 0x00000000fffff984 */ /* 0x000fe20000000800 */
[----:B------:R-:W-:Y:S01]  /*8cb0*/  @!PT LDS RZ, [RZ] ;  /* 0x00000000fffff984 */ /* 0x000fe20000000800 */
[----:B------:R-:W-:Y:S01]  /*8cc0*/  @!PT LDS RZ, [RZ] ;  /* 0x00000000fffff984 */ /* 0x000fe20000000800 */
[----:B------:R-:W-:Y:S01]  /*8cd0*/  @!PT LDS RZ, [RZ] ;  /* 0x00000000fffff984 */ /* 0x000fe20000000800 */
[----:B------:R4:W-:Y:S06]  /*8ce0*/  MEMBAR.ALL.CTA ;  /* 0x0000000000007992 */ /* 0x0009ec0000008000 */
[----:B----4-:R-:W4:Y:S01]  /*8cf0*/  FENCE.VIEW.ASYNC.S ;  /* 0x00000000000073c6 */ /* 0x010f220000000000 */
[----:B-1----:R-:W-:Y:S01]  /*8d00*/  @P6 PRMT R0, R179, 0x654, R0 ;  /* 0x00000654b3006816 */ /* 0x002fe20000000000 */
[----:B----4-:R-:W-:Y:S06]  /*8d10*/  BAR.SYNC.DEFER_BLOCKING 0x1, 0x80 ;  /* 0x0042000000007b1d */ /* 0x010fec0000010000 */
[----:B------:R-:W-:Y:S05]  /*8d20*/  @P0 BRA `(.L_x_118) ;  /* 0x0000000000280947 */ /* 0x000fea0003800000 */
[----:B------:R-:W-:Y:S01]  /*8d30*/  R2UR UR4, R81 ;  /* 0x00000000510472ca */ /* 0x000fe200000e0000 */
[----:B------:R-:W-:Y:S01]  /*8d40*/  UIADD3 UR6, UP0, UPT, UR52, 0xa80, URZ ;  /* 0x00000a8034067890 */ /* 0x000fe2000ff1e0ff */
[----:B------:R-:W-:Y:S01]  /*8d50*/  R2UR UR5, R168 ;  /* 0x00000000a80572ca */ /* 0x000fe200000e0000 */
[----:B------:R-:W-:Y:S02]  /*8d60*/  UIADD3 UR40, UPT, UPT, UR49, 0x4400, URZ ;  /* 0x0000440031287890 */ /* 0x000fe4000fffe0ff */
[----:B------:R-:W-:Y:S01]  /*8d70*/  UIADD3.X UR7, UPT, UPT, URZ, UR53, URZ, UP0, !UPT ;  /* 0x00000035ff077290 */ /* 0x000fe200087fe4ff */
[----:B------:R-:W-:Y:S09]  /*8d80*/  UMOV UR43, UR44 ;  /* 0x0000002c002b7c82 */ /* 0x000ff20008000000 */
[----:B------:R-:W-:Y:S09]  /*8d90*/  UIADD3 UR41, UPT, UPT, UR5, UR4, URZ ;  /* 0x0000000405297290 */ /* 0x000ff2000fffe0ff */
[----:B------:R1:W-:Y:S01]  /*8da0*/  UTMASTG.3D [UR40], [UR6] ;  /* 0x00000028060073b5 */ /* 0x0003e20008010000 */
[----:B------:R0:W-:Y:S01]  /*8db0*/  UTMACMDFLUSH ;  /* 0x00000000000079b7 */ /* 0x0001e20000000000 */
[----:B-1----:R-:W-:Y:S04]  /*8dc0*/  DEPBAR.LE SB0, 0x1 ;  /* 0x000080400000791a */ /* 0x002fe80000000000 */
.L_x_118:
[----:B------:R-:W-:Y:S05]  /*8dd0*/  BSYNC.RECONVERGENT B0 ;  /* 0x0000000000007941 */ /* 0x000fea0003800200 */
.L_x_117:
[----:B------:R-:W-:Y:S01]  /*8de0*/  BAR.SYNC.DEFER_BLOCKING 0x1, 0x80 ;  /* 0x0042000000007b1d */ /* 0x000fe20000010000 */
[----:B------:R-:W-:Y:S01]  /*8df0*/  UIADD3 UR54, UPT, UPT, UR51, 0x1, URZ ;  /* 0x0000000133367890 */ /* 0x000fe2000fffe0ff */
[----:B------:R-:W-:Y:S03]  /*8e00*/  ISETP.NE.AND P0, PT, R79, RZ, PT ;  /* 0x000000ff4f00720c */ /* 0x000fe60003f05270 */
[----:B------:R-:W-:Y:S04]  /*8e10*/  UISETP.NE.AND UP0, UPT, UR54, 0x4, UPT ;  /* 0x000000043600788c */ /* 0x000fe8000bf05270 */
[----:B------:R-:W-:Y:S01]  /*8e20*/  USEL UR54, UR54, URZ, UP0 ;  /* 0x000000ff36367287 */ /* 0x000fe20008000000 */
[----:B------:R1:W-:Y:S01]  /*8e30*/  @P6 SYNCS.ARRIVE.TRANS64.RED.A1T0 RZ, [R0+URZ], RZ ;  /* 0x000000ff00ff69a7 */ /* 0x0003e200081004ff */
[----:B------:R-:W-:Y:S01]  /*8e40*/  BSSY B1, `(.L_x_119) ;  /* 0x0000022000017945 */ /* 0x000fe20003800000 */
[----:B------:R-:W4:Y:S01]  /*8e50*/  @P6 SYNCS.PHASECHK.TRANS64.TRYWAIT P1, [R3+URZ+0x30], R80 ;  /* 0x00003050030065a7 */ /* 0x000f2200080211ff */
[----:B-1----:R-:W-:Y:S05]  /*8e60*/  IMAD.MOV.U32 R0, RZ, RZ, 0x40 ;  /* 0x00000040ff007424 */ /* 0x002fea00078e00ff */
        /* <DEDUP_REMOVED lines=13> */
[----:B------:R-:W1:Y:S02]  /*8f40*/  SYNCS.PHASECHK.TRANS64.TRYWAIT P0, [R3+URZ+0x30], R6 ;  /* 0x00003006030075a7 */ /* 0x000e6400080011ff */
[----:B-1----:R-:W-:Y:S05]  /*8f50*/  @!P0 BRA `(.L_x_123) ;  /* 0x0000003000fc8947 */ /* 0x002fea0003800000 */
.L_x_122:
[----:B------:R-:W-:Y:S05]  /*8f60*/  BSYNC B0 ;  /* 0x0000000000007941 */ /* 0x000fea0003800000 */
.L_x_121:
[----:B------:R-:W-:Y:S01]  /*8f70*/  ISETP.NE.AND P0, PT, R112, RZ, PT ;  /* 0x000000ff7000720c */ /* 0x000fe20003f05270 */
[----:B------:R-:W-:Y:S11]  /*8f80*/  VIADD R105, R105, 0x1 ;  /* 0x0000000169697836 */ /* 0x000ff60000000000 */
[----:B------:R-:W-:Y:S01]  /*8f90*/  @!UPT UIADD3 URZ, UPT, UPT, URZ, URZ, URZ ;  /* 0x000000fffffff290 */ /* 0x000fe2000fffe0ff */
[----:B------:R4:W2:Y:S01]  /*8fa0*/  @P0 LDS.128 R88, [R4+UR49+0x400] ;  /* 0x0004003104580984 */ /* 0x0008a20008000c00 */
[--C-:B-1----:R-:W-:Y:S01]  /*8fb0*/  @P0 IMAD.IADD R3, R104, 0x1, R5.reuse ;  /* 0x0000000168030824 */ /* 0x102fe200078e0205 */
[C---:B------:R-:W-:Y:S01]  /*8fc0*/  @P0 IADD3 R6, PT, PT, R106.reuse, R7, RZ ;  /* 0x000000076a060210 */ /* 0x040fe20007ffe0ff */
[C---:B------:R-:W-:Y:S01]  /*8fd0*/  @P0 IMAD.IADD R8, R106.reuse, 0x1, R5 ;  /* 0x000000016a080824 */ /* 0x040fe200078e0205 */
[----:B------:R4:W1:Y:S02]  /*8fe0*/  @P0 LDS.128 R92, [R0+0x400] ;  /* 0x00040000005c0984 */ /* 0x0008640000000c00 */
[----:B------:R-:W-:Y:S02]  /*8ff0*/  @P0 IADD3 R9, PT, PT, R106, R3, RZ ;  /* 0x000000036a090210 */ /* 0x000fe40007ffe0ff */
[----:B------:R4:W1:Y:S04]  /*9000*/  @P0 LDS.128 R100, [R7+0x400] ;  /* 0x0004000007640984 */ /* 0x0008680000000c00 */
[----:B------:R4:W1:Y:S04]  /*9010*/  @P0 LDS.128 R108, [R6+0x400] ;  /* 0x00040000066c0984 */ /* 0x0008680000000c00 */
[----:B------:R4:W1:Y:S04]  /*9020*/  @P0 LDS.128 R116, [R5+0x400] ;  /* 0x0004000005740984 */ /* 0x0008680000000c00 */
[----:B------:R4:W1:Y:S04]  /*9030*/  @P0 LDS.128 R124, [R8+0x400] ;  /* 0x00040000087c0984 */ /* 0x0008680000000c00 */
[----:B------:R4:W1:Y:S04]  /*9040*/  @P0 LDS.128 R132, [R3+0x400] ;  /* 0x0004000003840984 */ /* 0x0008680000000c00 */
[----:B------:R4:W1:Y:S02]  /*9050*/  @P0 LDS.128 R140, [R9+0x400] ;  /* 0x00040000098c0984 */ /* 0x0008640000000c00 */
.L_x_120:
[----:B------:R-:W-:Y:S05]  /*9060*/  BSYNC B1 ;  /* 0x0000000000017941 */ /* 0x000fea0003800000 */
.L_x_119:
        /* <DEDUP_REMOVED lines=21> */
.L_x_124:
[----:B--2---:R-:W-:Y:S01]  /*91c0*/  SHF.L.U32 R80, R88, 0x10, RZ ;  /* 0x0000001058507819 */ /* 0x004fe200000006ff */
[----:B------:R-:W-:Y:S05]  /*91d0*/  WARPSYNC.ALL ;  /* 0x0000000000007948 */ /* 0x000fea0003800000 */
[----:B------:R-:W-:Y:S01]  /*91e0*/  R2UR UR4, R16 ;  /* 0x00000000100472ca */ /* 0x000fe200000e0000 */
[----:B------:R-:W-:Y:S01]  /*91f0*/  BSSY.RECONVERGENT B0, `(.L_x_125) ;  /* 0x0000103000007945 */ /* 0x000fe20003800200 */
[----:B------:R-:W-:Y:S02]  /*9200*/  LOP3.LUT R82, R91, 0xffff0000, RZ, 0xc0, !PT ;  /* 0xffff00005b527812 */ /* 0x000fe400078ec0ff */
[----:B------:R-:W-:Y:S02]  /*9210*/  ISETP.NE.AND P6, PT, R174, RZ, PT ;  /* 0x000000ffae00720c */ /* 0x000fe40003fc5270 */
[----:B------:R-:W-:Y:S07]  /*9220*/  ISETP.NE.AND P0, PT, R165, RZ, PT ;  /* 0x000000ffa500720c */ /* 0x000fee0003f05270 */
[----:B------:R-:W2:Y:S02]  /*9230*/  LDTM.x64 R4, tmem[UR4] ;  /* 0x00000004000479ee */ /* 0x000ea40008340000 */
[----:B--2---:R-:W-:Y:S01]  /*9240*/  FMUL R0, R76, R4 ;  /* 0x000000044c007220 */ /* 0x004fe20000400000 */
[----:B------:R-:W-:Y:S01]  /*9250*/  LOP3.LUT R4, R88, 0xffff0000, RZ, 0xc0, !PT ;  /* 0xffff000058047812 */ /* 0x000fe200078ec0ff */
[C---:B------:R-:W-:Y:S01]  /*9260*/  FMUL R3, R76.reuse, R5 ;  /* 0x000000054c037220 */ /* 0x040fe20000400000 */
[----:B------:R-:W-:Y:S01]  /*9270*/  SHF.L.U32 R5, R89, 0x10, RZ ;  /* 0x0000001059057819 */ /* 0x000fe200000006ff */
[----:B------:R-:W-:Y:S01]  /*9280*/  FFMA R0, R83, R80, R0 ;  /* 0x0000005053007223 */ /* 0x000fe20000000000 */
[----:B------:R-:W-:Y:S01]  /*9290*/  LOP3.LUT R80, R89, 0xffff0000, RZ, 0xc0, !PT ;  /* 0xffff000059507812 */ /* 0x000fe200078ec0ff */
[C---:B------:R-:W-:Y:S01]  /*92a0*/  FMUL R6, R76.reuse, R6 ;  /* 0x000000064c067220 */ /* 0x040fe20000400000 */
[C---:B------:R-:W-:Y:S01]  /*92b0*/  FFMA R3, R83.reuse, R4, R3 ;  /* 0x0000000453037223 */ /* 0x040fe20000000003 */
[C---:B------:R-:W-:Y:S01]  /*92c0*/  FMUL R7, R76.reuse, R7 ;  /* 0x000000074c077220 */ /* 0x040fe20000400000 */
[----:B------:R-:W-:Y:S01]  /*92d0*/  FMUL R4, R76, R8 ;  /* 0x000000084c047220 */ /* 0x000fe20000400000 */
[C---:B------:R-:W-:Y:S01]  /*92e0*/  LOP3.LUT R8, R90.reuse, 0xffff0000, RZ, 0xc0, !PT ;  /* 0xffff00005a087812 */ /* 0x040fe200078ec0ff */
[C---:B------:R-:W-:Y:S01]  /*92f0*/  FFMA R6, R83.reuse, R5, R6 ;  /* 0x0000000553067223 */ /* 0x040fe20000000006 */
[----:B------:R-:W-:Y:S01]  /*9300*/  SHF.L.U32 R5, R90, 0x10, RZ ;  /* 0x000000105a057819 */ /* 0x000fe200000006ff */
[----:B------:R-:W-:Y:S01]  /*9310*/  FFMA R7, R83, R80, R7 ;  /* 0x0000005053077223 */ /* 0x000fe20000000007 */
[----:B------:R-:W-:Y:S01]  /*9320*/  F2FP.BF16.F32.PACK_AB R96, R3, R0 ;  /* 0x000000000360723e */ /* 0x000fe200000010ff */
[----:B------:R-:W-:Y:S01]  /*9330*/  FMUL R0, R76, R9 ;  /* 0x000000094c007220 */ /* 0x000fe20000400000 */
[----:B------:R-:W-:Y:S01]  /*9340*/  SHF.L.U32 R80, R91, 0x10, RZ ;  /* 0x000000105b507819 */ /* 0x000fe200000006ff */
[----:B------:R-:W-:Y:S01]  /*9350*/  FFMA R4, R83, R5, R4 ;  /* 0x0000000553047223 */ /* 0x000fe20000000004 */
[----:B------:R-:W-:Y:S01]  /*9360*/  F2FP.BF16.F32.PACK_AB R97, R7, R6 ;  /* 0x000000060761723e */ /* 0x000fe200000010ff */
[C---:B------:R-:W-:Y:S01]  /*9370*/  FFMA R0, R83.reuse, R8, R0 ;  /* 0x0000000853007223 */ /* 0x040fe20000000000 */
[----:B-1----:R-:W-:Y:S01]  /*9380*/  SHF.L.U32 R8, R92, 0x10, RZ ;  /* 0x000000105c087819 */ /* 0x002fe200000006ff */
[----:B------:R-:W-:Y:S01]  /*9390*/  FMUL R3, R76, R10 ;  /* 0x0000000a4c037220 */ /* 0x000fe20000400000 */
[----:B------:R-:W-:Y:S01]  /*93a0*/  LOP3.LUT R10, R92, 0xffff0000, RZ, 0xc0, !PT ;  /* 0xffff00005c0a7812 */ /* 0x000fe200078ec0ff */
[----:B------:R-:W-:Y:S01]  /*93b0*/  FMUL R5, R76, R11 ;  /* 0x0000000b4c057220 */ /* 0x000fe20000400000 */
[----:B------:R-:W-:Y:S01]  /*93c0*/  F2FP.BF16.F32.PACK_AB R98, R0, R4 ;  /* 0x000000040062723e */ /* 0x000fe200000010ff */
[C---:B------:R-:W-:Y:S01]  /*93d0*/  FMUL R6, R76.reuse, R12 ;  /* 0x0000000c4c067220 */ /* 0x040fe20000400000 */
[C---:B------:R-:W-:Y:S01]  /*93e0*/  FMUL R7, R76.reuse, R13 ;  /* 0x0000000d4c077220 */ /* 0x040fe20000400000 */
[----:B------:R-:W-:Y:S01]  /*93f0*/  FFMA R3, R83, R80, R3 ;  /* 0x0000005053037223 */ /* 0x000fe20000000003 */
[----:B------:R-:W-:Y:S01]  /*9400*/  SHF.L.U32 R80, R93, 0x10, RZ ;  /* 0x000000105d507819 */ /* 0x000fe200000006ff */
[C---:B------:R-:W-:Y:S01]  /*9410*/  FFMA R5, R83.reuse, R82, R5 ;  /* 0x0000005253057223 */ /* 0x040fe20000000005 */
[C---:B------:R-:W-:Y:S01]  /*9420*/  FFMA R6, R83.reuse, R8, R6 ;  /* 0x0000000853067223 */ /* 0x040fe20000000006 */
[C---:B------:R-:W-:Y:S01]  /*9430*/  FMUL R0, R76.reuse, R14 ;  /* 0x0000000e4c007220 */ /* 0x040fe20000400000 */
[----:B------:R-:W-:Y:S01]  /*9440*/  FFMA R7, R83, R10, R7 ;  /* 0x0000000a53077223 */ /* 0x000fe20000000007 */
[C---:B------:R-:W-:Y:S01]  /*9450*/  FMUL R14, R76.reuse, R24 ;  /* 0x000000184c0e7220 */ /* 0x040fe20000400000 */
[----:B------:R-:W-:Y:S01]  /*9460*/  F2FP.BF16.F32.PACK_AB R99, R5, R3 ;  /* 0x000000030563723e */ /* 0x000fe200000010ff */
[C---:B------:R-:W-:Y:S01]  /*9470*/  FMUL R24, R76.reuse, R34 ;  /* 0x000000224c187220 */ /* 0x040fe20000400000 */
[C---:B------:R-:W-:Y:S01]  /*9480*/  FMUL R34, R76.reuse, R44 ;  /* 0x0000002c4c227220 */ /* 0x040fe20000400000 */
[C---:B------:R-:W-:Y:S01]  /*9490*/  FMUL R44, R76.reuse, R54 ;  /* 0x000000364c2c7220 */ /* 0x040fe20000400000 */
[C---:B------:R-:W-:Y:S01]  /*94a0*/  FMUL R54, R76.reuse, R64 ;  /* 0x000000404c367220 */ /* 0x040fe20000400000 */
[----:B------:R-:W-:Y:S01]  /*94b0*/  F2FP.BF16.F32.PACK_AB R64, R7, R6 ;  /* 0x000000060740723e */ /* 0x000fe200000010ff */
[----:B------:R-:W-:Y:S01]  /*94c0*/  STS.128 [R178+UR49+0x8400], R96 ;  /* 0x00840060b2007988 */ /* 0x000fe20008000c31 */
[----:B------:R-:W-:Y:S01]  /*94d0*/  LOP3.LUT R6, R93, 0xffff0000, RZ, 0xc0, !PT ;  /* 0xffff00005d067812 */ /* 0x000fe200078ec0ff */
[----:B------:R-:W-:Y:S01]  /*94e0*/  FMUL R3, R76, R15 ;  /* 0x0000000f4c037220 */ /* 0x000fe20000400000 */
[----:B------:R-:W-:Y:S01]  /*94f0*/  SHF.L.U32 R7, R94, 0x10, RZ ;  /* 0x000000105e077819 */ /* 0x000fe200000006ff */
[C---:B------:R-:W-:Y:S01]  /*9500*/  FMUL R8, R76.reuse, R18 ;  /* 0x000000124c087220 */ /* 0x040fe20000400000 */
[C---:B------:R-:W-:Y:S01]  /*9510*/  FFMA R0, R83.reuse, R80, R0 ;  /* 0x0000005053007223 */ /* 0x040fe20000000000 */
[C---:B------:R-:W-:Y:S01]  /*9520*/  FMUL R9, R76.reuse, R19 ;  /* 0x000000134c097220 */ /* 0x040fe20000400000 */
[----:B------:R-:W-:Y:S01]  /*9530*/  FMUL R18, R76, R28 ;  /* 0x0000001c4c127220 */ /* 0x000fe20000400000 */
[----:B------:R-:W-:Y:S01]  /*9540*/  FFMA R3, R83, R6, R3 ;  /* 0x0000000653037223 */ /* 0x000fe20000000003 */
[----:B------:R-:W-:Y:S01]  /*9550*/  LOP3.LUT R6, R100, 0xffff0000, RZ, 0xc0, !PT ;  /* 0xffff000064067812 */ /* 0x000fe200078ec0ff */
[C---:B------:R-:W-:Y:S01]  /*9560*/  FMUL R10, R76.reuse, R20 ;  /* 0x000000144c0a7220 */ /* 0x040fe20000400000 */
        /* <DEDUP_REMOVED lines=10> */
[----:B------:R-:W-:Y:S01]  /*9610*/  FMUL R48, R76, R58 ;  /* 0x0000003a4c307220 */ /* 0x000fe20000400000 */
[----:B------:R-:W-:Y:S01]  /*9620*/  LOP3.LUT R58, R94, 0xffff0000, RZ, 0xc0, !PT ;  /* 0xffff00005e3a7812 */ /* 0x000fe200078ec0ff */
[C---:B------:R-:W-:Y:S01]  /*9630*/  FMUL R4, R76.reuse, R16 ;  /* 0x000000104c047220 */ /* 0x040fe20000400000 */
[C---:B------:R-:W-:Y:S01]  /*9640*/  FMUL R40, R76.reuse, R50 ;  /* 0x000000324c287220 */ /* 0x040fe20000400000 */
[C---:B------:R-:W-:Y:S01]  /*9650*/  FMUL R45, R76.reuse, R55 ;  /* 0x000000374c2d7220 */ /* 0x040fe20000400000 */
[C---:B------:R-:W-:Y:S01]  /*9660*/  FMUL R49, R76.reuse, R59 ;  /* 0x0000003b4c317220 */ /* 0x040fe20000400000 */
[----:B------:R-:W-:Y:S01]  /*9670*/  SHF.L.U32 R59, R95, 0x10, RZ ;  /* 0x000000105f3b7819 */ /* 0x000fe200000006ff */
[C---:B------:R-:W-:Y:S01]  /*9680*/  FMUL R55, R76.reuse, R65 ;  /* 0x000000414c377220 */ /* 0x040fe20000400000 */
[----:B------:R-:W-:Y:S01]  /*9690*/  F2FP.BF16.F32.PACK_AB R65, R3, R0 ;  /* 0x000000000341723e */ /* 0x000fe200000010ff */
[----:B------:R-:W-:Y:S01]  /*96a0*/  FMUL R5, R76, R17 ;  /* 0x000000114c057220 */ /* 0x000fe20000400000 */
[----:B------:R-:W-:Y:S01]  /*96b0*/  SHF.L.U32 R0, R100, 0x10, RZ ;  /* 0x0000001064007819 */ /* 0x000fe200000006ff */
[C---:B------:R-:W-:Y:S01]  /*96c0*/  FMUL R50, R76.reuse, R60 ;  /* 0x0000003c4c327220 */ /* 0x040fe20000400000 */
[----:B------:R-:W-:Y:S01]  /*96d0*/  LOP3.LUT R60, R95, 0xffff0000, RZ, 0xc0, !PT ;  /* 0xffff00005f3c7812 */ /* 0x000fe200078ec0ff */
[----:B------:R-:W-:Y:S01]  /*96e0*/  FFMA R4, R83, R7, R4 ;  /* 0x0000000753047223 */ /* 0x000fe20000000004 */
[----:B------:R-:W-:Y:S01]  /*96f0*/  SHF.L.U32 R3, R101, 0x10, RZ ;  /* 0x0000001065037819 */ /* 0x000fe200000006ff */
[C---:B------:R-:W-:Y:S01]  /*9700*/  FFMA R5, R83.reuse, R58, R5 ;  /* 0x0000003a53057223 */ /* 0x040fe20000000005 */
[C---:B------:R-:W-:Y:S01]  /*9710*/  FFMA R8, R83.reuse, R59, R8 ;  /* 0x0000003b53087223 */ /* 0x040fe20000000008 */
[C---:B------:R-:W-:Y:S01]  /*9720*/  FFMA R9, R83.reuse, R60, R9 ;  /* 0x0000003c53097223 */ /* 0x040fe20000000009 */
[----:B------:R-:W-:Y:S01]  /*9730*/  FFMA R10, R83, R0, R10 ;  /* 0x00000000530a7223 */ /* 0x000fe2000000000a */
[----:B------:R-:W-:Y:S01]  /*9740*/  LOP3.LUT R0, R101, 0xffff0000, RZ, 0xc0, !PT ;  /* 0xffff000065007812 */ /* 0x000fe200078ec0ff */
[C---:B------:R-:W-:Y:S01]  /*9750*/  FMUL R11, R76.reuse, R21 ;  /* 0x000000154c0b7220 */ /* 0x040fe20000400000 */
[C---:B------:R-:W-:Y:S01]  /*9760*/  FMUL R12, R76.reuse, R22 ;  /* 0x000000164c0c7220 */ /* 0x040fe20000400000 */
[C---:B------:R-:W-:Y:S01]  /*9770*/  FMUL R13, R76.reuse, R23 ;  /* 0x000000174c0d7220 */ /* 0x040fe20000400000 */
[C---:B------:R-:W-:Y:S01]  /*9780*/  FMUL R16, R76.reuse, R26 ;  /* 0x0000001a4c107220 */ /* 0x040fe20000400000 */
[C---:B------:R-:W-:Y:S01]  /*9790*/  FMUL R26, R76.reuse, R36 ;  /* 0x000000244c1a7220 */ /* 0x040fe20000400000 */
[----:B------:R-:W-:Y:S01]  /*97a0*/  FFMA R11, R83, R6, R11 ;  /* 0x00000006530b7223 */ /* 0x000fe2000000000b */
[----:B------:R-:W-:Y:S01]  /*97b0*/  LOP3.LUT R6, R111, 0xffff0000, RZ, 0xc0, !PT ;  /* 0xffff00006f067812 */ /* 0x000fe200078ec0ff */
[----:B------:R-:W-:Y:S01]  /*97c0*/  FMUL R36, R76, R46 ;  /* 0x0000002e4c247220 */ /* 0x000fe20000400000 */
[----:B------:R-:W-:Y:S01]  /*97d0*/  FFMA R12, R83, R3, R12 ;  /* 0x00000003530c7223 */ /* 0x000fe2000000000c */
[----:B------:R-:W-:Y:S01]  /*97e0*/  SHF.L.U32 R3, R102, 0x10, RZ ;  /* 0x0000001066037819 */ /* 0x000fe200000006ff */
[C---:B------:R-:W-:Y:S01]  /*97f0*/  FMUL R46, R76.reuse, R56 ;  /* 0x000000384c2e7220 */ /* 0x040fe20000400000 */
[----:B------:R-:W-:Y:S01]  /*9800*/  FMUL R56, R76, R66 ;  /* 0x000000424c387220 */ /* 0x000fe20000400000 */
[----:B------:R-:W-:Y:S01]  /*9810*/  F2FP.BF16.F32.PACK_AB R66, R5, R4 ;  /* 0x000000040542723e */ /* 0x000fe200000010ff */
[C---:B------:R-:W-:Y:S01]  /*9820*/  FFMA R13, R83.reuse, R0, R13 ;  /* 0x00000000530d7223 */ /* 0x040fe2000000000d */
[----:B------:R-:W-:Y:S01]  /*9830*/  LOP3.LUT R0, R102, 0xffff0000, RZ, 0xc0, !PT ;  /* 0xffff000066007812 */ /* 0x000fe200078ec0ff */
[----:B------:R-:W-:Y:S01]  /*9840*/  FFMA R14, R83, R3, R14 ;  /* 0x00000003530e7223 */ /* 0x000fe2000000000e */
[C---:B------:R-:W-:Y:S01]  /*9850*/  SHF.L.U32 R5, R103.reuse, 0x10, RZ ;  /* 0x0000001067057819 */ /* 0x040fe200000006ff */
[----:B------:R-:W-:Y:S01]  /*9860*/  FMUL R17, R76, R27 ;  /* 0x0000001b4c117220 */ /* 0x000fe20000400000 */
        /* <DEDUP_REMOVED lines=8> */
[----:B------:R-:W-:Y:S01]  /*98f0*/  SHF.L.U32 R5, R111, 0x10, RZ ;  /* 0x000000106f057819 */ /* 0x000fe200000006ff */
[C---:B------:R-:W-:Y:S01]  /*9900*/  FMUL R37, R76.reuse, R47 ;  /* 0x0000002f4c257220 */ /* 0x040fe20000400000 */
[C---:B------:R-:W-:Y:S01]  /*9910*/  FMUL R47, R76.reuse, R57 ;  /* 0x000000394c2f7220 */ /* 0x040fe20000400000 */
[----:B------:R-:W-:Y:S01]  /*9920*/  FMUL R57, R76, R67 ;  /* 0x000000434c397220 */ /* 0x000fe20000400000 */
[----:B------:R-:W-:Y:S01]  /*9930*/  F2FP.BF16.F32.PACK_AB R67, R9, R8 ;  /* 0x000000080943723e */ /* 0x000fe200000010ff */
[----:B------:R-:W-:Y:S01]  /*9940*/  FFMA R18, R83, R0, R18 ;  /* 0x0000000053127223 */ /* 0x000fe20000000012 */
[----:B------:R-:W-:Y:S01]  /*9950*/  LOP3.LUT R0, R109, 0xffff0000, RZ, 0xc0, !PT ;  /* 0xffff00006d007812 */ /* 0x000fe200078ec0ff */
[C---:B------:R-:W-:Y:S01]  /*9960*/  FFMA R19, R83.reuse, R4, R19 ;  /* 0x0000000453137223 */ /* 0x040fe20000000013 */
[C---:B------:R-:W-:Y:S01]  /*9970*/  LOP3.LUT R4, R110.reuse, 0xffff0000, RZ, 0xc0, !PT ;  /* 0xffff00006e047812 */ /* 0x040fe200078ec0ff */
[----:B------:R-:W-:Y:S01]  /*9980*/  FFMA R20, R83, R3, R20 ;  /* 0x0000000353147223 */ /* 0x000fe20000000014 */
[----:B------:R-:W-:Y:S01]  /*9990*/  SHF.L.U32 R3, R110, 0x10, RZ ;  /* 0x000000106e037819 */ /* 0x000fe200000006ff */
[C---:B------:R-:W-:Y:S01]  /*99a0*/  FMUL R21, R76.reuse, R31 ;  /* 0x0000001f4c157220 */ /* 0x040fe20000400000 */
[----:B------:R-:W-:Y:S01]  /*99b0*/  F2FP.BF16.F32.PACK_AB R8, R11, R10 ;  /* 0x0000000a0b08723e */ /* 0x000fe200000010ff */
[C---:B------:R-:W-:Y:S01]  /*99c0*/  FMUL R22, R76.reuse, R32 ;  /* 0x000000204c167220 */ /* 0x040fe20000400000 */
[----:B------:R-:W-:Y:S01]  /*99d0*/  F2FP.BF16.F32.PACK_AB R9, R13, R12 ;  /* 0x0000000c0d09723e */ /* 0x000fe200000010ff */
[----:B------:R-:W-:Y:S01]  /*99e0*/  STS.128 [R177+0x8400], R64 ;  /* 0x00840040b1007388 */ /* 0x000fe20000000c00 */
[----:B------:R-:W-:Y:S01]  /*99f0*/  F2FP.BF16.F32.PACK_AB R10, R15, R14 ;  /* 0x0000000e0f0a723e */ /* 0x000fe200000010ff */
[----:B------:R-:W-:Y:S01]  /*9a00*/  FMUL R23, R76, R33 ;  /* 0x000000214c177220 */ /* 0x000fe20000400000 */
[----:B------:R-:W-:Y:S01]  /*9a10*/  F2FP.BF16.F32.PACK_AB R11, R17, R16 ;  /* 0x00000010110b723e */ /* 0x000fe200000010ff */
[----:B------:R-:W-:Y:S01]  /*9a20*/  FFMA R21, R83, R0, R21 ;  /* 0x0000000053157223 */ /* 0x000fe20000000015 */
[----:B------:R-:W-:Y:S01]  /*9a30*/  F2FP.BF16.F32.PACK_AB R12, R19, R18 ;  /* 0x00000012130c723e */ /* 0x000fe200000010ff */
[C---:B------:R-:W-:Y:S01]  /*9a40*/  FFMA R22, R83.reuse, R3, R22 ;  /* 0x0000000353167223 */ /* 0x040fe20000000016 */
[C---:B------:R-:W-:Y:S01]  /*9a50*/  SHF.L.U32 R0, R116.reuse, 0x10, RZ ;  /* 0x0000001074007819 */ /* 0x040fe200000006ff */
[----:B------:R-:W-:Y:S01]  /*9a60*/  FFMA R23, R83, R4, R23 ;  /* 0x0000000453177223 */ /* 0x000fe20000000017 */
[----:B------:R-:W-:Y:S01]  /*9a70*/  F2FP.BF16.F32.PACK_AB R13, R21, R20 ;  /* 0x00000014150d723e */ /* 0x000fe200000010ff */
[C---:B------:R-:W-:Y:S01]  /*9a80*/  FFMA R24, R83.reuse, R5, R24 ;  /* 0x0000000553187223 */ /* 0x040fe20000000018 */
[----:B------:R-:W-:Y:S01]  /*9a90*/  LOP3.LUT R4, R116, 0xffff0000, RZ, 0xc0, !PT ;  /* 0xffff000074047812 */ /* 0x000fe200078ec0ff */
[----:B------:R-:W-:Y:S01]  /*9aa0*/  FFMA R25, R83, R6, R25 ;  /* 0x0000000653197223 */ /* 0x000fe20000000019 */
[----:B------:R-:W-:Y:S01]  /*9ab0*/  F2FP.BF16.F32.PACK_AB R14, R23, R22 ;  /* 0x00000016170e723e */ /* 0x000fe200000010ff */
[----:B------:R1:W-:Y:S01]  /*9ac0*/  STS.128 [R176+0x8400], R8 ;  /* 0x00840008b0007388 */ /* 0x0003e20000000c00 */
[----:B------:R-:W-:Y:S01]  /*9ad0*/  SHF.L.U32 R3, R117, 0x10, RZ ;  /* 0x0000001075037819 */ /* 0x000fe200000006ff */
[----:B------:R-:W-:Y:S01]  /*9ae0*/  FFMA R26, R83, R0, R26 ;  /* 0x00000000531a7223 */ /* 0x000fe2000000001a */
[----:B------:R-:W-:Y:S01]  /*9af0*/  F2FP.BF16.F32.PACK_AB R15, R25, R24 ;  /* 0x00000018190f723e */ /* 0x000fe200000010ff */
[----:B------:R-:W-:Y:S01]  /*9b00*/  FFMA R27, R83, R4, R27 ;  /* 0x00000004531b7223 */ /* 0x000fe2000000001b */
[----:B------:R-:W-:Y:S01]  /*9b10*/  LOP3.LUT R0, R117, 0xffff0000, RZ, 0xc0, !PT ;  /* 0xffff000075007812 */ /* 0x000fe200078ec0ff */
[C---:B------:R-:W-:Y:S01]  /*9b20*/  FFMA R28, R83.reuse, R3, R28 ;  /* 0x00000003531c7223 */ /* 0x040fe2000000001c */
[C---:B------:R-:W-:Y:S01]  /*9b30*/  SHF.L.U32 R3, R118.reuse, 0x10, RZ ;  /* 0x0000001076037819 */ /* 0x040fe200000006ff */
[----:B------:R2:W-:Y:S01]  /*9b40*/  STS.128 [R175+0x8400], R12 ;  /* 0x0084000caf007388 */ /* 0x0005e20000000c00 */
[----:B------:R-:W-:Y:S01]  /*9b50*/  LOP3.LUT R4, R118, 0xffff0000, RZ, 0xc0, !PT ;  /* 0xffff000076047812 */ /* 0x000fe200078ec0ff */
[----:B------:R-:W-:Y:S01]  /*9b60*/  FFMA R29, R83, R0, R29 ;  /* 0x00000000531d7223 */ /* 0x000fe2000000001d */
[C---:B------:R-:W-:Y:S01]  /*9b70*/  SHF.L.U32 R5, R119.reuse, 0x10, RZ ;  /* 0x0000001077057819 */ /* 0x040fe200000006ff */
[C---:B------:R-:W-:Y:S01]  /*9b80*/  FMUL R31, R76.reuse, R41 ;  /* 0x000000294c1f7220 */ /* 0x040fe20000400000 */
[----:B------:R-:W-:Y:S01]  /*9b90*/  LOP3.LUT R6, R119, 0xffff0000, RZ, 0xc0, !PT ;  /* 0xffff000077067812 */ /* 0x000fe200078ec0ff */
[----:B------:R-:W-:Y:S01]  /*9ba0*/  FMUL R32, R76, R42 ;  /* 0x0000002a4c207220 */ /* 0x000fe20000400000 */
[----:B------:R-:W-:Y:S01]  /*9bb0*/  SHF.L.U32 R0, R124, 0x10, RZ ;  /* 0x000000107c007819 */ /* 0x000fe200000006ff */
[----:B------:R-:W-:Y:S01]  /*9bc0*/  FMUL R33, R76, R43 ;  /* 0x0000002b4c217220 */ /* 0x000fe20000400000 */
[----:B------:R-:W-:Y:S01]  /*9bd0*/  @P6 SHF.L.U32 R16, R162, 0x1f, RZ ;  /* 0x0000001fa2106819 */ /* 0x000fe200000006ff */
[----:B------:R-:W-:Y:S01]  /*9be0*/  FFMA R30, R83, R3, R30 ;  /* 0x00000003531e7223 */ /* 0x000fe2000000001e */
[----:B------:R-:W-:Y:S01]  /*9bf0*/  SHF.L.U32 R3, R125, 0x10, RZ ;  /* 0x000000107d037819 */ /* 0x000fe200000006ff */
[C---:B------:R-:W-:Y:S01]  /*9c00*/  FFMA R31, R83.reuse, R4, R31 ;  /* 0x00000004531f7223 */ /* 0x040fe2000000001f */
[----:B------:R-:W-:Y:S01]  /*9c10*/  LOP3.LUT R4, R124, 0xffff0000, RZ, 0xc0, !PT ;  /* 0xffff00007c047812 */ /* 0x000fe200078ec0ff */
[----:B------:R-:W-:Y:S01]  /*9c20*/  FFMA R32, R83, R5, R32 ;  /* 0x0000000553207223 */ /* 0x000fe20000000020 */
[----:B------:R-:W-:Y:S01]  /*9c30*/  SHF.L.U32 R5, R127, 0x10, RZ ;  /* 0x000000107f057819 */ /* 0x000fe200000006ff */
[----:B------:R-:W-:Y:S01]  /*9c40*/  FFMA R33, R83, R6, R33 ;  /* 0x0000000653217223 */ /* 0x000fe20000000021 */
[----:B------:R-:W-:Y:S01]  /*9c50*/  LOP3.LUT R6, R143, 0xffff0000, RZ, 0xc0, !PT ;  /* 0xffff00008f067812 */ /* 0x000fe200078ec0ff */
[----:B------:R-:W-:Y:S01]  /*9c60*/  FFMA R34, R83, R0, R34 ;  /* 0x0000000053227223 */ /* 0x000fe20000000022 */
[----:B------:R-:W-:Y:S01]  /*9c70*/  LOP3.LUT R0, R125, 0xffff0000, RZ, 0xc0, !PT ;  /* 0xffff00007d007812 */ /* 0x000fe200078ec0ff */
[C---:B------:R-:W-:Y:S01]  /*9c80*/  FFMA R35, R83.reuse, R4, R35 ;  /* 0x0000000453237223 */ /* 0x040fe20000000023 */
[----:B------:R-:W-:Y:S01]  /*9c90*/  LOP3.LUT R4, R132, 0xffff0000, RZ, 0xc0, !PT ;  /* 0xffff000084047812 */ /* 0x000fe200078ec0ff */
[C---:B------:R-:W-:Y:S01]  /*9ca0*/  FFMA R36, R83.reuse, R3, R36 ;  /* 0x0000000353247223 */ /* 0x040fe20000000024 */
[C---:B------:R-:W-:Y:S01]  /*9cb0*/  SHF.L.U32 R3, R126.reuse, 0x10, RZ ;  /* 0x000000107e037819 */ /* 0x040fe200000006ff */
[----:B------:R-:W-:Y:S01]  /*9cc0*/  FFMA R37, R83, R0, R37 ;  /* 0x0000000053257223 */ /* 0x000fe20000000025 */
[----:B------:R-:W-:Y:S01]  /*9cd0*/  LOP3.LUT R0, R126, 0xffff0000, RZ, 0xc0, !PT ;  /* 0xffff00007e007812 */ /* 0x000fe200078ec0ff */
[----:B------:R-:W-:Y:S01]  /*9ce0*/  FMUL R41, R76, R51 ;  /* 0x000000334c297220 */ /* 0x000fe20000400000 */
[----:B-1----:R-:W-:Y:S01]  /*9cf0*/  F2FP.BF16.F32.PACK_AB R8, R35, R34 ;  /* 0x000000222308723e */ /* 0x002fe200000010ff */
[C---:B------:R-:W-:Y:S01]  /*9d00*/  FFMA R38, R83.reuse, R3, R38 ;  /* 0x0000000353267223 */ /* 0x040fe20000000026 */
[----:B------:R-:W-:Y:S01]  /*9d10*/  SHF.L.U32 R3, R132, 0x10, RZ ;  /* 0x0000001084037819 */ /* 0x000fe200000006ff */
[----:B------:R-:W-:Y:S01]  /*9d20*/  FFMA R39, R83, R0, R39 ;  /* 0x0000000053277223 */ /* 0x000fe20000000027 */
[----:B--2---:R-:W-:Y:S01]  /*9d30*/  F2FP.BF16.F32.PACK_AB R12, R27, R26 ;  /* 0x0000001a1b0c723e */ /* 0x004fe200000010ff */
[----:B------:R-:W-:Y:S01]  /*9d40*/  FFMA R40, R83, R5, R40 ;  /* 0x0000000553287223 */ /* 0x000fe20000000028 */
[----:B------:R-:W-:Y:S01]  /*9d50*/  F2FP.BF16.F32.PACK_AB R13, R29, R28 ;  /* 0x0000001c1d0d723e */ /* 0x000fe200000010ff */
[C---:B------:R-:W-:Y:S01]  /*9d60*/  FMUL R42, R76.reuse, R52 ;  /* 0x000000344c2a7220 */ /* 0x040fe20000400000 */
[----:B------:R-:W-:Y:S01]  /*9d70*/  F2FP.BF16.F32.PACK_AB R14, R31, R30 ;  /* 0x0000001e1f0e723e */ /* 0x000fe200000010ff */
[C---:B------:R-:W-:Y:S01]  /*9d80*/  FMUL R43, R76.reuse, R53 ;  /* 0x000000354c2b7220 */ /* 0x040fe20000400000 */
[----:B------:R-:W-:Y:S01]  /*9d90*/  F2FP.BF16.F32.PACK_AB R15, R33, R32 ;  /* 0x00000020210f723e */ /* 0x000fe200000010ff */
[C---:B------:R-:W-:Y:S01]  /*9da0*/  FMUL R51, R76.reuse, R61 ;  /* 0x0000003d4c337220 */ /* 0x040fe20000400000 */
[----:B------:R-:W-:Y:S01]  /*9db0*/  LOP3.LUT R0, R127, 0xffff0000, RZ, 0xc0, !PT ;  /* 0xffff00007f007812 */ /* 0x000fe200078ec0ff */
[----:B------:R-:W-:Y:S01]  /*9dc0*/  FMUL R52, R76, R62 ;  /* 0x0000003e4c347220 */ /* 0x000fe20000400000 */
[----:B------:R-:W-:Y:S01]  /*9dd0*/  SHF.L.U32 R5, R133, 0x10, RZ ;  /* 0x0000001085057819 */ /* 0x000fe200000006ff */
[----:B------:R1:W-:Y:S01]  /*9de0*/  STS.128 [R173+0x8400], R12 ;  /* 0x0084000cad007388 */ /* 0x0003e20000000c00 */
[----:B------:R-:W-:Y:S01]  /*9df0*/  F2FP.BF16.F32.PACK_AB R9, R37, R36 ;  /* 0x000000242509723e */ /* 0x000fe200000010ff */
[----:B------:R-:W-:Y:S01]  /*9e00*/  FFMA R41, R83, R0, R41 ;  /* 0x0000000053297223 */ /* 0x000fe20000000029 */
[----:B------:R-:W-:Y:S01]  /*9e10*/  LOP3.LUT R0, R133, 0xffff0000, RZ, 0xc0, !PT ;  /* 0xffff000085007812 */ /* 0x000fe200078ec0ff */
[C---:B------:R-:W-:Y:S01]  /*9e20*/  FFMA R42, R83.reuse, R3, R42 ;  /* 0x00000003532a7223 */ /* 0x040fe2000000002a */
[C---:B------:R-:W-:Y:S01]  /*9e30*/  SHF.L.U32 R3, R134.reuse, 0x10, RZ ;  /* 0x0000001086037819 */ /* 0x040fe200000006ff */
[----:B------:R-:W-:Y:S01]  /*9e40*/  FFMA R43, R83, R4, R43 ;  /* 0x00000004532b7223 */ /* 0x000fe2000000002b */
[----:B------:R-:W-:Y:S01]  /*9e50*/  LOP3.LUT R4, R135, 0xffff0000, RZ, 0xc0, !PT ;  /* 0xffff000087047812 */ /* 0x000fe200078ec0ff */
[----:B------:R-:W-:Y:S01]  /*9e60*/  FFMA R44, R83, R5, R44 ;  /* 0x00000005532c7223 */ /* 0x000fe2000000002c */
[----:B------:R-:W-:Y:S01]  /*9e70*/  SHF.L.U32 R5, R135, 0x10, RZ ;  /* 0x0000001087057819 */ /* 0x000fe200000006ff */
[C---:B------:R-:W-:Y:S01]  /*9e80*/  FFMA R45, R83.reuse, R0, R45 ;  /* 0x00000000532d7223 */ /* 0x040fe2000000002d */
[----:B------:R-:W-:Y:S01]  /*9e90*/  LOP3.LUT R0, R134, 0xffff0000, RZ, 0xc0, !PT ;  /* 0xffff000086007812 */ /* 0x000fe200078ec0ff */
[----:B------:R-:W-:Y:S01]  /*9ea0*/  FFMA R46, R83, R3, R46 ;  /* 0x00000003532e7223 */ /* 0x000fe2000000002e */
[----:B------:R-:W-:Y:S01]  /*9eb0*/  SHF.L.U32 R3, R141, 0x10, RZ ;  /* 0x000000108d037819 */ /* 0x000fe200000006ff */
[----:B------:R-:W-:Y:S01]  /*9ec0*/  FMUL R53, R76, R63 ;  /* 0x0000003f4c357220 */ /* 0x000fe20000400000 */
        /* <DEDUP_REMOVED lines=8> */
[----:B------:R-:W-:Y:S01]  /*9f50*/  LOP3.LUT R0, R141, 0xffff0000, RZ, 0xc0, !PT ;  /* 0xffff00008d007812 */ /* 0x000fe200078ec0ff */
[----:B------:R2:W-:Y:S01]  /*9f60*/  STS.128 [R172+0x8400], R8 ;  /* 0x00840008ac007388 */ /* 0x0005e20000000c00 */
[----:B------:R-:W-:Y:S01]  /*9f70*/  SHF.L.U32 R5, R143, 0x10, RZ ;  /* 0x000000108f057819 */ /* 0x000fe200000006ff */
[C---:B------:R-:W-:Y:S01]  /*9f80*/  FFMA R51, R83.reuse, R4, R51 ;  /* 0x0000000453337223 */ /* 0x040fe20000000033 */
[C---:B------:R-:W-:Y:S01]  /*9f90*/  LOP3.LUT R4, R142.reuse, 0xffff0000, RZ, 0xc0, !PT ;  /* 0xffff00008e047812 */ /* 0x040fe200078ec0ff */
[C---:B------:R-:W-:Y:S01]  /*9fa0*/  FFMA R52, R83.reuse, R3, R52 ;  /* 0x0000000353347223 */ /* 0x040fe20000000034 */
[----:B------:R-:W-:Y:S01]  /*9fb0*/  SHF.L.U32 R3, R142, 0x10, RZ ;  /* 0x000000108e037819 */ /* 0x000fe200000006ff */
[----:B------:R-:W-:Y:S01]  /*9fc0*/  FFMA R53, R83, R0, R53 ;  /* 0x0000000053357223 */ /* 0x000fe20000000035 */
[----:B-1----:R-:W-:Y:S02]  /*9fd0*/  F2FP.BF16.F32.PACK_AB R12, R43, R42 ;  /* 0x0000002a2b0c723e */ /* 0x002fe400000010ff */
[----:B------:R-:W-:Y:S01]  /*9fe0*/  F2FP.BF16.F32.PACK_AB R13, R45, R44 ;  /* 0x0000002c2d0d723e */ /* 0x000fe200000010ff */
[----:B------:R-:W-:Y:S01]  /*9ff0*/  FFMA R54, R83, R3, R54 ;  /* 0x0000000353367223 */ /* 0x000fe20000000036 */
[----:B------:R-:W-:Y:S01]  /*a000*/  F2FP.BF16.F32.PACK_AB R14, R47, R46 ;  /* 0x0000002e2f0e723e */ /* 0x000fe200000010ff */
[----:B------:R-:W-:Y:S01]  /*a010*/  FFMA R55, R83, R4, R55 ;  /* 0x0000000453377223 */ /* 0x000fe20000000037 */
[----:B------:R-:W-:Y:S01]  /*a020*/  F2FP.BF16.F32.PACK_AB R15, R49, R48 ;  /* 0x00000030310f723e */ /* 0x000fe200000010ff */
[C---:B------:R-:W-:Y:S01]  /*a030*/  FFMA R56, R83.reuse, R5, R56 ;  /* 0x0000000553387223 */ /* 0x040fe20000000038 */
[----:B------:R-:W-:Y:S01]  /*a040*/  FFMA R57, R83, R6, R57 ;  /* 0x0000000653397223 */ /* 0x000fe20000000039 */
[----:B------:R-:W-:Y:S02]  /*a050*/  F2FP.BF16.F32.PACK_AB R4, R51, R50 ;  /* 0x000000323304723e */ /* 0x000fe400000010ff */
[----:B------:R2:W-:Y:S01]  /*a060*/  STS.128 [R171+0x8400], R12 ;  /* 0x0084000cab007388 */ /* 0x0005e20000000c00 */
[----:B------:R-:W-:Y:S02]  /*a070*/  F2FP.BF16.F32.PACK_AB R5, R53, R52 ;  /* 0x000000343505723e */ /* 0x000fe400000010ff */
[----:B------:R-:W-:Y:S02]  /*a080*/  F2FP.BF16.F32.PACK_AB R6, R55, R54 ;  /* 0x000000363706723e */ /* 0x000fe400000010ff */
[----:B------:R-:W-:Y:S02]  /*a090*/  F2FP.BF16.F32.PACK_AB R7, R57, R56 ;  /* 0x000000383907723e */ /* 0x000fe400000010ff */
[----:B------:R-:W-:Y:S02]  /*a0a0*/  MOV R0, UR54 ;  /* 0x0000003600007c02 */ /* 0x000fe40008000f00 */
[----:B------:R-:W-:Y:S01]  /*a0b0*/  LEA R3, R105, UR49, 0x3 ;  /* 0x0000003169037c11 */ /* 0x000fe2000f8e18ff */
[----:B------:R2:W-:Y:S01]  /*a0c0*/  STS.128 [R170+0x8400], R4 ;  /* 0x00840004aa007388 */ /* 0x0005e20000000c00 */
[----:B------:R-:W-:Y:S04]  /*a0d0*/  @P6 LEA R0, R0, UR49, 0x3 ;  /* 0x0000003100006c11 */ /* 0x000fe8000f8e18ff */
[----:B------:R-:W-:Y:S01]  /*a0e0*/  @P6 IADD3 R0, PT, PT, R0, 0x50, RZ ;  /* 0x0000005000006810 */ /* 0x000fe20007ffe0ff */
[----:B------:R-:W-:Y:S01]  /*a0f0*/  @!PT LDS RZ, [RZ] ;  /* 0x00000000fffff984 */ /* 0x000fe20000000800 */
[----:B------:R-:W-:Y:S01]  /*a100*/  @!PT LDS RZ, [RZ] ;  /* 0x00000000fffff984 */ /* 0x000fe20000000800 */
[----:B------:R-:W-:Y:S01]  /*a110*/  @!PT LDS RZ, [RZ] ;  /* 0x00000000fffff984 */ /* 0x000fe20000000800 */
[----:B------:R-:W-:Y:S01]  /*a120*/  @!PT LDS RZ, [RZ] ;  /* 0x00000000fffff984 */ /* 0x000fe20000000800 */
[----:B------:R1:W-:Y:S06]  /*a130*/  MEMBAR.ALL.CTA ;  /* 0x0000000000007992 */ /* 0x0003ec0000008000 */
[----:B-1----:R-:W1:Y:S01]  /*a140*/  FENCE.VIEW.ASYNC.S ;  /* 0x00000000000073c6 */ /* 0x002e620000000000 */
[----:B------:R-:W-:Y:S01]  /*a150*/  @P6 PRMT R0, R179, 0x654, R0 ;  /* 0x00000654b3006816 */ /* 0x000fe20000000000 */
[----:B-1----:R-:W-:Y:S06]  /*a160*/  BAR.SYNC.DEFER_BLOCKING 0x1, 0x80 ;  /* 0x0042000000007b1d */ /* 0x002fec0000010000 */
        /* <DEDUP_REMOVED lines=11> */
.L_x_126:
[----:B------:R-:W-:Y:S05]  /*a220*/  BSYNC.RECONVERGENT B0 ;  /* 0x0000000000007941 */ /* 0x000fea0003800200 */
.L_x_125:
[----:B------:R-:W-:Y:S01]  /*a230*/  BAR.SYNC.DEFER_BLOCKING 0x1, 0x80 ;  /* 0x0042000000007b1d */ /* 0x000fe20000010000 */
[----:B------:R-:W-:Y:S01]  /*a240*/  UIADD3 UR51, UPT, UPT, UR54, 0x1, URZ ;  /* 0x0000000136337890 */ /* 0x000fe2000fffe0ff */
[----:B------:R-:W-:Y:S03]  /*a250*/  ISETP.NE.AND P0, PT, R79, RZ, PT ;  /* 0x000000ff4f00720c */ /* 0x000fe60003f05270 */
[----:B------:R-:W-:Y:S01]  /*a260*/  UISETP.NE.AND UP0, UPT, UR51, 0x4, UPT ;  /* 0x000000043300788c */ /* 0x000fe2000bf05270 */
[----:B------:R-:W-:Y:S03]  /*a270*/  SEL R81, RZ, 0xc0, !P0 ;  /* 0x000000c0ff517807 */ /* 0x000fe60004000000 */
[----:B------:R-:W-:Y:S01]  /*a280*/  USEL UR51, UR51, URZ, UP0 ;  /* 0x000000ff33337287 */ /* 0x000fe20008000000 */
[----:B------:R1:W-:Y:S01]  /*a290*/  @P6 SYNCS.ARRIVE.TRANS64.RED.A1T0 RZ, [R0+URZ], RZ ;  /* 0x000000ff00ff69a7 */ /* 0x0003e200081004ff */
[----:B------:R-:W-:Y:S01]  /*a2a0*/  BSSY B1, `(.L_x_127) ;  /* 0x000001f000017945 */ /* 0x000fe20003800000 */
[----:B------:R-:W4:Y:S02]  /*a2b0*/  @P6 SYNCS.PHASECHK.TRANS64.TRYWAIT P1, [R3+URZ+0x30], R16 ;  /* 0x00003010030065a7 */ /* 0x000f2400080211ff */
[----:B----4-:R-:W-:Y:S01]  /*a2c0*/  @P6 SEL R107, RZ, 0x1, !P1 ;  /* 0x00000001ff6b6807 */ /* 0x010fe20004800000 */
[----:B-1----:R-:W-:Y:S06]  /*a2d0*/  @!P6 BRA `(.L_x_128) ;  /* 0x00000000006ce947 */ /* 0x002fec0003800000 */
[----:B------:R-:W-:Y:S01]  /*a2e0*/  ISETP.NE.AND P2, PT, R112, RZ, PT ;  /* 0x000000ff7000720c */ /* 0x000fe20003f45270 */
[----:B------:R-:W-:Y:S01]  /*a2f0*/  BSSY B0, `(.L_x_129) ;  /* 0x000000b000007945 */ /* 0x000fe20003800000 */
[----:B------:R-:W-:Y:S11]  /*a300*/  ISETP.NE.AND P0, PT, R107, RZ, PT ;  /* 0x000000ff6b00720c */ /* 0x000ff60003f05270 */
[----:B------:R-:W-:Y:S05]  /*a310*/  @P2 IMAD R105, R105, 0x4000, R178 ;  /* 0x0000400069692824 */ /* 0x000fea00078e02b2 */
[----:B--2---:R-:W-:Y:S04]  /*a320*/  @P2 IADD3 R9, PT, PT, R105, UR49, RZ ;  /* 0x0000003169092c10 */ /* 0x004fe8000fffe0ff */
[----:B------:R-:W-:Y:S01]  /*a330*/  @P2 IADD3 R7, PT, PT, R104, R9, RZ ;  /* 0x0000000968072210 */ /* 0x000fe20007ffe0ff */
[--C-:B------:R-:W-:Y:S02]  /*a340*/  @P2 IMAD.IADD R5, R86, 0x1, R9.reuse ;  /* 0x0000000156052824 */ /* 0x100fe400078e0209 */
[----:B------:R-:W-:Y:S01]  /*a350*/  @P2 IMAD.IADD R4, R106, 0x1, R9 ;  /* 0x000000016a042824 */ /* 0x000fe200078e0209 */
[----:B------:R-:W-:Y:S06]  /*a360*/  @P0 BRA `(.L_x_130) ;  /* 0x00000000000c0947 */ /* 0x000fec0003800000 */
[----:B------:R-:W-:Y:S04]  /*a370*/  SHF.L.U32 R0, R162, 0x1f, RZ ;  /* 0x0000001fa2007819 */ /* 0x000fe800000006ff */
[----:B------:R-:W1:Y:S02]  /*a380*/  SYNCS.PHASECHK.TRANS64.TRYWAIT P0, [R3+URZ+0x30], R0 ;  /* 0x00003000030075a7 */ /* 0x000e6400080011ff */
[----:B-1----:R-:W-:Y:S05]  /*a390*/  @!P0 BRA `(.L_x_131) ;  /* 0x0000002000008947 */ /* 0x002fea0003800000 */
.L_x_130:
[----:B------:R-:W-:Y:S05]  /*a3a0*/  BSYNC B0 ;  /* 0x0000000000007941 */ /* 0x000fea0003800000 */
.L_x_129:
[----:B------:R-:W-:Y:S11]  /*a3b0*/  ISETP.NE.AND P0, PT, R112, RZ, PT ;  /* 0x000000ff7000720c */ /* 0x000ff60003f05270 */
[----:B------:R-:W-:Y:S02]  /*a3c0*/  @!UPT UIADD3 URZ, UPT, UPT, URZ, URZ, URZ ;  /* 0x000000fffffff290 */ /* 0x000fe4000fffe0ff */
[----:B------:R4:W2:Y:S01]  /*a3d0*/  @P0 LDS.128 R88, [R105+UR49+0x400] ;  /* 0x0004003169580984 */ /* 0x0008a20008000c00 */
[----:B-1----:R-:W-:Y:S01]  /*a3e0*/  @P0 IMAD.IADD R3, R104, 0x1, R5 ;  /* 0x0000000168030824 */ /* 0x002fe200078e0205 */
        /* <DEDUP_REMOVED lines=10> */
.L_x_128:
[----:B------:R-:W-:Y:S05]  /*a490*/  BSYNC B1 ;  /* 0x0000000000017941 */ /* 0x000fea0003800000 */
.L_x_127:
[----:B------:R-:W-:Y:S01]  /*a4a0*/  IMAD.IADD R16, R78, 0x1, R81 ;  /* 0x000000014e107824 */ /* 0x000fe200078e0251 */
[----:B------:R-:W-:Y:S04]  /*a4b0*/  BSSY.RECONVERGENT B6, `(.L_x_132) ;  /* 0x0000015000067945 */ /* 0x000fe80003800200 */
[----:B----4-:R-:W-:Y:S04]  /*a4c0*/  SHF.R.U32.HI R3, RZ, 0x15, R16 ;  /* 0x00000015ff037819 */ /* 0x010fe80000011610 */
[----:B------:R-:W-:Y:S11]  /*a4d0*/  LOP3.LUT P0, RZ, R3, 0x3, R158, 0x48, !PT ;  /* 0x0000000303ff7812 */ /* 0x000ff6000780489e */
[----:B------:R-:W-:Y:S02]  /*a4e0*/  @!UPT UIADD3 URZ, UPT, UPT, URZ, URZ, URZ ;  /* 0x000000fffffff290 */ /* 0x000fe4000fffe0ff */
[----:B------:R-:W-:Y:S05]  /*a4f0*/  @!P0 BRA `(.L_x_133) ;  /* 0x0000000000408947 */ /* 0x000fea0003800000 */
[----:B------:R-:W4:Y:S01]  /*a500*/  LDCU.64 UR8, c[0x4][0x70] ;  /* 0x01000e00ff0877ac */ /* 0x000f220008000a00 */
[----:B--2---:R-:W-:Y:S01]  /*a510*/  MOV R15, 0x0 ;  /* 0x00000000000f7802 */ /* 0x004fe20000000f00 */
[----:B------:R-:W-:Y:S02]  /*a520*/  HFMA2 R12, -RZ, RZ, 0, 5.9604644775390625e-08 ;  /* 0x00000001ff0c7431 */ /* 0x000fe400000001ff */
[----:B------:R-:W-:Y:S02]  /*a530*/  IMAD.MOV.U32 R8, RZ, RZ, 0x192 ;  /* 0x00000192ff087424 */ /* 0x000fe400078e00ff */
[----:B------:R-:W-:Y:S01]  /*a540*/  IMAD.MOV.U32 R13, RZ, RZ, RZ ;  /* 0x000000ffff0d7224 */ /* 0x000fe200078e00ff */
[----:B------:R-:W2:Y:S01]  /*a550*/  LDCU.64 UR6, c[0x4][0x78] ;  /* 0x01000f00ff0677ac */ /* 0x000ea20008000a00 */
[----:B------:R-:W1:Y:S01]  /*a560*/  LDC.64 R14, c[0x4][R15] ;  /* 0x010000000f0e7b82 */ /* 0x000e620000000a00 */
[----:B------:R-:W5:Y:S01]  /*a570*/  LDCU.64 UR4, c[0x4][0x10] ;  /* 0x01000200ff0477ac */ /* 0x000f620008000a00 */
[----:B----4-:R-:W-:Y:S01]  /*a580*/  MOV R5, UR9 ;  /* 0x0000000900057c02 */ /* 0x010fe20008000f00 */
[----:B------:R-:W-:Y:S01]  /*a590*/  IMAD.U32 R4, RZ, RZ, UR8 ;  /* 0x00000008ff047e24 */ /* 0x000fe2000f8e00ff */
[----:B--2---:R-:W-:Y:S01]  /*a5a0*/  MOV R7, UR7 ;  /* 0x0000000700077c02 */ /* 0x004fe20008000f00 */
[----:B------:R-:W-:Y:S01]  /*a5b0*/  IMAD.U32 R6, RZ, RZ, UR6 ;  /* 0x00000006ff067e24 */ /* 0x000fe2000f8e00ff */
[----:B-----5:R-:W-:Y:S01]  /*a5c0*/  MOV R11, UR5 ;  /* 0x00000005000b7c02 */ /* 0x020fe20008000f00 */
[----:B------:R-:W-:Y:S02]  /*a5d0*/  IMAD.U32 R10, RZ, RZ, UR4 ;  /* 0x00000004ff0a7e24 */ /* 0x000fe4000f8e00ff */
[----:B------:R-:W-:Y:S07]  /*a5e0*/  LEPC R20, `(.L_x_133) ;  /* 0x000000001014794e */ /* 0x000fee0000000000 */
[----:B-1-3--:R-:W-:Y:S05]  /*a5f0*/  CALL.ABS.NOINC R14 ;  /* 0x000000000e007343 */ /* 0x00afea0003c00000 */
.L_x_133:
[----:B------:R-:W-:Y:S05]  /*a600*/  BSYNC.RECONVERGENT B6 ;  /* 0x0000000000067941 */ /* 0x000fea0003800200 */
.L_x_132:
[----:B--2---:R-:W-:Y:S01]  /*a610*/  SHF.L.U32 R78, R88, 0x10, RZ ;  /* 0x00000010584e7819 */ /* 0x004fe200000006ff */
[----:B------:R-:W-:Y:S05]  /*a620*/  WARPSYNC.ALL ;  /* 0x0000000000007948 */ /* 0x000fea0003800000 */
[----:B------:R-:W-:Y:S01]  /*a630*/  R2UR UR4, R16 ;  /* 0x00000000100472ca */ /* 0x000fe200000e0000 */
[----:B------:R-:W-:Y:S01]  /*a640*/  BSSY.RECONVERGENT B0, `(.L_x_134) ;  /* 0x00000fc000007945 */ /* 0x000fe20003800200 */
[----:B------:R-:W-:Y:S02]  /*a650*/  LOP3.LUT R0, R88, 0xffff0000, RZ, 0xc0, !PT ;  /* 0xffff000058007812 */ /* 0x000fe400078ec0ff */
[C---:B------:R-:W-:Y:S02]  /*a660*/  SHF.L.U32 R3, R89.reuse, 0x10, RZ ;  /* 0x0000001059037819 */ /* 0x040fe400000006ff */
[----:B------:R-:W-:Y:S02]  /*a670*/  LOP3.LUT R80, R89, 0xffff0000, RZ, 0xc0, !PT ;  /* 0xffff000059507812 */ /* 0x000fe400078ec0ff */
[C---:B------:R-:W-:Y:S02]  /*a680*/  SHF.L.U32 R82, R90.reuse, 0x10, RZ ;  /* 0x000000105a527819 */ /* 0x040fe400000006ff */
[----:B------:R-:W-:Y:S02]  /*a690*/  LOP3.LUT R84, R90, 0xffff0000, RZ, 0xc0, !PT ;  /* 0xffff00005a547812 */ /* 0x000fe400078ec0ff */
[C---:B------:R-:W-:Y:S01]  /*a6a0*/  SHF.L.U32 R85, R91.reuse, 0x10, RZ ;  /* 0x000000105b557819 */ /* 0x040fe200000006ff */
[----:B------:R-:W2:Y:S01]  /*a6b0*/  LDTM.x64 R4, tmem[UR4] ;  /* 0x00000004000479ee */ /* 0x000ea20008340000 */
[----:B------:R-:W-:Y:S02]  /*a6c0*/  LOP3.LUT R86, R91, 0xffff0000, RZ, 0xc0, !PT ;  /* 0xffff00005b567812 */ /* 0x000fe400078ec0ff */
[C---:B-1----:R-:W-:Y:S02]  /*a6d0*/  SHF.L.U32 R87, R92.reuse, 0x10, RZ ;  /* 0x000000105c577819 */ /* 0x042fe400000006ff */
[----:B------:R-:W-:Y:S02]  /*a6e0*/  LOP3.LUT R88, R92, 0xffff0000, RZ, 0xc0, !PT ;  /* 0xffff00005c587812 */ /* 0x000fe400078ec0ff */
[C---:B------:R-:W-:Y:S02]  /*a6f0*/  SHF.L.U32 R89, R93.reuse, 0x10, RZ ;  /* 0x000000105d597819 */ /* 0x040fe400000006ff */
[----:B------:R-:W-:Y:S02]  /*a700*/  LOP3.LUT R90, R93, 0xffff0000, RZ, 0xc0, !PT ;  /* 0xffff00005d5a7812 */ /* 0x000fe400078ec0ff */
[C---:B------:R-:W-:Y:S02]  /*a710*/  SHF.L.U32 R91, R94.reuse, 0x10, RZ ;  /* 0x000000105e5b7819 */ /* 0x040fe400000006ff */
[----:B------:R-:W-:Y:S02]  /*a720*/  LOP3.LUT R92, R94, 0xffff0000, RZ, 0xc0, !PT ;  /* 0xffff00005e5c7812 */ /* 0x000fe400078ec0ff */
[C---:B------:R-:W-:Y:S02]  /*a730*/  SHF.L.U32 R93, R95.reuse, 0x10, RZ ;  /* 0x000000105f5d7819 */ /* 0x040fe400000006ff */
[----:B------:R-:W-:Y:S02]  /*a740*/  LOP3.LUT R94, R95, 0xffff0000, RZ, 0xc0, !PT ;  /* 0xffff00005f5e7812 */ /* 0x000fe400078ec0ff */
[C---:B------:R-:W-:Y:S02]  /*a750*/  SHF.L.U32 R95, R100.reuse, 0x10, RZ ;  /* 0x00000010645f7819 */ /* 0x040fe400000006ff */
[----:B------:R-:W-:Y:S02]  /*a760*/  LOP3.LUT R96, R100, 0xffff0000, RZ, 0xc0, !PT ;  /* 0xffff000064607812 */ /* 0x000fe400078ec0ff */
[C---:B------:R-:W-:Y:S01]  /*a770*/  SHF.L.U32 R97, R101.reuse, 0x10, RZ ;  /* 0x0000001065617819 */ /* 0x040fe200000006ff */
[C---:B--2---:R-:W-:Y:S01]  /*a780*/  FMUL R4, R76.reuse, R4 ;  /* 0x000000044c047220 */ /* 0x044fe20000400000 */
[----:B------:R-:W-:Y:S01]  /*a790*/  LOP3.LUT R98, R101, 0xffff0000, RZ, 0xc0, !PT ;  /* 0xffff000065627812 */ /* 0x000fe200078ec0ff */
[----:B------:R-:W-:Y:S01]  /*a7a0*/  FMUL R5, R76, R5 ;  /* 0x000000054c057220 */ /* 0x000fe20000400000 */
[C---:B------:R-:W-:Y:S01]  /*a7b0*/  SHF.L.U32 R99, R102.reuse, 0x10, RZ ;  /* 0x0000001066637819 */ /* 0x040fe200000006ff */
[C---:B------:R-:W-:Y:S01]  /*a7c0*/  FFMA R4, R83.reuse, R78, R4 ;  /* 0x0000004e53047223 */ /* 0x040fe20000000004 */
[----:B------:R-:W-:Y:S01]  /*a7d0*/  LOP3.LUT R100, R102, 0xffff0000, RZ, 0xc0, !PT ;  /* 0xffff000066647812 */ /* 0x000fe200078ec0ff */
[----:B------:R-:W-:Y:S01]  /*a7e0*/  FFMA R5, R83, R0, R5 ;  /* 0x0000000053057223 */ /* 0x000fe20000000005 */
[C---:B------:R-:W-:Y:S01]  /*a7f0*/  SHF.L.U32 R101, R103.reuse, 0x10, RZ ;  /* 0x0000001067657819 */ /* 0x040fe200000006ff */
[C---:B------:R-:W-:Y:S01]  /*a800*/  FMUL R6, R76.reuse, R6 ;  /* 0x000000064c067220 */ /* 0x040fe20000400000 */
[----:B------:R-:W-:Y:S01]  /*a810*/  LOP3.LUT R102, R103, 0xffff0000, RZ, 0xc0, !PT ;  /* 0xffff000067667812 */ /* 0x000fe200078ec0ff */
[----:B------:R-:W-:Y:S01]  /*a820*/  FMUL R7, R76, R7 ;  /* 0x000000074c077220 */ /* 0x000fe20000400000 */
[----:B------:R-:W-:Y:S01]  /*a830*/  F2FP.BF16.F32.PACK_AB R4, R5, R4 ;  /* 0x000000040504723e */ /* 0x000fe200000010ff */
[C---:B------:R-:W-:Y:S01]  /*a840*/  FFMA R6, R83.reuse, R3, R6 ;  /* 0x0000000353067223 */ /* 0x040fe20000000006 */
[C---:B------:R-:W-:Y:S01]  /*a850*/  SHF.L.U32 R103, R108.reuse, 0x10, RZ ;  /* 0x000000106c677819 */ /* 0x040fe200000006ff */
[----:B------:R-:W-:Y:S01]  /*a860*/  FFMA R7, R83, R80, R7 ;  /* 0x0000005053077223 */ /* 0x000fe20000000007 */
[----:B------:R-:W-:Y:S01]  /*a870*/  LOP3.LUT R104, R108, 0xffff0000, RZ, 0xc0, !PT ;  /* 0xffff00006c687812 */ /* 0x000fe200078ec0ff */
[C---:B------:R-:W-:Y:S01]  /*a880*/  FMUL R8, R76.reuse, R8 ;  /* 0x000000084c087220 */ /* 0x040fe20000400000 */
[----:B------:R-:W-:Y:S01]  /*a890*/  SHF.L.U32 R105, R109, 0x10, RZ ;  /* 0x000000106d697819 */ /* 0x000fe200000006ff */
[----:B------:R-:W-:Y:S01]  /*a8a0*/  FMUL R9, R76, R9 ;  /* 0x000000094c097220 */ /* 0x000fe20000400000 */
[----:B------:R-:W-:Y:S01]  /*a8b0*/  F2FP.BF16.F32.PACK_AB R5, R7, R6 ;  /* 0x000000060705723e */ /* 0x000fe200000010ff */
[----:B------:R-:W-:Y:S01]  /*a8c0*/  FFMA R8, R83, R82, R8 ;  /* 0x0000005253087223 */ /* 0x000fe20000000008 */
[----:B------:R-:W-:Y:S01]  /*a8d0*/  LOP3.LUT R106, R109, 0xffff0000, RZ, 0xc0, !PT ;  /* 0xffff00006d6a7812 */ /* 0x000fe200078ec0ff */
[----:B------:R-:W-:Y:S01]  /*a8e0*/  FFMA R9, R83, R84, R9 ;  /* 0x0000005453097223 */ /* 0x000fe20000000009 */
[----:B------:R-:W-:Y:S01]  /*a8f0*/  SHF.L.U32 R107, R110, 0x10, RZ ;  /* 0x000000106e6b7819 */ /* 0x000fe200000006ff */
[----:B------:R-:W-:Y:S01]  /*a900*/  FMUL R10, R76, R10 ;  /* 0x0000000a4c0a7220 */ /* 0x000fe20000400000 */
[----:B------:R-:W-:Y:S01]  /*a910*/  LOP3.LUT R108, R110, 0xffff0000, RZ, 0xc0, !PT ;  /* 0xffff00006e6c7812 */ /* 0x000fe200078ec0ff */
[C---:B------:R-:W-:Y:S01]  /*a920*/  FMUL R11, R76.reuse, R11 ;  /* 0x0000000b4c0b7220 */ /* 0x040fe20000400000 */
[----:B------:R-:W-:Y:S01]  /*a930*/  F2FP.BF16.F32.PACK_AB R6, R9, R8 ;  /* 0x000000080906723e */ /* 0x000fe200000010ff */
[----:B------:R-:W-:Y:S01]  /*a940*/  FFMA R10, R83, R85, R10 ;  /* 0x00000055530a7223 */ /* 0x000fe2000000000a */
[----:B------:R-:W-:Y:S01]  /*a950*/  SHF.L.U32 R109, R111, 0x10, RZ ;  /* 0x000000106f6d7819 */ /* 0x000fe200000006ff */
[----:B------:R-:W-:Y:S01]  /*a960*/  FFMA R11, R83, R86, R11 ;  /* 0x00000056530b7223 */ /* 0x000fe2000000000b */
[----:B------:R-:W-:Y:S01]  /*a970*/  LOP3.LUT R110, R111, 0xffff0000, RZ, 0xc0, !PT ;  /* 0xffff00006f6e7812 */ /* 0x000fe200078ec0ff */
[----:B------:R-:W-:Y:S01]  /*a980*/  FMUL R0, R76, R12 ;  /* 0x0000000c4c007220 */ /* 0x000fe20000400000 */
[----:B------:R-:W-:Y:S01]  /*a990*/  SHF.L.U32 R111, R116, 0x10, RZ ;  /* 0x00000010746f7819 */ /* 0x000fe200000006ff */
[C---:B------:R-:W-:Y:S01]  /*a9a0*/  FMUL R3, R76.reuse, R13 ;  /* 0x0000000d4c037220 */ /* 0x040fe20000400000 */
[----:B------:R-:W-:Y:S01]  /*a9b0*/  F2FP.BF16.F32.PACK_AB R7, R11, R10 ;  /* 0x0000000a0b07723e */ /* 0x000fe200000010ff */
[----:B------:R-:W-:Y:S01]  /*a9c0*/  FMUL R14, R76, R14 ;  /* 0x0000000e4c0e7220 */ /* 0x000fe20000400000 */
[----:B------:R-:W-:Y:S01]  /*a9d0*/  LOP3.LUT R112, R116, 0xffff0000, RZ, 0xc0, !PT ;  /* 0xffff000074707812 */ /* 0x000fe200078ec0ff */
[C---:B------:R-:W-:Y:S01]  /*a9e0*/  FMUL R15, R76.reuse, R15 ;  /* 0x0000000f4c0f7220 */ /* 0x040fe20000400000 */
[----:B------:R-:W-:Y:S01]  /*a9f0*/  SHF.L.U32 R113, R117, 0x10, RZ ;  /* 0x0000001075717819 */ /* 0x000fe200000006ff */
[----:B------:R-:W-:Y:S01]  /*aa00*/  FFMA R0, R83, R87, R0 ;  /* 0x0000005753007223 */ /* 0x000fe20000000000 */
[----:B------:R-:W-:Y:S01]  /*aa10*/  LOP3.LUT R114, R117, 0xffff0000, RZ, 0xc0, !PT ;  /* 0xffff000075727812 */ /* 0x000fe200078ec0ff */
[----:B------:R-:W-:Y:S01]  /*aa20*/  FMUL R12, R76, R16 ;  /* 0x000000104c0c7220 */ /* 0x000fe20000400000 */
[C---:B------:R-:W-:Y:S01]  /*aa30*/  SHF.L.U32 R115, R118.reuse, 0x10, RZ ;  /* 0x0000001076737819 */ /* 0x040fe200000006ff */
[----:B------:R-:W-:Y:S01]  /*aa40*/  FFMA R3, R83, R88, R3 ;  /* 0x0000005853037223 */ /* 0x000fe20000000003 */
[----:B------:R-:W-:Y:S01]  /*aa50*/  LOP3.LUT R116, R118, 0xffff0000, RZ, 0xc0, !PT ;  /* 0xffff000076747812 */ /* 0x000fe200078ec0ff */
[C---:B------:R-:W-:Y:S01]  /*aa60*/  FMUL R13, R76.reuse, R17 ;  /* 0x000000114c0d7220 */ /* 0x040fe20000400000 */
[----:B------:R-:W-:Y:S01]  /*aa70*/  SHF.L.U32 R117, R119, 0x10, RZ ;  /* 0x0000001077757819 */ /* 0x000fe200000006ff */
[----:B------:R-:W-:Y:S01]  /*aa80*/  FFMA R14, R83, R89, R14 ;  /* 0x00000059530e7223 */ /* 0x000fe2000000000e */
[----:B------:R-:W-:Y:S01]  /*aa90*/  F2FP.BF16.F32.PACK_AB R8, R3, R0 ;  /* 0x000000000308723e */ /* 0x000fe200000010ff */
[----:B------:R-:W-:Y:S01]  /*aaa0*/  FMUL R18, R76, R18 ;  /* 0x000000124c127220 */ /* 0x000fe20000400000 */
[----:B------:R-:W-:Y:S01]  /*aab0*/  LOP3.LUT R118, R119, 0xffff0000, RZ, 0xc0, !PT ;  /* 0xffff000077767812 */ /* 0x000fe200078ec0ff */
[----:B------:R-:W-:Y:S01]  /*aac0*/  FFMA R15, R83, R90, R15 ;  /* 0x0000005a530f7223 */ /* 0x000fe2000000000f */
[----:B------:R-:W-:Y:S01]  /*aad0*/  SHF.L.U32 R119, R124, 0x10, RZ ;  /* 0x000000107c777819 */ /* 0x000fe200000006ff */
[----:B------:R-:W-:Y:S01]  /*aae0*/  FMUL R19, R76, R19 ;  /* 0x000000134c137220 */ /* 0x000fe20000400000 */
[----:B------:R-:W-:Y:S01]  /*aaf0*/  LOP3.LUT R120, R124, 0xffff0000, RZ, 0xc0, !PT ;  /* 0xffff00007c787812 */ /* 0x000fe200078ec0ff */
[----:B------:R1:W-:Y:S01]  /*ab00*/  STS.128 [R178+UR49+0xc400], R4 ;  /* 0x00c40004b2007988 */ /* 0x0003e20008000c31 */
[----:B------:R-:W-:Y:S01]  /*ab10*/  F2FP.BF16.F32.PACK_AB R9, R15, R14 ;  /* 0x0000000e0f09723e */ /* 0x000fe200000010ff */
[C---:B------:R-:W-:Y:S01]  /*ab20*/  FFMA R12, R83.reuse, R91, R12 ;  /* 0x0000005b530c7223 */ /* 0x040fe2000000000c */
[C---:B------:R-:W-:Y:S01]  /*ab30*/  FFMA R13, R83.reuse, R92, R13 ;  /* 0x0000005c530d7223 */ /* 0x040fe2000000000d */
[----:B------:R-:W-:Y:S01]  /*ab40*/  FFMA R18, R83, R93, R18 ;  /* 0x0000005d53127223 */ /* 0x000fe20000000012 */
[----:B------:R-:W-:Y:S01]  /*ab50*/  SHF.L.U32 R121, R125, 0x10, RZ ;  /* 0x000000107d797819 */ /* 0x000fe200000006ff */
[----:B------:R-:W-:Y:S01]  /*ab60*/  FFMA R19, R83, R94, R19 ;  /* 0x0000005e53137223 */ /* 0x000fe20000000013 */
[C---:B------:R-:W-:Y:S01]  /*ab70*/  FMUL R16, R76.reuse, R20 ;  /* 0x000000144c107220 */ /* 0x040fe20000400000 */
[----:B------:R-:W-:Y:S01]  /*ab80*/  F2FP.BF16.F32.PACK_AB R10, R13, R12 ;  /* 0x0000000c0d0a723e */ /* 0x000fe200000010ff */
[C---:B------:R-:W-:Y:S01]  /*ab90*/  FMUL R17, R76.reuse, R21 ;  /* 0x000000154c117220 */ /* 0x040fe20000400000 */
[C---:B------:R-:W-:Y:S01]  /*aba0*/  FMUL R22, R76.reuse, R22 ;  /* 0x000000164c167220 */ /* 0x040fe20000400000 */
[----:B------:R-:W-:Y:S01]  /*abb0*/  F2FP.BF16.F32.PACK_AB R11, R19, R18 ;  /* 0x00000012130b723e */ /* 0x000fe200000010ff */
[C---:B------:R-:W-:Y:S01]  /*abc0*/  FFMA R16, R83.reuse, R95, R16 ;  /* 0x0000005f53107223 */ /* 0x040fe20000000010 */
[----:B------:R-:W-:Y:S01]  /*abd0*/  FFMA R17, R83, R96, R17 ;  /* 0x0000006053117223 */ /* 0x000fe20000000011 */
[----:B------:R-:W-:Y:S01]  /*abe0*/  LOP3.LUT R122, R125, 0xffff0000, RZ, 0xc0, !PT ;  /* 0xffff00007d7a7812 */ /* 0x000fe200078ec0ff */
[----:B------:R-:W-:Y:S01]  /*abf0*/  FFMA R22, R83, R97, R22 ;  /* 0x0000006153167223 */ /* 0x000fe20000000016 */
[----:B------:R1:W-:Y:S01]  /*ac00*/  STS.128 [R177+0xc400], R8 ;  /* 0x00c40008b1007388 */ /* 0x0003e20000000c00 */
[C---:B------:R-:W-:Y:S01]  /*ac10*/  FMUL R23, R76.reuse, R23 ;  /* 0x000000174c177220 */ /* 0x040fe20000400000 */
[----:B------:R-:W-:Y:S01]  /*ac20*/  F2FP.BF16.F32.PACK_AB R16, R17, R16 ;  /* 0x000000101110723e */ /* 0x000fe200000010ff */
[C---:B------:R-:W-:Y:S01]  /*ac30*/  FMUL R20, R76.reuse, R24 ;  /* 0x000000184c147220 */ /* 0x040fe20000400000 */
[----:B------:R-:W-:Y:S01]  /*ac40*/  FMUL R21, R76, R25 ;  /* 0x000000194c157220 */ /* 0x000fe20000400000 */
[C---:B------:R-:W-:Y:S01]  /*ac50*/  SHF.L.U32 R123, R126.reuse, 0x10, RZ ;  /* 0x000000107e7b7819 */ /* 0x040fe200000006ff */
[C---:B------:R-:W-:Y:S01]  /*ac60*/  FFMA R23, R83.reuse, R98, R23 ;  /* 0x0000006253177223 */ /* 0x040fe20000000017 */
[C---:B------:R-:W-:Y:S01]  /*ac70*/  FFMA R20, R83.reuse, R99, R20 ;  /* 0x0000006353147223 */ /* 0x040fe20000000014 */
[----:B------:R-:W-:Y:S01]  /*ac80*/  LOP3.LUT R124, R126, 0xffff0000, RZ, 0xc0, !PT ;  /* 0xffff00007e7c7812 */ /* 0x000fe200078ec0ff */
        /* <DEDUP_REMOVED lines=8> */
[----:B------:R-:W-:Y:S01]  /*ad10*/  SHF.L.U32 R125, R127, 0x10, RZ ;  /* 0x000000107f7d7819 */ /* 0x000fe200000006ff */
[----:B------:R-:W-:Y:S01]  /*ad20*/  FFMA R24, R83, R103, R24 ;  /* 0x0000006753187223 */ /* 0x000fe20000000018 */
[C---:B------:R-:W-:Y:S01]  /*ad30*/  FMUL R25, R76.reuse, R29 ;  /* 0x0000001d4c197220 */ /* 0x040fe20000400000 */
[----:B------:R-:W-:Y:S01]  /*ad40*/  LOP3.LUT R126, R127, 0xffff0000, RZ, 0xc0, !PT ;  /* 0xffff00007f7e7812 */ /* 0x000fe200078ec0ff */
[C---:B------:R-:W-:Y:S01]  /*ad50*/  FMUL R30, R76.reuse, R30 ;  /* 0x0000001e4c1e7220 */ /* 0x040fe20000400000 */
[----:B------:R-:W-:Y:S01]  /*ad60*/  F2FP.BF16.F32.PACK_AB R19, R27, R26 ;  /* 0x0000001a1b13723e */ /* 0x000fe200000010ff */
[C---:B------:R-:W-:Y:S01]  /*ad70*/  FFMA R25, R83.reuse, R104, R25 ;  /* 0x0000006853197223 */ /* 0x040fe20000000019 */
[----:B------:R-:W-:Y:S01]  /*ad80*/  FMUL R31, R76, R31 ;  /* 0x0000001f4c1f7220 */ /* 0x000fe20000400000 */
[----:B------:R-:W-:Y:S01]  /*ad90*/  FFMA R30, R83, R105, R30 ;  /* 0x00000069531e7223 */ /* 0x000fe2000000001e */
[----:B------:R-:W-:Y:S01]  /*ada0*/  SHF.L.U32 R127, R132, 0x10, RZ ;  /* 0x00000010847f7819 */ /* 0x000fe200000006ff */
[----:B------:R1:W-:Y:S01]  /*adb0*/  STS.128 [R176+0xc400], R16 ;  /* 0x00c40010b0007388 */ /* 0x0003e20000000c00 */
[----:B------:R-:W-:Y:S01]  /*adc0*/  F2FP.BF16.F32.PACK_AB R24, R25, R24 ;  /* 0x000000181918723e */ /* 0x000fe200000010ff */
[C---:B------:R-:W-:Y:S01]  /*add0*/  FFMA R31, R83.reuse, R106, R31 ;  /* 0x0000006a531f7223 */ /* 0x040fe2000000001f */
[C---:B------:R-:W-:Y:S01]  /*ade0*/  FMUL R28, R76.reuse, R32 ;  /* 0x000000204c1c7220 */ /* 0x040fe20000400000 */
[C---:B------:R-:W-:Y:S01]  /*adf0*/  FMUL R29, R76.reuse, R33 ;  /* 0x000000214c1d7220 */ /* 0x040fe20000400000 */
[----:B------:R-:W-:Y:S01]  /*ae00*/  FMUL R34, R76, R34 ;  /* 0x000000224c227220 */ /* 0x000fe20000400000 */
[----:B------:R-:W-:Y:S01]  /*ae10*/  LOP3.LUT R128, R132, 0xffff0000, RZ, 0xc0, !PT ;  /* 0xffff000084807812 */ /* 0x000fe200078ec0ff */
[----:B------:R-:W-:Y:S01]  /*ae20*/  FFMA R28, R83, R107, R28 ;  /* 0x0000006b531c7223 */ /* 0x000fe2000000001c */
[----:B------:R-:W-:Y:S01]  /*ae30*/  F2FP.BF16.F32.PACK_AB R25, R31, R30 ;  /* 0x0000001e1f19723e */ /* 0x000fe200000010ff */
[C---:B------:R-:W-:Y:S01]  /*ae40*/  FFMA R29, R83.reuse, R108, R29 ;  /* 0x0000006c531d7223 */ /* 0x040fe2000000001d */
[----:B------:R-:W-:Y:S01]  /*ae50*/  FFMA R34, R83, R109, R34 ;  /* 0x0000006d53227223 */ /* 0x000fe20000000022 */
[C---:B------:R-:W-:Y:S01]  /*ae60*/  FMUL R35, R76.reuse, R35 ;  /* 0x000000234c237220 */ /* 0x040fe20000400000 */
[----:B------:R-:W-:Y:S01]  /*ae70*/  SHF.L.U32 R129, R133, 0x10, RZ ;  /* 0x0000001085817819 */ /* 0x000fe200000006ff */
[C---:B------:R-:W-:Y:S01]  /*ae80*/  FMUL R32, R76.reuse, R36 ;  /* 0x000000244c207220 */ /* 0x040fe20000400000 */
[----:B------:R-:W-:Y:S01]  /*ae90*/  F2FP.BF16.F32.PACK_AB R26, R29, R28 ;  /* 0x0000001c1d1a723e */ /* 0x000fe200000010ff */
[C---:B------:R-:W-:Y:S01]  /*aea0*/  FFMA R35, R83.reuse, R110, R35 ;  /* 0x0000006e53237223 */ /* 0x040fe20000000023 */
[C---:B------:R-:W-:Y:S01]  /*aeb0*/  FMUL R33, R76.reuse, R37 ;  /* 0x000000254c217220 */ /* 0x040fe20000400000 */
[----:B------:R-:W-:Y:S01]  /*aec0*/  FFMA R32, R83, R111, R32 ;  /* 0x0000006f53207223 */ /* 0x000fe20000000020 */
        /* <DEDUP_REMOVED lines=29> */
[C---:B------:R-:W-:Y:S01]  /*b0a0*/  FMUL R47, R76.reuse, R47 ;  /* 0x0000002f4c2f7220 */ /* 0x040fe20000400000 */
[C---:B------:R-:W-:Y:S01]  /*b0b0*/  FMUL R44, R76.reuse, R48 ;  /* 0x000000304c2c7220 */ /* 0x040fe20000400000 */
[----:B------:R-:W-:Y:S01]  /*b0c0*/  FMUL R45, R76, R49 ;  /* 0x000000314c2d7220 */ /* 0x000fe20000400000 */
[----:B------:R1:W-:Y:S01]  /*b0d0*/  STS.128 [R173+0xc400], R32 ;  /* 0x00c40020ad007388 */ /* 0x0003e20000000c00 */
[C---:B------:R-:W-:Y:S01]  /*b0e0*/  SHF.L.U32 R135, R140.reuse, 0x10, RZ ;  /* 0x000000108c877819 */ /* 0x040fe200000006ff */
[----:B------:R-:W-:Y:S01]  /*b0f0*/  FFMA R46, R83, R121, R46 ;  /* 0x00000079532e7223 */ /* 0x000fe2000000002e */
[----:B------:R-:W-:Y:S01]  /*b100*/  F2FP.BF16.F32.PACK_AB R40, R41, R40 ;  /* 0x000000282928723e */ /* 0x000fe200000010ff */
[C---:B------:R-:W-:Y:S01]  /*b110*/  FFMA R47, R83.reuse, R122, R47 ;  /* 0x0000007a532f7223 */ /* 0x040fe2000000002f */
[C---:B------:R-:W-:Y:S01]  /*b120*/  FFMA R44, R83.reuse, R123, R44 ;  /* 0x0000007b532c7223 */ /* 0x040fe2000000002c */
[----:B------:R-:W-:Y:S01]  /*b130*/  LOP3.LUT R136, R140, 0xffff0000, RZ, 0xc0, !PT ;  /* 0xffff00008c887812 */ /* 0x000fe200078ec0ff */
[C---:B------:R-:W-:Y:S01]  /*b140*/  FFMA R45, R83.reuse, R124, R45 ;  /* 0x0000007c532d7223 */ /* 0x040fe2000000002d */
[C---:B------:R-:W-:Y:S01]  /*b150*/  FMUL R50, R76.reuse, R50 ;  /* 0x000000324c327220 */ /* 0x040fe20000400000 */
[C---:B------:R-:W-:Y:S01]  /*b160*/  FMUL R51, R76.reuse, R51 ;  /* 0x000000334c337220 */ /* 0x040fe20000400000 */
[C---:B------:R-:W-:Y:S01]  /*b170*/  FMUL R48, R76.reuse, R52 ;  /* 0x000000344c307220 */ /* 0x040fe20000400000 */
[C---:B------:R-:W-:Y:S01]  /*b180*/  FMUL R49, R76.reuse, R53 ;  /* 0x000000354c317220 */ /* 0x040fe20000400000 */
[C---:B------:R-:W-:Y:S01]  /*b190*/  FFMA R50, R83.reuse, R125, R50 ;  /* 0x0000007d53327223 */ /* 0x040fe20000000032 */
        /* <DEDUP_REMOVED lines=9> */
[----:B------:R-:W-:Y:S01]  /*b230*/  FFMA R55, R83, R130, R55 ;  /* 0x0000008253377223 */ /* 0x000fe20000000037 */
[C---:B------:R-:W-:Y:S01]  /*b240*/  FMUL R59, R76.reuse, R59 ;  /* 0x0000003b4c3b7220 */ /* 0x040fe20000400000 */
[----:B------:R-:W-:Y:S01]  /*b250*/  F2FP.BF16.F32.PACK_AB R41, R47, R46 ;  /* 0x0000002e2f29723e */ /* 0x000fe200000010ff */
[----:B------:R-:W-:Y:S01]  /*b260*/  FFMA R52, R83, R131, R52 ;  /* 0x0000008353347223 */ /* 0x000fe20000000034 */
[----:B------:R-:W-:Y:S01]  /*b270*/  F2FP.BF16.F32.PACK_AB R42, R45, R44 ;  /* 0x0000002c2d2a723e */ /* 0x000fe200000010ff */
[C---:B------:R-:W-:Y:S01]  /*b280*/  FMUL R56, R76.reuse, R60 ;  /* 0x0000003c4c387220 */ /* 0x040fe20000400000 */
[----:B------:R-:W-:Y:S01]  /*b290*/  F2FP.BF16.F32.PACK_AB R43, R51, R50 ;  /* 0x00000032332b723e */ /* 0x000fe200000010ff */
[----:B------:R-:W-:Y:S01]  /*b2a0*/  FFMA R53, R83, R132, R53 ;  /* 0x0000008453357223 */ /* 0x000fe20000000035 */
[----:B------:R-:W-:Y:S01]  /*b2b0*/  SHF.L.U32 R137, R141, 0x10, RZ ;  /* 0x000000108d897819 */ /* 0x000fe200000006ff */
[C---:B------:R-:W-:Y:S01]  /*b2c0*/  FMUL R57, R76.reuse, R61 ;  /* 0x0000003d4c397220 */ /* 0x040fe20000400000 */
[----:B------:R-:W-:Y:S01]  /*b2d0*/  FFMA R58, R83, R133, R58 ;  /* 0x00000085533a7223 */ /* 0x000fe2000000003a */
[----:B------:R1:W-:Y:S01]  /*b2e0*/  STS.128 [R172+0xc400], R40 ;  /* 0x00c40028ac007388 */ /* 0x0003e20000000c00 */
[----:B------:R-:W-:Y:S01]  /*b2f0*/  LOP3.LUT R138, R141, 0xffff0000, RZ, 0xc0, !PT ;  /* 0xffff00008d8a7812 */ /* 0x000fe200078ec0ff */
[----:B------:R-:W-:Y:S01]  /*b300*/  FMUL R62, R76, R62 ;  /* 0x0000003e4c3e7220 */ /* 0x000fe20000400000 */
[C---:B------:R-:W-:Y:S01]  /*b310*/  FFMA R59, R83.reuse, R134, R59 ;  /* 0x00000086533b7223 */ /* 0x040fe2000000003b */
[----:B------:R-:W-:Y:S01]  /*b320*/  SHF.L.U32 R139, R142, 0x10, RZ ;  /* 0x000000108e8b7819 */ /* 0x000fe200000006ff */
[----:B------:R-:W-:Y:S01]  /*b330*/  FMUL R63, R76, R63 ;  /* 0x0000003f4c3f7220 */ /* 0x000fe20000400000 */
[C---:B------:R-:W-:Y:S01]  /*b340*/  FFMA R56, R83.reuse, R135, R56 ;  /* 0x0000008753387223 */ /* 0x040fe20000000038 */
[----:B------:R-:W-:Y:S01]  /*b350*/  LOP3.LUT R140, R142, 0xffff0000, RZ, 0xc0, !PT ;  /* 0xffff00008e8c7812 */ /* 0x000fe200078ec0ff */
[C---:B------:R-:W-:Y:S01]  /*b360*/  FMUL R60, R76.reuse, R64 ;  /* 0x000000404c3c7220 */ /* 0x040fe20000400000 */
[----:B------:R-:W-:Y:S01]  /*b370*/  FFMA R57, R83, R136, R57 ;  /* 0x0000008853397223 */ /* 0x000fe20000000039 */
[----:B------:R-:W-:Y:S01]  /*b380*/  SHF.L.U32 R141, R143, 0x10, RZ ;  /* 0x000000108f8d7819 */ /* 0x000fe200000006ff */
[C---:B------:R-:W-:Y:S01]  /*b390*/  FMUL R61, R76.reuse, R65 ;  /* 0x000000414c3d7220 */ /* 0x040fe20000400000 */
[----:B------:R-:W-:Y:S01]  /*b3a0*/  FFMA R62, R83, R137, R62 ;  /* 0x00000089533e7223 */ /* 0x000fe2000000003e */
[----:B------:R-:W-:Y:S01]  /*b3b0*/  LOP3.LUT R142, R143, 0xffff0000, RZ, 0xc0, !PT ;  /* 0xffff00008f8e7812 */ /* 0x000fe200078ec0ff */
[C---:B------:R-:W-:Y:S01]  /*b3c0*/  FMUL R66, R76.reuse, R66 ;  /* 0x000000424c427220 */ /* 0x040fe20000400000 */
[----:B------:R-:W-:Y:S01]  /*b3d0*/  F2FP.BF16.F32.PACK_AB R48, R49, R48 ;  /* 0x000000303130723e */ /* 0x000fe200000010ff */
[----:B------:R-:W-:Y:S01]  /*b3e0*/  FFMA R63, R83, R138, R63 ;  /* 0x0000008a533f7223 */ /* 0x000fe2000000003f */
[----:B------:R-:W-:Y:S01]  /*b3f0*/  FMUL R67, R76, R67 ;  /* 0x000000434c437220 */ /* 0x000fe20000400000 */
        /* <DEDUP_REMOVED lines=12> */
[----:B------:R-:W-:Y:S03]  /*b4c0*/  ISETP.NE.AND P0, PT, R165, RZ, PT ;  /* 0x000000ffa500720c */ /* 0x000fe60003f05270 */
        /* <DEDUP_REMOVED lines=18> */
[----:B--2---:R-:W-:Y:S04]  /*b5f0*/  DEPBAR.LE SB0, 0x1 ;  /* 0x000080400000791a */ /* 0x004fe80000000000 */
.L_x_135:
[----:B------:R-:W-:Y:S05]  /*b600*/  BSYNC.RECONVERGENT B0 ;  /* 0x0000000000007941 */ /* 0x000fea0003800200 */
.L_x_134:
[----:B------:R-:W-:Y:S01]  /*b610*/  BAR.SYNC.DEFER_BLOCKING 0x1, 0x80 ;  /* 0x0042000000007b1d */ /* 0x000fe20000010000 */
[----:B------:R-:W-:Y:S09]  /*b620*/  UISETP.NE.AND UP0, UPT, UR50, -0x4, UPT ;  /* 0xfffffffc3200788c */ /* 0x000ff2000bf05270 */
[----:B------:R-:W-:Y:S05]  /*b630*/  BRA.U !UP0, `(.L_x_136) ;  /* 0x0000000108247547 */ /* 0x000fea000b800000 */
[----:B------:R-:W-:Y:S01]  /*b640*/  ISETP.NE.AND P0, PT, R174, RZ, PT ;  /* 0x000000ffae00720c */ /* 0x000fe20003f05270 */
[----:B------:R-:W-:Y:S01]  /*b650*/  IMAD.U32 R0, RZ, RZ, UR51 ;  /* 0x00000033ff007e24 */ /* 0x000fe2000f8e00ff */
[----:B------:R-:W-:Y:S04]  /*b660*/  UIADD3 UR51, UPT, UPT, UR51, 0x1, URZ ;  /* 0x0000000133337890 */ /* 0x000fe8000fffe0ff */
[----:B------:R-:W-:Y:S04]  /*b670*/  UISETP.NE.AND UP0, UPT, UR51, 0x4, UPT ;  /* 0x000000043300788c */ /* 0x000fe8000bf05270 */
[----:B------:R-:W-:Y:S03]  /*b680*/  USEL UR51, UR51, URZ, UP0 ;  /* 0x000000ff33337287 */ /* 0x000fe60008000000 */
[----:B------:R-:W-:Y:S05]  /*b690*/  @P0 LEA R0, R0, UR49, 0x3 ;  /* 0x0000003100000c11 */ /* 0x000fea000f8e18ff */
[----:B------:R-:W-:Y:S05]  /*b6a0*/  @P0 VIADD R0, R0, 0x50 ;  /* 0x0000005000000836 */ /* 0x000fea0000000000 */
[----:B------:R-:W-:Y:S04]  /*b6b0*/  @P0 PRMT R0, R179, 0x654, R0 ;  /* 0x00000654b3000816 */ /* 0x000fe80000000000 */
[----:B------:R2:W-:Y:S03]  /*b6c0*/  @P0 SYNCS.ARRIVE.TRANS64.RED.A1T0 RZ, [R0+URZ], RZ ;  /* 0x000000ff00ff09a7 */ /* 0x0005e600081004ff */
.L_x_136:
[----:B------:R-:W-:Y:S01]  /*b6d0*/  ISETP.NE.AND P1, PT, R166, RZ, PT ;  /* 0x000000ffa600720c */ /* 0x000fe20003f25270 */
[----:B--2---:R-:W-:Y:S01]  /*b6e0*/  IMAD.IADD R0, R77, 0x1, R152 ;  /* 0x000000014d007824 */ /* 0x004fe200078e0298 */
[----:B------:R-:W-:Y:S01]  /*b6f0*/  ISETP.NE.AND P0, PT, R169, 0x2, PT ;  /* 0x00000002a900780c */ /* 0x000fe20003f05270 */
[----:B------:R-:W-:Y:S01]  /*b700*/  UIADD3 UR50, UPT, UPT, UR50, 0x4, URZ ;  /* 0x0000000432327890 */ /* 0x000fe2000fffe0ff */
[----:B------:R-:W-:Y:S01]  /*b710*/  LOP3.LUT R79, R79, 0x1, RZ, 0x3c, !PT ;  /* 0x000000014f4f7812 */ /* 0x000fe200078e3cff */
[----:B------:R-:W-:Y:S01]  /*b720*/  IMAD.IADD R20, R75, 0x1, R150 ;  /* 0x000000014b147824 */ /* 0x000fe200078e0296 */
[----:B------:R-:W-:Y:S02]  /*b730*/  R2UR UR19, R0 ;  /* 0x00000000001372ca */ /* 0x000fe400000e0000 */
[----:B------:R-:W-:Y:S02]  /*b740*/  SEL R0, RZ, 0x1, P0 ;  /* 0x00000001ff007807 */ /* 0x000fe40000000000 */
[----:B------:R-:W-:Y:S02]  /*b750*/  SEL R169, R169, RZ, P0 ;  /* 0x000000ffa9a97207 */ /* 0x000fe40000000000 */
[----:B------:R-:W-:Y:S02]  /*b760*/  LOP3.LUT R161, R161, R0, RZ, 0x3c, !PT ;  /* 0x00000000a1a17212 */ /* 0x000fe400078e3cff */
[----:B------:R-:W-:Y:S01]  /*b770*/  @P1 R2UR UR44, R160 ;  /* 0x00000000a02c12ca */ /* 0x000fe200000e0000 */
[----:B------:R-:W-:Y:S03]  /*b780*/  @!UPT UIADD3 URZ, UPT, UPT, URZ, URZ, URZ ;  /* 0x000000fffffff290 */ /* 0x000fe6000fffe0ff */
[----:B------:R-:W-:Y:S11]  /*b790*/  @P1 BRA `(.L_x_137) ;  /* 0xffffff9c00fc1947 */ /* 0x000ff6000383ffff */
[----:B------:R-:W-:Y:S01]  /*b7a0*/  SYNCS.ARRIVE.TRANS64.A1T0 RZ, [UR49+0xd0], RZ ;  /* 0x0000d0ffffff79a7 */ /* 0x000fe20008100031 */
[----:B------:R-:W-:-:S09]  /*b7b0*/  UISETP.NE.AND UP0, UPT, UR48, URZ, UPT ;  /* 0x000000ff3000728c */ /* 0x000fd2000bf05270 */
[----:B------:R-:W-:Y:S05]  /*b7c0*/  BRA.U !UP0, `(.L_x_138) ;  /* 0x0000000108487547 */ /* 0x000fea000b800000 */
[----:B------:R-:W2:Y:S02]  /*b7d0*/  LDCU.64 UR4, c[0x0][0xc90] ;  /* 0x00019200ff0477ac */ /* 0x000ea40008000a00 */
[----:B--2---:R-:W-:-:S04]  /*b7e0*/  UISETP.NE.U32.AND UP0, UPT, UR4, URZ, UPT ;  /* 0x000000ff0400728c */ /* 0x004fc8000bf05070 */
[----:B------:R-:W-:-:S09]  /*b7f0*/  UISETP.NE.AND.EX UP0, UPT, UR5, URZ, UPT, UP0 ;  /* 0x000000ff0500728c */ /* 0x000fd2000bf05300 */
[----:B------:R-:W-:Y:S05]  /*b800*/  BRA.U UP0, `(.L_x_139) ;  /* 0x00000001000c7547 */ /* 0x000fea000b800000 */
[----:B------:R-:W-:-:S13]  /*b810*/  FSETP.NEU.AND P0, PT, R83, RZ, PT ;  /* 0x000000ff5300720b */ /* 0x000fda0003f0d000 */
[----:B------:R-:W-:Y:S05]  /*b820*/  @!P0 EXIT ;  /* 0x000000000000894d */ /* 0x000fea0003800000 */
[----:B------:R-:W-:Y:S05]  /*b830*/  BRA `(.L_x_138) ;  /* 0x00000000002c7947 */ /* 0x000fea0003800000 */
.L_x_139:
[----:B------:R-:W-:Y:S01]  /*b840*/  ISETP.NE.AND P0, PT, R167, RZ, PT ;  /* 0x000000ffa700720c */ /* 0x000fe20003f05270 */
[----:B------:R-:W-:-:S12]  /*b850*/  BSSY.RECONVERGENT B0, `(.L_x_138) ;  /* 0x0000009000007945 */ /* 0x000fd80003800200 */
[----:B------:R-:W-:Y:S05]  /*b860*/  @P0 BRA `(.L_x_140) ;  /* 0x0000000000140947 */ /* 0x000fea0003800000 */
[----:B------:R-:W2:Y:S02]  /*b870*/  LDCU.64 UR4, c[0x0][0xc88] ;  /* 0x00019100ff0477ac */ /* 0x000ea40008000a00 */
[----:B--2---:R-:W-:-:S04]  /*b880*/  ISETP.NE.U32.AND P0, PT, RZ, UR4, PT ;  /* 0x00000004ff007c0c */ /* 0x004fc8000bf05070 */
[----:B------:R-:W-:-:S13]  /*b890*/  ISETP.NE.AND.EX P0, PT, RZ, UR5, PT, P0 ;  /* 0x00000005ff007c0c */ /* 0x000fda000bf05300 */
[----:B------:R-:W-:Y:S05]  /*b8a0*/  @!P0 EXIT ;  /* 0x000000000000894d */ /* 0x000fea0003800000 */
[----:B------:R-:W-:Y:S05]  /*b8b0*/  BRA `(.L_x_141) ;  /* 0x0000000000087947 */ /* 0x000fea0003800000 */
.L_x_140:
[----:B------:R-:W-:-:S13]  /*b8c0*/  FSETP.NEU.AND P0, PT, R83, RZ, PT ;  /* 0x000000ff5300720b */ /* 0x000fda0003f0d000 */
[----:B------:R-:W-:Y:S05]  /*b8d0*/  @!P0 EXIT ;  /* 0x000000000000894d */ /* 0x000fea0003800000 */
.L_x_141:
[----:B------:R-:W-:Y:S05]  /*b8e0*/  BSYNC.RECONVERGENT B0 ;  /* 0x0000000000007941 */ /* 0x000fea0003800200 */
.L_x_138:
[----:B------:R-:W-:Y:S01]  /*b8f0*/  ULEA UR4, UR51, UR49, 0x3 ;  /* 0x0000003133047291 */ /* 0x000fe2000f8e18ff */
[----:B------:R-:W-:-:S04]  /*b900*/  DEPBAR.LE SB0, 0x0 ;  /* 0x000080000000791a */ /* 0x000fc80000000000 */
[----:B------:R-:W-:-:S04]  /*b910*/  UIADD3 UR4, UPT, UPT, UR4, 0x50, URZ ;  /* 0x0000005004047890 */ /* 0x000fc8000fffe0ff */
[----:B------:R-:W-:-:S09]  /*b920*/  UPRMT UR4, UR45, 0x654, UR4 ;  /* 0x000006542d047896 */ /* 0x000fd20008000004 */
[----:B------:R-:W-:Y:S01]  /*b930*/  SYNCS.ARRIVE.TRANS64.RED.A1T0 RZ, [UR4], RZ ;  /* 0x000000ffffff79a7 */ /* 0x000fe20008100404 */
[----:B------:R-:W-:Y:S05]  /*b940*/  EXIT ;  /* 0x000000000000794d */ /* 0x000fea0003800000 */
.L_x_24:
[----:B-1----:R1:W2:Y:S02]  /*b950*/  SYNCS.PHASECHK.TRANS64.TRYWAIT P0, [R2+URZ+0xc0], R3 ;  /* 0x0000c003020075a7 */ /* 0x0022a400080011ff */
[----:B--2---:R-:W-:Y:S05]  /*b960*/  @!P0 NANOSLEEP.SYNCS 0x989680 ;  /* 0x009896800000895d */ /* 0x004fea0003900000 */
[----:B------:R-:W2:Y:S02]  /*b970*/  @!P0 SYNCS.PHASECHK.TRANS64 P0, [R2+URZ+0xc0], R3 ;  /* 0x0000c003020085a7 */ /* 0x000ea400080010ff */
[----:B--2---:R-:W-:Y:S05]  /*b980*/  @!P0 BRA `(.L_x_24) ;  /* 0xfffffffc00f08947 */ /* 0x004fea000383ffff */
[----:B------:R-:W-:Y:S05]  /*b990*/  BRA `(.L_x_142) ;  /* 0xffffff5c00cc7947 */ /* 0x000fea000383ffff */
.L_x_27:
[----:B-1----:R-:W-:-:S07]  /*b9a0*/  MOV R2, UR41 ;  /* 0x0000002900027c02 */ /* 0x002fce0008000f00 */
.L_x_143:
[----:B-1----:R1:W2:Y:S02]  /*b9b0*/  SYNCS.PHASECHK.TRANS64.TRYWAIT P0, [R2+URZ+0x18], R5 ;  /* 0x00001805020075a7 */ /* 0x0022a400080011ff */
[----:B--2---:R-:W-:Y:S05]  /*b9c0*/  @!P0 NANOSLEEP.SYNCS 0x989680 ;  /* 0x009896800000895d */ /* 0x004fea0003900000 */
[----:B------:R-:W2:Y:S02]  /*b9d0*/  @!P0 SYNCS.PHASECHK.TRANS64 P0, [R2+URZ+0x18], R5 ;  /* 0x00001805020085a7 */ /* 0x000ea400080010ff */
[----:B--2---:R-:W-:Y:S05]  /*b9e0*/  @!P0 BRA `(.L_x_143) ;  /* 0xfffffffc00f08947 */ /* 0x004fea000383ffff */
[----:B------:R-:W-:Y:S05]  /*b9f0*/  BRA `(.L_x_26) ;  /* 0xffffff6000147947 */ /* 0x000fea000383ffff */
.L_x_36:
[----:B------:R-:W-:-:S07]  /*ba00*/  MOV R2, UR41 ;  /* 0x0000002900027c02 */ /* 0x000fce0008000f00 */
.L_x_144:
[----:B-1----:R1:W2:Y:S02]  /*ba10*/  SYNCS.PHASECHK.TRANS64.TRYWAIT P0, [R2+URZ+0x18], R5 ;  /* 0x00001805020075a7 */ /* 0x0022a400080011ff */
[----:B--2---:R-:W-:Y:S05]  /*ba20*/  @!P0 NANOSLEEP.SYNCS 0x989680 ;  /* 0x009896800000895d */ /* 0x004fea0003900000 */
[----:B------:R-:W2:Y:S02]  /*ba30*/  @!P0 SYNCS.PHASECHK.TRANS64 P0, [R2+URZ+0x18], R5 ;  /* 0x00001805020085a7 */ /* 0x000ea400080010ff */
[----:B--2---:R-:W-:Y:S05]  /*ba40*/  @!P0 BRA `(.L_x_144) ;  /* 0xfffffffc00f08947 */ /* 0x004fea000383ffff */
[----:B------:R-:W-:Y:S05]  /*ba50*/  BRA `(.L_x_35) ;  /* 0xffffff6400247947 */ /* 0x000fea000383ffff */
.L_x_43:
[----:B-1----:R1:W2:Y:S02]  /*ba60*/  SYNCS.PHASECHK.TRANS64.TRYWAIT P0, [R2+URZ+0x80], R3 ;  /* 0x00008003020075a7 */ /* 0x0022a400080011ff */
[----:B--2---:R-:W-:Y:S05]  /*ba70*/  @!P0 NANOSLEEP.SYNCS 0x989680 ;  /* 0x009896800000895d */ /* 0x004fea0003900000 */
[----:B------:R-:W2:Y:S02]  /*ba80*/  @!P0 SYNCS.PHASECHK.TRANS64 P0, [R2+URZ+0x80], R3 ;  /* 0x00008003020085a7 */ /* 0x000ea400080010ff */
[----:B--2---:R-:W-:Y:S05]  /*ba90*/  @!P0 BRA `(.L_x_43) ;  /* 0xfffffffc00f08947 */ /* 0x004fea000383ffff */
[----:B------:R-:W-:Y:S05]  /*baa0*/  BRA `(.L_x_145) ;  /* 0xffffff6800147947 */ /* 0x000fea000383ffff */
.L_x_47:
[----:B----4-:R-:W-:-:S07]  /*bab0*/  MOV R0, UR4 ;  /* 0x0000000400007c02 */ /* 0x010fce0008000f00 */
.L_x_146:
[----:B-1----:R1:W2:Y:S02]  /*bac0*/  SYNCS.PHASECHK.TRANS64.TRYWAIT P0, [R0+URZ], R3 ;  /* 0x00000003000075a7 */ /* 0x0022a400080011ff */
[----:B--2---:R-:W-:Y:S05]  /*bad0*/  @!P0 NANOSLEEP.SYNCS 0x989680 ;  /* 0x009896800000895d */ /* 0x004fea0003900000 */
[----:B------:R-:W2:Y:S02]  /*bae0*/  @!P0 SYNCS.PHASECHK.TRANS64 P0, [R0+URZ], R3 ;  /* 0x00000003000085a7 */ /* 0x000ea400080010ff */
[----:B--2---:R-:W-:Y:S05]  /*baf0*/  @!P0 BRA `(.L_x_146) ;  /* 0xfffffffc00f08947 */ /* 0x004fea000383ffff */
[----:B------:R-:W-:Y:S05]  /*bb00*/  BRA `(.L_x_147) ;  /* 0xffffff6c00887947 */ /* 0x000fea000383ffff */
.L_x_48:
[----:B----4-:R-:W-:-:S07]  /*bb10*/  MOV R0, UR4 ;  /* 0x0000000400007c02 */ /* 0x010fce0008000f00 */
.L_x_148:
[----:B-1----:R1:W2:Y:S02]  /*bb20*/  SYNCS.PHASECHK.TRANS64.TRYWAIT P0, [R0+URZ], R3 ;  /* 0x00000003000075a7 */ /* 0x0022a400080011ff */
[----:B--2---:R-:W-:Y:S05]  /*bb30*/  @!P0 NANOSLEEP.SYNCS 0x989680 ;  /* 0x009896800000895d */ /* 0x004fea0003900000 */
[----:B------:R-:W2:Y:S02]  /*bb40*/  @!P0 SYNCS.PHASECHK.TRANS64 P0, [R0+URZ], R3 ;  /* 0x00000003000085a7 */ /* 0x000ea400080010ff */
[----:B--2---:R-:W-:Y:S05]  /*bb50*/  @!P0 BRA `(.L_x_148) ;  /* 0xfffffffc00f08947 */ /* 0x004fea000383ffff */
[----:B------:R-:W-:Y:S05]  /*bb60*/  BRA `(.L_x_149) ;  /* 0xffffff6c00947947 */ /* 0x000fea000383ffff */
.L_x_51:
[----:B-1----:R1:W2:Y:S02]  /*bb70*/  SYNCS.PHASECHK.TRANS64.TRYWAIT P0, [R0+URZ+0xb0], R5 ;  /* 0x0000b005000075a7 */ /* 0x0022a400080011ff */
[----:B--2---:R-:W-:Y:S05]  /*bb80*/  @!P0 NANOSLEEP.SYNCS 0x989680 ;  /* 0x009896800000895d */ /* 0x004fea0003900000 */
[----:B------:R-:W2:Y:S02]  /*bb90*/  @!P0 SYNCS.PHASECHK.TRANS64 P0, [R0+URZ+0xb0], R5 ;  /* 0x0000b005000085a7 */ /* 0x000ea400080010ff */
[----:B--2---:R-:W-:Y:S05]  /*bba0*/  @!P0 BRA `(.L_x_51) ;  /* 0xfffffffc00f08947 */ /* 0x004fea000383ffff */
[----:B------:R-:W-:Y:S05]  /*bbb0*/  BRA `(.L_x_150) ;  /* 0xffffff6c00f47947 */ /* 0x000fea000383ffff */
.L_x_52:
[----:B------:R-:W-:-:S07]  /*bbc0*/  MOV R0, UR5 ;  /* 0x0000000500007c02 */ /* 0x000fce0008000f00 */
.L_x_151:
[----:B-1----:R1:W2:Y:S02]  /*bbd0*/  SYNCS.PHASECHK.TRANS64.TRYWAIT P0, [R0+URZ+0x90], R7 ;  /* 0x00009007000075a7 */ /* 0x0022a400080011ff */
[----:B--2---:R-:W-:Y:S05]  /*bbe0*/  @!P0 NANOSLEEP.SYNCS 0x989680 ;  /* 0x009896800000895d */ /* 0x004fea0003900000 */
[----:B------:R-:W2:Y:S02]  /*bbf0*/  @!P0 SYNCS.PHASECHK.TRANS64 P0, [R0+URZ+0x90], R7 ;  /* 0x00009007000085a7 */ /* 0x000ea400080010ff */
[----:B--2---:R-:W-:Y:S05]  /*bc00*/  @!P0 BRA `(.L_x_151) ;  /* 0xfffffffc00f08947 */ /* 0x004fea000383ffff */
[----:B------:R-:W-:Y:S05]  /*bc10*/  BRA `(.L_x_152) ;  /* 0xffffff7000047947 */ /* 0x000fea000383ffff */
.L_x_53:
[----:B-1----:R1:W2:Y:S02]  /*bc20*/  SYNCS.PHASECHK.TRANS64.TRYWAIT P1, [R0+URZ+0x80], R5 ;  /* 0x00008005000075a7 */ /* 0x0022a400080211ff */
[----:B--2---:R-:W-:Y:S05]  /*bc30*/  @!P1 NANOSLEEP.SYNCS 0x989680 ;  /* 0x009896800000995d */ /* 0x004fea0003900000 */
[----:B------:R-:W2:Y:S02]  /*bc40*/  @!P1 SYNCS.PHASECHK.TRANS64 P1, [R0+URZ+0x80], R5 ;  /* 0x00008005000095a7 */ /* 0x000ea400080210ff */
[----:B--2---:R-:W-:Y:S05]  /*bc50*/  @!P1 BRA `(.L_x_53) ;  /* 0xfffffffc00f09947 */ /* 0x004fea000383ffff */
[----:B------:R-:W-:Y:S05]  /*bc60*/  BRA `(.L_x_153) ;  /* 0xffffff7000347947 */ /* 0x000fea000383ffff */
.L_x_56:
[----:B------:R-:W-:-:S07]  /*bc70*/  MOV R0, UR5 ;  /* 0x0000000500007c02 */ /* 0x000fce0008000f00 */
.L_x_154:
[----:B-1----:R1:W2:Y:S02]  /*bc80*/  SYNCS.PHASECHK.TRANS64.TRYWAIT P0, [R0+URZ+0x90], R3 ;  /* 0x00009003000075a7 */ /* 0x0022a400080011ff */
[----:B--2---:R-:W-:Y:S05]  /*bc90*/  @!P0 NANOSLEEP.SYNCS 0x989680 ;  /* 0x009896800000895d */ /* 0x004fea0003900000 */
[----:B------:R-:W2:Y:S02]  /*bca0*/  @!P0 SYNCS.PHASECHK.TRANS64 P0, [R0+URZ+0x90], R3 ;  /* 0x00009003000085a7 */ /* 0x000ea400080010ff */
[----:B--2---:R-:W-:Y:S05]  /*bcb0*/  @!P0 BRA `(.L_x_154) ;  /* 0xfffffffc00f08947 */ /* 0x004fea000383ffff */
[----:B------:R-:W-:Y:S05]  /*bcc0*/  BRA `(.L_x_55) ;  /* 0xffffff7000887947 */ /* 0x000fea000383ffff */
.L_x_63:
[----:B-1----:R1:W2:Y:S02]  /*bcd0*/  SYNCS.PHASECHK.TRANS64.TRYWAIT P0, [R2+URZ+0x80], R5 ;  /* 0x00008005020075a7 */ /* 0x0022a400080011ff */
[----:B--2---:R-:W-:Y:S05]  /*bce0*/  @!P0 NANOSLEEP.SYNCS 0x989680 ;  /* 0x009896800000895d */ /* 0x004fea0003900000 */
[----:B------:R-:W2:Y:S02]  /*bcf0*/  @!P0 SYNCS.PHASECHK.TRANS64 P0, [R2+URZ+0x80], R5 ;  /* 0x00008005020085a7 */ /* 0x000ea400080010ff */
[----:B--2---:R-:W-:Y:S05]  /*bd00*/  @!P0 BRA `(.L_x_63) ;  /* 0xfffffffc00f08947 */ /* 0x004fea000383ffff */
[----:B------:R-:W-:Y:S05]  /*bd10*/  BRA `(.L_x_155) ;  /* 0xffffff78009c7947 */ /* 0x000fea000383ffff */
.L_x_66:
[----:B------:R-:W-:-:S07]  /*bd20*/  MOV R2, UR23 ;  /* 0x0000001700027c02 */ /* 0x000fce0008000f00 */
.L_x_156:
[----:B-1----:R1:W2:Y:S02]  /*bd30*/  SYNCS.PHASECHK.TRANS64.TRYWAIT P0, [R2+URZ], R5 ;  /* 0x00000005020075a7 */ /* 0x0022a400080011ff */
[----:B--2---:R-:W-:Y:S05]  /*bd40*/  @!P0 NANOSLEEP.SYNCS 0x989680 ;  /* 0x009896800000895d */ /* 0x004fea0003900000 */
[----:B------:R-:W2:Y:S02]  /*bd50*/  @!P0 SYNCS.PHASECHK.TRANS64 P0, [R2+URZ], R5 ;  /* 0x00000005020085a7 */ /* 0x000ea400080010ff */
[----:B--2---:R-:W-:Y:S05]  /*bd60*/  @!P0 BRA `(.L_x_156) ;  /* 0xfffffffc00f08947 */ /* 0x004fea000383ffff */
[----:B------:R-:W-:Y:S05]  /*bd70*/  BRA `(.L_x_65) ;  /* 0xffffff7800e47947 */ /* 0x000fea000383ffff */
.L_x_67:
[----:B------:R-:W-:-:S07]  /*bd80*/  MOV R2, UR13 ;  /* 0x0000000d00027c02 */ /* 0x000fce0008000f00 */
.L_x_157:
[----:B-1----:R1:W2:Y:S02]  /*bd90*/  SYNCS.PHASECHK.TRANS64.TRYWAIT P0, [R2+URZ+0xa8], R5 ;  /* 0x0000a805020075a7 */ /* 0x0022a400080011ff */
[----:B--2---:R-:W-:Y:S05]  /*bda0*/  @!P0 NANOSLEEP.SYNCS 0x989680 ;  /* 0x009896800000895d */ /* 0x004fea0003900000 */
[----:B------:R-:W2:Y:S02]  /*bdb0*/  @!P0 SYNCS.PHASECHK.TRANS64 P0, [R2+URZ+0xa8], R5 ;  /* 0x0000a805020085a7 */ /* 0x000ea400080010ff */
[----:B--2---:R-:W-:Y:S05]  /*bdc0*/  @!P0 BRA `(.L_x_157) ;  /* 0xfffffffc00f08947 */ /* 0x004fea000383ffff */
[----:B------:R-:W-:Y:S05]  /*bdd0*/  BRA `(.L_x_158) ;  /* 0xffffff7c00307947 */ /* 0x000fea000383ffff */
.L_x_70:
[----:B------:R-:W-:Y:S07]  /*bde0*/  MOV R2, UR14 ;  /* 0x0000000e00027c02 */ /* 0x000fee0008000f00 */
.L_x_159:
[----:B-1----:R1:W2:Y:S02]  /*bdf0*/  SYNCS.PHASECHK.TRANS64.TRYWAIT P0, [R2+URZ], R5 ;  /* 0x00000005020075a7 */ /* 0x0022a400080011ff */
[----:B--2---:R-:W-:Y:S05]  /*be00*/  @!P0 NANOSLEEP.SYNCS 0x989680 ;  /* 0x009896800000895d */ /* 0x004fea0003900000 */
[----:B------:R-:W2:Y:S02]  /*be10*/  @!P0 SYNCS.PHASECHK.TRANS64 P0, [R2+URZ], R5 ;  /* 0x00000005020085a7 */ /* 0x000ea400080010ff */
[----:B--2---:R-:W-:Y:S05]  /*be20*/  @!P0 BRA `(.L_x_159) ;  /* 0xfffffffc00f08947 */ /* 0x004fea000383ffff */
[----:B------:R-:W-:Y:S05]  /*be30*/  BRA `(.L_x_69) ;  /* 0xffffff7c00b07947 */ /* 0x000fea000383ffff */
.L_x_73:
[----:B------:R-:W-:-:S07]  /*be40*/  MOV R0, UR13 ;  /* 0x0000000d00007c02 */ /* 0x000fce0008000f00 */
.L_x_160:
[----:B--2---:R2:W3:Y:S02]  /*be50*/  SYNCS.PHASECHK.TRANS64.TRYWAIT P0, [R0+URZ+0xd0], R3 ;  /* 0x0000d003000075a7 */ /* 0x0044e400080011ff */
[----:B---3--:R-:W-:Y:S05]  /*be60*/  @!P0 NANOSLEEP.SYNCS 0x989680 ;  /* 0x009896800000895d */ /* 0x008fea0003900000 */
[----:B------:R-:W3:Y:S02]  /*be70*/  @!P0 SYNCS.PHASECHK.TRANS64 P0, [R0+URZ+0xd0], R3 ;  /* 0x0000d003000085a7 */ /* 0x000ee400080010ff */
[----:B---3--:R-:W-:Y:S05]  /*be80*/  @!P0 BRA `(.L_x_160) ;  /* 0xfffffffc00f08947 */ /* 0x008fea000383ffff */
[----:B------:R-:W-:Y:S05]  /*be90*/  BRA `(.L_x_161) ;  /* 0xffffff8000b47947 */ /* 0x000fea000383ffff */
.L_x_78:
[----:B--2---:R2:W4:Y:S02]  /*bea0*/  SYNCS.PHASECHK.TRANS64.TRYWAIT P0, [R0+URZ+0x80], R3 ;  /* 0x00008003000075a7 */ /* 0x00452400080011ff */
[----:B----4-:R-:W-:Y:S05]  /*beb0*/  @!P0 NANOSLEEP.SYNCS 0x989680 ;  /* 0x009896800000895d */ /* 0x010fea0003900000 */
[----:B------:R-:W4:Y:S02]  /*bec0*/  @!P0 SYNCS.PHASECHK.TRANS64 P0, [R0+URZ+0x80], R3 ;  /* 0x00008003000085a7 */ /* 0x000f2400080010ff */
[----:B----4-:R-:W-:Y:S05]  /*bed0*/  @!P0 BRA `(.L_x_78) ;  /* 0xfffffffc00f08947 */ /* 0x010fea000383ffff */
[----:B------:R-:W-:Y:S05]  /*bee0*/  BRA `(.L_x_162) ;  /* 0xffffff8400bc7947 */ /* 0x000fea000383ffff */
.L_x_81:
[----:B------:R-:W-:Y:S07]  /*bef0*/  MOV R0, UR4 ;  /* 0x0000000400007c02 */ /* 0x000fee0008000f00 */
.L_x_163:
[----:B-1----:R1:W2:Y:S02]  /*bf00*/  SYNCS.PHASECHK.TRANS64.TRYWAIT P0, [R0+URZ+0x78], R3 ;  /* 0x00007803000075a7 */ /* 0x0022a400080011ff */
[----:B--2---:R-:W-:Y:S05]  /*bf10*/  @!P0 NANOSLEEP.SYNCS 0x989680 ;  /* 0x009896800000895d */ /* 0x004fea0003900000 */
[----:B------:R-:W2:Y:S02]  /*bf20*/  @!P0 SYNCS.PHASECHK.TRANS64 P0, [R0+URZ+0x78], R3 ;  /* 0x00007803000085a7 */ /* 0x000ea400080010ff */
[----:B--2---:R-:W-:Y:S05]  /*bf30*/  @!P0 BRA `(.L_x_163) ;  /* 0xfffffffc00f08947 */ /* 0x004fea000383ffff */
[----:B------:R-:W-:Y:S05]  /*bf40*/  BRA `(.L_x_80) ;  /* 0xffffff8800b47947 */ /* 0x000fea000383ffff */
.L_x_84:
[----:B------:R-:W-:Y:S07]  /*bf50*/  MOV R3, UR4 ;  /* 0x0000000400037c02 */ /* 0x000fee0008000f00 */
.L_x_164:
[----:B-1----:R1:W2:Y:S02]  /*bf60*/  SYNCS.PHASECHK.TRANS64.TRYWAIT P2, [R3+URZ+0x50], R38 ;  /* 0x00005026030075a7 */ /* 0x0022a400080411ff */
[----:B--2---:R-:W-:Y:S05]  /*bf70*/  @!P2 NANOSLEEP.SYNCS 0x989680 ;  /* 0x009896800000a95d */ /* 0x004fea0003900000 */
[----:B------:R-:W2:Y:S02]  /*bf80*/  @!P2 SYNCS.PHASECHK.TRANS64 P2, [R3+URZ+0x50], R38 ;  /* 0x000050260300a5a7 */ /* 0x000ea400080410ff */
[----:B--2---:R-:W-:Y:S05]  /*bf90*/  @!P2 BRA `(.L_x_164) ;  /* 0xfffffffc00f0a947 */ /* 0x004fea000383ffff */
[----:B------:R-:W-:Y:S05]  /*bfa0*/  BRA `(.L_x_165) ;  /* 0xffffff8c00107947 */ /* 0x000fea000383ffff */
.L_x_85:
[----:B-1----:R-:W-:Y:S07]  /*bfb0*/  MOV R3, UR4 ;  /* 0x0000000400037c02 */ /* 0x002fee0008000f00 */
.L_x_166:
[----:B-1----:R1:W2:Y:S02]  /*bfc0*/  SYNCS.PHASECHK.TRANS64.TRYWAIT P0, [R3+URZ+0x58], R38 ;  /* 0x00005826030075a7 */ /* 0x0022a400080011ff */
[----:B--2---:R-:W-:Y:S05]  /*bfd0*/  @!P0 NANOSLEEP.SYNCS 0x989680 ;  /* 0x009896800000895d */ /* 0x004fea0003900000 */
[----:B------:R-:W2:Y:S02]  /*bfe0*/  @!P0 SYNCS.PHASECHK.TRANS64 P0, [R3+URZ+0x58], R38 ;  /* 0x00005826030085a7 */ /* 0x000ea400080010ff */
[----:B--2---:R-:W-:Y:S05]  /*bff0*/  @!P0 BRA `(.L_x_166) ;  /* 0xfffffffc00f08947 */ /* 0x004fea000383ffff */
[----:B------:R-:W-:Y:S05]  /*c000*/  BRA `(.L_x_167) ;  /* 0xffffff8c005c7947 */ /* 0x000fea000383ffff */
.L_x_86:
[----:B-1----:R-:W-:Y:S07]  /*c010*/  MOV R3, UR4 ;  /* 0x0000000400037c02 */ /* 0x002fee0008000f00 */
.L_x_168:
[----:B-1----:R1:W2:Y:S02]  /*c020*/  SYNCS.PHASECHK.TRANS64.TRYWAIT P0, [R3+URZ+0x60], R38 ;  /* 0x00006026030075a7 */ /* 0x0022a400080011ff */
[----:B--2---:R-:W-:Y:S05]  /*c030*/  @!P0 NANOSLEEP.SYNCS 0x989680 ;  /* 0x009896800000895d */ /* 0x004fea0003900000 */
[----:B------:R-:W2:Y:S02]  /*c040*/  @!P0 SYNCS.PHASECHK.TRANS64 P0, [R3+URZ+0x60], R38 ;  /* 0x00006026030085a7 */ /* 0x000ea400080010ff */
[----:B--2---:R-:W-:Y:S05]  /*c050*/  @!P0 BRA `(.L_x_168) ;  /* 0xfffffffc00f08947 */ /* 0x004fea000383ffff */
[----:B------:R-:W-:Y:S05]  /*c060*/  BRA `(.L_x_169) ;  /* 0xffffff8c00a47947 */ /* 0x000fea000383ffff */
.L_x_87:
[----:B-1----:R-:W-:Y:S07]  /*c070*/  MOV R3, UR4 ;  /* 0x0000000400037c02 */ /* 0x002fee0008000f00 */
.L_x_170:
[----:B-1----:R1:W2:Y:S02]  /*c080*/  SYNCS.PHASECHK.TRANS64.TRYWAIT P0, [R3+URZ+0x68], R38 ;  /* 0x00006826030075a7 */ /* 0x0022a400080011ff */
[----:B--2---:R-:W-:Y:S05]  /*c090*/  @!P0 NANOSLEEP.SYNCS 0x989680 ;  /* 0x009896800000895d */ /* 0x004fea0003900000 */
[----:B------:R-:W2:Y:S02]  /*c0a0*/  @!P0 SYNCS.PHASECHK.TRANS64 P0, [R3+URZ+0x68], R38 ;  /* 0x00006826030085a7 */ /* 0x000ea400080010ff */
[----:B--2---:R-:W-:Y:S05]  /*c0b0*/  @!P0 BRA `(.L_x_170) ;  /* 0xfffffffc00f08947 */ /* 0x004fea000383ffff */
[----:B------:R-:W-:Y:S05]  /*c0c0*/  BRA `(.L_x_171) ;  /* 0xffffff8c00ec7947 */ /* 0x000fea000383ffff */
.L_x_89:
[----:B------:R-:W-:-:S07]  /*c0d0*/  MOV R0, UR4 ;  /* 0x0000000400007c02 */ /* 0x000fce0008000f00 */
.L_x_172:
[----:B-1----:R1:W2:Y:S02]  /*c0e0*/  SYNCS.PHASECHK.TRANS64.TRYWAIT P0, [R0+URZ+0x50], R3 ;  /* 0x00005003000075a7 */ /* 0x0022a400080011ff */
[----:B--2---:R-:W-:Y:S05]  /*c0f0*/  @!P0 NANOSLEEP.SYNCS 0x989680 ;  /* 0x009896800000895d */ /* 0x004fea0003900000 */
[----:B------:R-:W2:Y:S02]  /*c100*/  @!P0 SYNCS.PHASECHK.TRANS64 P0, [R0+URZ+0x50], R3 ;  /* 0x00005003000085a7 */ /* 0x000ea400080010ff */
[----:B--2---:R-:W-:Y:S05]  /*c110*/  @!P0 BRA `(.L_x_172) ;  /* 0xfffffffc00f08947 */ /* 0x004fea000383ffff */
[----:B------:R-:W-:Y:S05]  /*c120*/  BRA `(.L_x_173) ;  /* 0xffffff9000b87947 */ /* 0x000fea000383ffff */
.L_x_90:
[----:B-1----:R-:W-:-:S07]  /*c130*/  MOV R0, UR4 ;  /* 0x0000000400007c02 */ /* 0x002fce0008000f00 */
.L_x_174:
[----:B-1----:R1:W2:Y:S02]  /*c140*/  SYNCS.PHASECHK.TRANS64.TRYWAIT P0, [R0+URZ+0x58], R3 ;  /* 0x00005803000075a7 */ /* 0x0022a400080011ff */
[----:B--2---:R-:W-:Y:S05]  /*c150*/  @!P0 NANOSLEEP.SYNCS 0x989680 ;  /* 0x009896800000895d */ /* 0x004fea0003900000 */
[----:B------:R-:W2:Y:S02]  /*c160*/  @!P0 SYNCS.PHASECHK.TRANS64 P0, [R0+URZ+0x58], R3 ;  /* 0x00005803000085a7 */ /* 0x000ea400080010ff */
[----:B--2---:R-:W-:Y:S05]  /*c170*/  @!P0 BRA `(.L_x_174) ;  /* 0xfffffffc00f08947 */ /* 0x004fea000383ffff */
[----:B------:R-:W-:Y:S05]  /*c180*/  BRA `(.L_x_175) ;  /* 0xffffff9000a87947 */ /* 0x000fea000383ffff */
.L_x_91:
[----:B-1----:R-:W-:-:S07]  /*c190*/  MOV R0, UR4 ;  /* 0x0000000400007c02 */ /* 0x002fce0008000f00 */
.L_x_176:
[----:B-1----:R1:W2:Y:S02]  /*c1a0*/  SYNCS.PHASECHK.TRANS64.TRYWAIT P0, [R0+URZ+0x60], R3 ;  /* 0x00006003000075a7 */ /* 0x0022a400080011ff */
[----:B--2---:R-:W-:Y:S05]  /*c1b0*/  @!P0 NANOSLEEP.SYNCS 0x989680 ;  /* 0x009896800000895d */ /* 0x004fea0003900000 */
[----:B------:R-:W2:Y:S02]  /*c1c0*/  @!P0 SYNCS.PHASECHK.TRANS64 P0, [R0+URZ+0x60], R3 ;  /* 0x00006003000085a7 */ /* 0x000ea400080010ff */
[----:B--2---:R-:W-:Y:S05]  /*c1d0*/  @!P0 BRA `(.L_x_176) ;  /* 0xfffffffc00f08947 */ /* 0x004fea000383ffff */
[----:B------:R-:W-:Y:S05]  /*c1e0*/  BRA `(.L_x_177) ;  /* 0xffffff9000987947 */ /* 0x000fea000383ffff */
.L_x_93:
[----:B--2---:R2:W3:Y:S02]  /*c1f0*/  SYNCS.PHASECHK.TRANS64.TRYWAIT P0, [R0+URZ+0x80], R3 ;  /* 0x00008003000075a7 */ /* 0x0044e400080011ff */
[----:B---3--:R-:W-:Y:S05]  /*c200*/  @!P0 NANOSLEEP.SYNCS 0x989680 ;  /* 0x009896800000895d */ /* 0x008fea0003900000 */
[----:B------:R-:W3:Y:S02]  /*c210*/  @!P0 SYNCS.PHASECHK.TRANS64 P0, [R0+URZ+0x80], R3 ;  /* 0x00008003000085a7 */ /* 0x000ee400080010ff */
[----:B---3--:R-:W-:Y:S05]  /*c220*/  @!P0 BRA `(.L_x_93) ;  /* 0xfffffffc00f08947 */ /* 0x008fea000383ffff */
[----:B------:R-:W-:Y:S05]  /*c230*/  BRA `(.L_x_178) ;  /* 0xffffff9400687947 */ /* 0x000fea000383ffff */
.L_x_104:
[----:B-1----:R-:W-:Y:S04]  /*c240*/  MOV R0, UR49 ;  /* 0x0000003100007c02 */ /* 0x002fe80008000f00 */
[----:B------:R1:W3:Y:S03]  /*c250*/  SYNCS.PHASECHK.TRANS64.TRYWAIT P0, [R0+URZ+0x30], R5 ;  /* 0x00003005000075a7 */ /* 0x0002e600080011ff */
[----:B---3--:R-:W-:Y:S05]  /*c260*/  @!P0 NANOSLEEP.SYNCS 0x989680 ;  /* 0x009896800000895d */ /* 0x008fea0003900000 */
[----:B------:R-:W3:Y:S02]  /*c270*/  @!P0 SYNCS.PHASECHK.TRANS64 P0, [R0+URZ+0x30], R5 ;  /* 0x00003005000085a7 */ /* 0x000ee400080010ff */
[----:B---3--:R-:W-:Y:S05]  /*c280*/  @!P0 BRA `(.L_x_104) ;  /* 0xfffffffc00ec8947 */ /* 0x008fea000383ffff */
[----:B------:R-:W-:Y:S05]  /*c290*/  BRA `(.L_x_103) ;  /* 0xffffffa000e47947 */ /* 0x000fea000383ffff */
.L_x_106:
[----:B-1----:R-:W-:Y:S04]  /*c2a0*/  MOV R0, UR49 ;  /* 0x0000003100007c02 */ /* 0x002fe80008000f00 */
[----:B------:R1:W4:Y:S03]  /*c2b0*/  SYNCS.PHASECHK.TRANS64.TRYWAIT P1, [R0+URZ+0xa0], R3 ;  /* 0x0000a003000075a7 */ /* 0x00032600080211ff */
[----:B----4-:R-:W-:Y:S05]  /*c2c0*/  @!P1 NANOSLEEP.SYNCS 0x989680 ;  /* 0x009896800000995d */ /* 0x010fea0003900000 */
[----:B------:R-:W4:Y:S02]  /*c2d0*/  @!P1 SYNCS.PHASECHK.TRANS64 P1, [R0+URZ+0xa0], R3 ;  /* 0x0000a003000095a7 */ /* 0x000f2400080210ff */
[----:B----4-:R-:W-:Y:S05]  /*c2e0*/  @!P1 BRA `(.L_x_106) ;  /* 0xfffffffc00ec9947 */ /* 0x010fea000383ffff */
[----:B------:R-:W-:Y:S05]  /*c2f0*/  BRA `(.L_x_105) ;  /* 0xffffffa4001c7947 */ /* 0x000fea000383ffff */
.L_x_115:
[----:B--2---:R2:W4:Y:S02]  /*c300*/  SYNCS.PHASECHK.TRANS64.TRYWAIT P0, [R3+URZ+0x30], R0 ;  /* 0x00003000030075a7 */ /* 0x00452400080011ff */
[----:B----4-:R-:W-:Y:S05]  /*c310*/  @!P0 NANOSLEEP.SYNCS 0x989680 ;  /* 0x009896800000895d */ /* 0x010fea0003900000 */
[----:B------:R-:W4:Y:S02]  /*c320*/  @!P0 SYNCS.PHASECHK.TRANS64 P0, [R3+URZ+0x30], R0 ;  /* 0x00003000030085a7 */ /* 0x000f2400080010ff */
[----:B----4-:R-:W-:Y:S05]  /*c330*/  @!P0 BRA `(.L_x_115) ;  /* 0xfffffffc00f08947 */ /* 0x010fea000383ffff */
[----:B------:R-:W-:Y:S05]  /*c340*/  BRA `(.L_x_114) ;  /* 0xffffffb400ec7947 */ /* 0x000fea000383ffff */
.L_x_123:
[----:B-1----:R1:W4:Y:S02]  /*c350*/  SYNCS.PHASECHK.TRANS64.TRYWAIT P0, [R3+URZ+0x30], R6 ;  /* 0x00003006030075a7 */ /* 0x00232400080011ff */
[----:B----4-:R-:W-:Y:S05]  /*c360*/  @!P0 NANOSLEEP.SYNCS 0x989680 ;  /* 0x009896800000895d */ /* 0x010fea0003900000 */
[----:B------:R-:W4:Y:S02]  /*c370*/  @!P0 SYNCS.PHASECHK.TRANS64 P0, [R3+URZ+0x30], R6 ;  /* 0x00003006030085a7 */ /* 0x000f2400080010ff */
[----:B----4-:R-:W-:Y:S05]  /*c380*/  @!P0 BRA `(.L_x_123) ;  /* 0xfffffffc00f08947 */ /* 0x010fea000383ffff */
[----:B------:R-:W-:Y:S05]  /*c390*/  BRA `(.L_x_122) ;  /* 0xffffffc800f07947 */ /* 0x000fea000383ffff */
.L_x_131:
[----:B-1----:R1:W2:Y:S02]  /*c3a0*/  SYNCS.PHASECHK.TRANS64.TRYWAIT P0, [R3+URZ+0x30], R0 ;  /* 0x00003000030075a7 */ /* 0x0022a400080011ff */
[----:B--2---:R-:W-:Y:S05]  /*c3b0*/  @!P0 NANOSLEEP.SYNCS 0x989680 ;  /* 0x009896800000895d */ /* 0x004fea0003900000 */
[----:B------:R-:W2:Y:S02]  /*c3c0*/  @!P0 SYNCS.PHASECHK.TRANS64 P0, [R3+URZ+0x30], R0 ;  /* 0x00003000030085a7 */ /* 0x000ea400080010ff */
[----:B--2---:R-:W-:Y:S05]  /*c3d0*/  @!P0 BRA `(.L_x_131) ;  /* 0xfffffffc00f08947 */ /* 0x004fea000383ffff */
[----:B------:R-:W-:Y:S05]  /*c3e0*/  BRA `(.L_x_130) ;  /* 0xffffffdc00ec7947 */ /* 0x000fea000383ffff */
        .weak           $__internal_0_$__cuda_sm10x_tcgen05_guardrail_trap_col_being_dealloced_not_returned_by_alloc
        .type           $__internal_0_$__cuda_sm10x_tcgen05_guardrail_trap_col_being_dealloced_not_returned_by_alloc,@function
        .size           $__internal_0_$__cuda_sm10x_tcgen05_guardrail_trap_col_being_dealloced_not_returned_by_alloc,($__internal_1_$__cuda_sm10x_tcgen05_guardrail_trap_phase_invalid_during_alloc - $__internal_0_$__cuda_sm10x_tcgen05_guardrail_trap_col_being_dealloced_not_returned_by_alloc)
$__internal_0_$__cuda_sm10x_tcgen05_guardrail_trap_col_being_dealloced_not_returned_by_alloc:
[----:B------:R-:W-:Y:S05]  /*c3f0*/  BPT.TRAP 0x1 ;  /* 0x000000040000795c */ /* 0x000fea0000300000 */
[----:B------:R-:W-:-:S04]  /*c400*/  HFMA2 R3, -RZ, RZ, 0, 0 ;  /* 0x00000000ff037431 */ /* 0x000fc800000001ff */
[----:B------:R-:W-:Y:S05]  /*c410*/  RET.REL.NODEC R2 `(_ZN7cutlass13device_kernelINS_4gemm6kernel13GemmUniversalIN4cute5tupleIJiiiiEEENS1_10collective13CollectiveMmaINS1_46MainloopSm100TmaUmmaWarpSpecializedBlockScaledILi3ELi2ELi1ENS5_IJNS4_1CILi1EEENSA_ILi2EEESB_EEEEENS5_IJNSA_ILi128EEENSA_ILi256EEESF_EEENS5_IJNS_12float_e4m3_tENS_13float_ue8m0_tEEEENS5_IJNS5_IJlSB_lEEENS4_6LayoutINS5_IJNS5_IJNS5_IJNSA_ILi32EEENSA_ILi4EEEEEEiEEESQ_NS5_IJSB_iEEEEEENS5_IJNS5_IJNS5_IJNSA_ILi16EEESO_EEEiEEENS5_IJNS5_IJNSA_ILi0EEESB_EEENSA_ILi512EEEEEENS5_IJSW_iEEEEEEEEEEESK_S13_NS4_8TiledMMAINS4_8MMA_AtomIJNS4_21SM100_MMA_MXF8F6F4_SSISI_SI_fSJ_Li128ELi256ELNS4_4UMMA5MajorE0ELS18_0ELNS17_7ScaleInE0ELS19_0EEEEEENSM_INS5_IJSB_SB_SB_EEENS5_IJSW_SW_SW_EEEEENS5_IJNS4_10UnderscoreES1F_S1F_EEEEENS5_IJNS4_23SM90_TMA_LOAD_MULTICASTES1I_EEENS5_IJNS4_14ComposedLayoutINS4_7SwizzleILi3ELi4ELi3EEENS4_18smem_ptr_flag_bitsILi8EEENSM_INS5_IJNSA_ILi8EEESF_EEENS5_IJSF_SB_EEEEEEENSM_INS5_IJNS5_IJNS5_IJSP_SB_EEENS5_IJSN_SB_EEEEEESB_NS5_IJSO_SB_EEEEEENS5_IJNS5_IJNS5_IJSU_SY_EEESX_EEESW_NS5_IJSB_SY_EEEEEEEEEEEvNS4_8identityENS5_IJNS4_13SM90_TMA_LOADES26_EEENS5_IJS1T_NSM_INS5_IJNS5_IJNS5_IJSP_SC_EEES1V_EEESB_S1X_EEENS5_IJS20_SW_NS5_IJSB_NSA_ILi1024EEEEEEEEEEEEEEvS25_EENS_8epilogue10collective18CollectiveEpilogueINS2H_23Sm100TmaWarpSpecializedILi4ELi2ELi64ELb1ELb0EEEJSH_NS5_IJNSM_ISF_SB_EENSM_INSA_ILi64EEESB_EEEEENS_10bfloat16_tESL_S2Q_SL_NS2H_6fusion15FusionCallbacksIS2L_NS2R_17LinearCombinationIS2Q_fS2Q_fLNS_15FloatRoundStyleE2EEESH_S2P_JEEENS4_5SM1004TMEM4LOAD26SM100_TMEM_LOAD_32dp32b64xES26_NS1K_IS1M_NS1N_ILi16EEENSM_INS5_IJS1P_S2N_EEENS5_IJS2N_SB_EEEEEEENS4_39AutoVectorizingCopyWithAssumedAlignmentILi128EEENS4_14SM90_TMA_STOREES35_S37_S37_EEEvvEEEEvNT_6ParamsE) ;  /* 0xffffff3802f87950 */ /* 0x000fea0003c3ffff */
        .weak           $__internal_1_$__cuda_sm10x_tcgen05_guardrail_trap_phase_invalid_during_alloc
        .type           $__internal_1_$__cuda_sm10x_tcgen05_guardrail_trap_phase_invalid_during_alloc,@function
        .size           $__internal_1_$__cuda_sm10x_tcgen05_guardrail_trap_phase_invalid_during_alloc,($__internal_2_$__cuda_sm10x_tcgen05_guardrail_trap_unallocated_columns_being_dealloced - $__internal_1_$__cuda_sm10x_tcgen05_guardrail_trap_phase_invalid_during_alloc)
$__internal_1_$__cuda_sm10x_tcgen05_guardrail_trap_phase_invalid_during_alloc:
[----:B------:R-:W-:Y:S05]  /*c420*/  BPT.TRAP 0x1 ;  /* 0x000000040000795c */ /* 0x000fea0000300000 */
[----:B------:R-:W-:-:S04]  /*c430*/  MOV R3, 0x0 ;  /* 0x0000000000037802 */ /* 0x000fc80000000f00 */
[----:B------:R-:W-:Y:S05]  /*c440*/  RET.REL.NODEC R2 `(_ZN7cutlass13device_kernelINS_4gemm6kernel13GemmUniversalIN4cute5tupleIJiiiiEEENS1_10collective13CollectiveMmaINS1_46MainloopSm100TmaUmmaWarpSpecializedBlockScaledILi3ELi2ELi1ENS5_IJNS4_1CILi1EEENSA_ILi2EEESB_EEEEENS5_IJNSA_ILi128EEENSA_ILi256EEESF_EEENS5_IJNS_12float_e4m3_tENS_13float_ue8m0_tEEEENS5_IJNS5_IJlSB_lEEENS4_6LayoutINS5_IJNS5_IJNS5_IJNSA_ILi32EEENSA_ILi4EEEEEEiEEESQ_NS5_IJSB_iEEEEEENS5_IJNS5_IJNS5_IJNSA_ILi16EEESO_EEEiEEENS5_IJNS5_IJNSA_ILi0EEESB_EEENSA_ILi512EEEEEENS5_IJSW_iEEEEEEEEEEESK_S13_NS4_8TiledMMAINS4_8MMA_AtomIJNS4_21SM100_MMA_MXF8F6F4_SSISI_SI_fSJ_Li128ELi256ELNS4_4UMMA5MajorE0ELS18_0ELNS17_7ScaleInE0ELS19_0EEEEEENSM_INS5_IJSB_SB_SB_EEENS5_IJSW_SW_SW_EEEEENS5_IJNS4_10UnderscoreES1F_S1F_EEEEENS5_IJNS4_23SM90_TMA_LOAD_MULTICASTES1I_EEENS5_IJNS4_14ComposedLayoutINS4_7SwizzleILi3ELi4ELi3EEENS4_18smem_ptr_flag_bitsILi8EEENSM_INS5_IJNSA_ILi8EEESF_EEENS5_IJSF_SB_EEEEEEENSM_INS5_IJNS5_IJNS5_IJSP_SB_EEENS5_IJSN_SB_EEEEEESB_NS5_IJSO_SB_EEEEEENS5_IJNS5_IJNS5_IJSU_SY_EEESX_EEESW_NS5_IJSB_SY_EEEEEEEEEEEvNS4_8identityENS5_IJNS4_13SM90_TMA_LOADES26_EEENS5_IJS1T_NSM_INS5_IJNS5_IJNS5_IJSP_SC_EEES1V_EEESB_S1X_EEENS5_IJS20_SW_NS5_IJSB_NSA_ILi1024EEEEEEEEEEEEEEvS25_EENS_8epilogue10collective18CollectiveEpilogueINS2H_23Sm100TmaWarpSpecializedILi4ELi2ELi64ELb1ELb0EEEJSH_NS5_IJNSM_ISF_SB_EENSM_INSA_ILi64EEESB_EEEEENS_10bfloat16_tESL_S2Q_SL_NS2H_6fusion15FusionCallbacksIS2L_NS2R_17LinearCombinationIS2Q_fS2Q_fLNS_15FloatRoundStyleE2EEESH_S2P_JEEENS4_5SM1004TMEM4LOAD26SM100_TMEM_LOAD_32dp32b64xES26_NS1K_IS1M_NS1N_ILi16EEENSM_INS5_IJS1P_S2N_EEENS5_IJS2N_SB_EEEEEEENS4_39AutoVectorizingCopyWithAssumedAlignmentILi128EEENS4_14SM90_TMA_STOREES35_S37_S37_EEEvvEEEEvNT_6ParamsE) ;  /* 0xffffff3802ec7950 */ /* 0x000fea0003c3ffff */
        .weak           $__internal_2_$__cuda_sm10x_tcgen05_guardrail_trap_unallocated_columns_being_dealloced
        .type           $__internal_2_$__cuda_sm10x_tcgen05_guardrail_trap_unallocated_columns_being_dealloced,@function
        .size           $__internal_2_$__cuda_sm10x_tcgen05_guardrail_trap_unallocated_columns_being_dealloced,(.L_x_180 - $__internal_2_$__cuda_sm10x_tcgen05_guardrail_trap_unallocated_columns_being_dealloced)
$__internal_2_$__cuda_sm10x_tcgen05_guardrail_trap_unallocated_columns_being_dealloced:
[----:B------:R-:W-:Y:S05]  /*c450*/  BPT.TRAP 0x1 ;  /* 0x000000040000795c */ /* 0x000fea0000300000 */
[----:B------:R-:W-:-:S04]  /*c460*/  HFMA2 R3, -RZ, RZ, 0, 0 ;  /* 0x00000000ff037431 */ /* 0x000fc800000001ff */
[----:B------:R-:W-:Y:S05]  /*c470*/  RET.REL.NODEC R2 `(_ZN7cutlass13device_kernelINS_4gemm6kernel13GemmUniversalIN4cute5tupleIJiiiiEEENS1_10collective13CollectiveMmaINS1_46MainloopSm100TmaUmmaWarpSpecializedBlockScaledILi3ELi2ELi1ENS5_IJNS4_1CILi1EEENSA_ILi2EEESB_EEEEENS5_IJNSA_ILi128EEENSA_ILi256EEESF_EEENS5_IJNS_12float_e4m3_tENS_13float_ue8m0_tEEEENS5_IJNS5_IJlSB_lEEENS4_6LayoutINS5_IJNS5_IJNS5_IJNSA_ILi32EEENSA_ILi4EEEEEEiEEESQ_NS5_IJSB_iEEEEEENS5_IJNS5_IJNS5_IJNSA_ILi16EEESO_EEEiEEENS5_IJNS5_IJNSA_ILi0EEESB_EEENSA_ILi512EEEEEENS5_IJSW_iEEEEEEEEEEESK_S13_NS4_8TiledMMAINS4_8MMA_AtomIJNS4_21SM100_MMA_MXF8F6F4_SSISI_SI_fSJ_Li128ELi256ELNS4_4UMMA5MajorE0ELS18_0ELNS17_7ScaleInE0ELS19_0EEEEEENSM_INS5_IJSB_SB_SB_EEENS5_IJSW_SW_SW_EEEEENS5_IJNS4_10UnderscoreES1F_S1F_EEEEENS5_IJNS4_23SM90_TMA_LOAD_MULTICASTES1I_EEENS5_IJNS4_14ComposedLayoutINS4_7SwizzleILi3ELi4ELi3EEENS4_18smem_ptr_flag_bitsILi8EEENSM_INS5_IJNSA_ILi8EEESF_EEENS5_IJSF_SB_EEEEEEENSM_INS5_IJNS5_IJNS5_IJSP_SB_EEENS5_IJSN_SB_EEEEEESB_NS5_IJSO_SB_EEEEEENS5_IJNS5_IJNS5_IJSU_SY_EEESX_EEESW_NS5_IJSB_SY_EEEEEEEEEEEvNS4_8identityENS5_IJNS4_13SM90_TMA_LOADES26_EEENS5_IJS1T_NSM_INS5_IJNS5_IJNS5_IJSP_SC_EEES1V_EEESB_S1X_EEENS5_IJS20_SW_NS5_IJSB_NSA_ILi1024EEEEEEEEEEEEEEvS25_EENS_8epilogue10collective18CollectiveEpilogueINS2H_23Sm100TmaWarpSpecializedILi4ELi2ELi64ELb1ELb0EEEJSH_NS5_IJNSM_ISF_SB_EENSM_INSA_ILi64EEESB_EEEEENS_10bfloat16_tESL_S2Q_SL_NS2H_6fusion15FusionCallbacksIS2L_NS2R_17LinearCombinationIS2Q_fS2Q_fLNS_15FloatRoundStyleE2EEESH_S2P_JEEENS4_5SM1004TMEM4LOAD26SM100_TMEM_LOAD_32dp32b64xES26_NS1K_IS1M_NS1N_ILi16EEENSM_INS5_IJS1P_S2N_EEENS5_IJS2N_SB_EEEEEEENS4_39AutoVectorizingCopyWithAssumedAlignmentILi128EEENS4_14SM90_TMA_STOREES35_S37_S37_EEEvvEEEEvNT_6ParamsE) ;  /* 0xffffff3802e07950 */ /* 0x000fea0003c3ffff */
.L_x_179:
[----:B------:R-:W-:-:S00]  /*c480*/  BRA `(.L_x_179) ;  /* 0xfffffffc00fc7947 */ /* 0x000fc0000383ffff */
[----:B------:R-:W-:-:S00]  /*c490*/  NOP ;  /* 0x0000000000007918 */ /* 0x000fc00000000000 */
        /* <DEDUP_REMOVED lines=14> */
.L_x_180:


//--------------------- .nv.global.init           --------------------------
	.section	.nv.global.init,"aw",@progbits
.nv.global.init:
	.type		$str$27,@object
	.size		$str$27,($str$28 - $str$27)
$str$27:
        /*0000*/ 	.byte	0x28, 0x61, 0x64, 0x64, 0x72, 0x65, 0x73, 0x73, 0x20, 0x26, 0x20, 0x6d, 0x61, 0x73, 0x6b, 0x29
        /*0010*/ 	.byte	0x20, 0x3d, 0x3d, 0x20, 0x30, 0x00
	.type		$str$28,@object
	.size		$str$28,($str$26 - $str$28)
$str$28:
        /*0016*/ 	.byte	0x2f, 0x74, 0x6d, 0x70, 0x2f, 0x63, 0x75, 0x74, 0x6c, 0x61, 0x73, 0x73, 0x5f, 0x73, 0x77, 0x65
        /*0026*/ 	.byte	0x65, 0x70, 0x5f, 0x73, 0x72, 0x63, 0x2f, 0x69, 0x6e, 0x63, 0x6c, 0x75, 0x64, 0x65, 0x2f, 0x63
        /*0036*/ 	.byte	0x75, 0x74, 0x65, 0x2f, 0x70, 0x6f, 0x69, 0x6e, 0x74, 0x65, 0x72, 0x5f, 0x66, 0x6c, 0x61, 0x67
        /*0046*/ 	.byte	0x67, 0x65, 0x64, 0x2e, 0x68, 0x70, 0x70, 0x00
	.type		$str$26,@object
	.size		$str$26,($str$25 - $str$26)
$str$26:
        /*004e*/ 	.byte	0x2f, 0x74, 0x6d, 0x70, 0x2f, 0x63, 0x75, 0x74, 0x6c, 0x61, 0x73, 0x73, 0x5f, 0x73, 0x77, 0x65
        /*005e*/ 	.byte	0x65, 0x70, 0x5f, 0x73, 0x72, 0x63, 0x2f, 0x69, 0x6e, 0x63, 0x6c, 0x75, 0x64, 0x65, 0x2f, 0x63
        /*006e*/ 	.byte	0x75, 0x74, 0x65, 0x2f, 0x61, 0x74, 0x6f, 0x6d, 0x2f, 0x63, 0x6f, 0x70, 0x79, 0x5f, 0x74, 0x72
        /*007e*/ 	.byte	0x61, 0x69, 0x74, 0x73, 0x5f, 0x73, 0x6d, 0x31, 0x30, 0x30, 0x2e, 0x68, 0x70, 0x70, 0x00
	.type		$str$25,@object
	.size		$str$25,(__unnamed_1 - $str$25)
$str$25:
        /*008d*/ 	.byte	0x28, 0x28, 0x75, 0x69, 0x6e, 0x74, 0x33, 0x32, 0x5f, 0x74, 0x28, 0x74, 0x68, 0x72, 0x65, 0x61
        /*009d*/ 	.byte	0x64, 0x49, 0x64, 0x78, 0x2e, 0x78, 0x29, 0x20, 0x2f, 0x20, 0x33, 0x32, 0x29, 0x20, 0x25, 0x20
        /*00ad*/ 	.byte	0x34, 0x29, 0x20, 0x3d, 0x3d, 0x20, 0x28, 0x28, 0x28, 0x74, 0x6d, 0x65, 0x6d, 0x5f, 0x61, 0x64
        /*00bd*/ 	.byte	0x64, 0x72, 0x20, 0x3e, 0x3e, 0x20, 0x31, 0x36, 0x29, 0x20, 0x2f, 0x20, 0x33, 0x32, 0x29, 0x20
        /*00cd*/ 	.byte	0x25, 0x20, 0x34, 0x29, 0x00
	.type		__unnamed_1,@object
	.size		__unnamed_1,(__unnamed_2 - __unnamed_1)
__unnamed_1:
        /*00d2*/ 	.byte	0x61, 0x75, 0x74, 0x6f, 0x20, 0x63, 0x75, 0x74, 0x65, 0x3a, 0x3a, 0x61, 0x73, 0x5f, 0x70, 0x6f
        /* <DEDUP_REMOVED lines=24> */
        /*0262*/ 	.byte	0x38, 0x31, 0x39, 0x32, 0x3e, 0x3e, 0x3e, 0x3e, 0x5d, 0x00
	.type		__unnamed_2,@object
	.size		__unnamed_2,(.L_2 - __unnamed_2)
__unnamed_2:
        /* <DEDUP_REMOVED lines=43> */
        /*051c*/ 	.byte	0x74, 0x65, 0x3a, 0x3a, 0x43, 0x3c, 0x30, 0x3e, 0x3e, 0x3e, 0x3e, 0x5d, 0x00
.L_2:


//--------------------- .nv.shared._ZN7cutlass13device_kernelINS_4gemm6kernel13GemmUniversalIN4cute5tupleIJiiiiEEENS1_10collective13CollectiveMmaINS1_46MainloopSm100TmaUmmaWarpSpecializedBlockScaledILi3ELi2ELi1ENS5_IJNS4_1CILi1EEENSA_ILi2EEESB_EEEEENS5_IJNSA_ILi128EEENSA_ILi256EEESF_EEENS5_IJNS_12float_e4m3_tENS_13float_ue8m0_tEEEENS5_IJNS5_IJlSB_lEEENS4_6LayoutINS5_IJNS5_IJNS5_IJNSA_ILi32EEENSA_ILi4EEEEEEiEEESQ_NS5_IJSB_iEEEEEENS5_IJNS5_IJNS5_IJNSA_ILi16EEESO_EEEiEEENS5_IJNS5_IJNSA_ILi0EEESB_EEENSA_ILi512EEEEEENS5_IJSW_iEEEEEEEEEEESK_S13_NS4_8TiledMMAINS4_8MMA_AtomIJNS4_21SM100_MMA_MXF8F6F4_SSISI_SI_fSJ_Li128ELi256ELNS4_4UMMA5MajorE0ELS18_0ELNS17_7ScaleInE0ELS19_0EEEEEENSM_INS5_IJSB_SB_SB_EEENS5_IJSW_SW_SW_EEEEENS5_IJNS4_10UnderscoreES1F_S1F_EEEEENS5_IJNS4_23SM90_TMA_LOAD_MULTICASTES1I_EEENS5_IJNS4_14ComposedLayoutINS4_7SwizzleILi3ELi4ELi3EEENS4_18smem_ptr_flag_bitsILi8EEENSM_INS5_IJNSA_ILi8EEESF_EEENS5_IJSF_SB_EEEEEEENSM_INS5_IJNS5_IJNS5_IJSP_SB_EEENS5_IJSN_SB_EEEEEESB_NS5_IJSO_SB_EEEEEENS5_IJNS5_IJNS5_IJSU_SY_EEESX_EEESW_NS5_IJSB_SY_EEEEEEEEEEEvNS4_8identityENS5_IJNS4_13SM90_TMA_LOADES26_EEENS5_IJS1T_NSM_INS5_IJNS5_IJNS5_IJSP_SC_EEES1V_EEESB_S1X_EEENS5_IJS20_SW_NS5_IJSB_NSA_ILi1024EEEEEEEEEEEEEEvS25_EENS_8epilogue10collective18CollectiveEpilogueINS2H_23Sm100TmaWarpSpecializedILi4ELi2ELi64ELb1ELb0EEEJSH_NS5_IJNSM_ISF_SB_EENSM_INSA_ILi64EEESB_EEEEENS_10bfloat16_tESL_S2Q_SL_NS2H_6fusion15FusionCallbacksIS2L_NS2R_17LinearCombinationIS2Q_fS2Q_fLNS_15FloatRoundStyleE2EEESH_S2P_JEEENS4_5SM1004TMEM4LOAD26SM100_TMEM_LOAD_32dp32b64xES26_NS1K_IS1M_NS1N_ILi16EEENSM_INS5_IJS1P_S2N_EEENS5_IJS2N_SB_EEEEEEENS4_39AutoVectorizingCopyWithAssumedAlignmentILi128EEENS4_14SM90_TMA_STOREES35_S37_S37_EEEvvEEEEvNT_6ParamsE --------------------------
	.section	.nv.shared._ZN7cutlass13device_kernelINS_4gemm6kernel13GemmUniversalIN4cute5tupleIJiiiiEEENS1_10collective13CollectiveMmaINS1_46MainloopSm100TmaUmmaWarpSpecializedBlockScaledILi3ELi2ELi1ENS5_IJNS4_1CILi1EEENSA_ILi2EEESB_EEEEENS5_IJNSA_ILi128EEENSA_ILi256EEESF_EEENS5_IJNS_12float_e4m3_tENS_13float_ue8m0_tEEEENS5_IJNS5_IJlSB_lEEENS4_6LayoutINS5_IJNS5_IJNS5_IJNSA_ILi32EEENSA_ILi4EEEEEEiEEESQ_NS5_IJSB_iEEEEEENS5_IJNS5_IJNS5_IJNSA_ILi16EEESO_EEEiEEENS5_IJNS5_IJNSA_ILi0EEESB_EEENSA_ILi512EEEEEENS5_IJSW_iEEEEEEEEEEESK_S13_NS4_8TiledMMAINS4_8MMA_AtomIJNS4_21SM100_MMA_MXF8F6F4_SSISI_SI_fSJ_Li128ELi256ELNS4_4UMMA5MajorE0ELS18_0ELNS17_7ScaleInE0ELS19_0EEEEEENSM_INS5_IJSB_SB_SB_EEENS5_IJSW_SW_SW_EEEEENS5_IJNS4_10UnderscoreES1F_S1F_EEEEENS5_IJNS4_23SM90_TMA_LOAD_MULTICASTES1I_EEENS5_IJNS4_14ComposedLayoutINS4_7SwizzleILi3ELi4ELi3EEENS4_18smem_ptr_flag_bitsILi8EEENSM_INS5_IJNSA_ILi8EEESF_EEENS5_IJSF_SB_EEEEEEENSM_INS5_IJNS5_IJNS5_IJSP_SB_EEENS5_IJSN_SB_EEEEEESB_NS5_IJSO_SB_EEEEEENS5_IJNS5_IJNS5_IJSU_SY_EEESX_EEESW_NS5_IJSB_SY_EEEEEEEEEEEvNS4_8identityENS5_IJNS4_13SM90_TMA_LOADES26_EEENS5_IJS1T_NSM_INS5_IJNS5_IJNS5_IJSP_SC_EEES1V_EEESB_S1X_EEENS5_IJS20_SW_NS5_IJSB_NSA_ILi1024EEEEEEEEEEEEEEvS25_EENS_8epilogue10collective18CollectiveEpilogueINS2H_23Sm100TmaWarpSpecializedILi4ELi2ELi64ELb1ELb0EEEJSH_NS5_IJNSM_ISF_SB_EENSM_INSA_ILi64EEESB_EEEEENS_10bfloat16_tESL_S2Q_SL_NS2H_6fusion15FusionCallbacksIS2L_NS2R_17LinearCombinationIS2Q_fS2Q_fLNS_15FloatRoundStyleE2EEESH_S2P_JEEENS4_5SM1004TMEM4LOAD26SM100_TMEM_LOAD_32dp32b64xES26_NS1K_IS1M_NS1N_ILi16EEENSM_INS5_IJS1P_S2N_EEENS5_IJS2N_SB_EEEEEEENS4_39AutoVectorizingCopyWithAssumedAlignmentILi128EEENS4_14SM90_TMA_STOREES35_S37_S37_EEEvvEEEEvNT_6ParamsE,"aw",@nobits
	.sectionflags	@""
	.align	16
	.zero		1024


//--------------------- .nv.shared.reserved.0     --------------------------
	.section	.nv.shared.reserved.0,"aw",@nobits
	.weak		__nv_reservedSMEM_offset_0_alias
	.size		__nv_reservedSMEM_offset_0_alias, 0, 64
	.other		__nv_reservedSMEM_offset_0_alias,@"STO_CUDA_RESERVED_SHARED STV_DEFAULT"
__nv_reservedSMEM_offset_0_alias:
	.zero		0
.nv.shared.reserved.0:
	.zero		64
	.weak		__nv_reservedSMEM_tcgen05_partition
	.type		__nv_reservedSMEM_tcgen05_partition,@object
	.size		__nv_reservedSMEM_tcgen05_partition,(.L_0 - __nv_reservedSMEM_tcgen05_partition)
__nv_reservedSMEM_tcgen05_partition:
	.zero		32
.L_0:


//--------------------- .nv.global                --------------------------
	.section	.nv.global,"aw",@nobits
.nv.global:
	.type		_ZN40_INTERNAL_69d75fd1_4_k_cu_42bc5532_368194cute1_E,@object
	.size		_ZN40_INTERNAL_69d75fd1_4_k_cu_42bc5532_368194cute1_E,(_ZN40_INTERNAL_69d75fd1_4_k_cu_42bc5532_368194cuda3std3__45__cpo6cbeginE - _ZN40_INTERNAL_69d75fd1_4_k_cu_42bc5532_368194cute1_E)
_ZN40_INTERNAL_69d75fd1_4_k_cu_42bc5532_368194cute1_E:
	.zero		1
	.type		_ZN40_INTERNAL_69d75fd1_4_k_cu_42bc5532_368194cuda3std3__45__cpo6cbeginE,@object
	.size		_ZN40_INTERNAL_69d75fd1_4_k_cu_42bc5532_368194cuda3std3__45__cpo6cbeginE,(_ZN40_INTERNAL_69d75fd1_4_k_cu_42bc5532_368194cuda3std3__48in_placeE - _ZN40_INTERNAL_69d75fd1_4_k_cu_42bc5532_368194cuda3std3__45__cpo6cbeginE)
_ZN40_INTERNAL_69d75fd1_4_k_cu_42bc5532_368194cuda3std3__45__cpo6cbeginE:
	.zero		1
	.type		_ZN40_INTERNAL_69d75fd1_4_k_cu_42bc5532_368194cuda3std3__48in_placeE,@object
	.size		_ZN40_INTERNAL_69d75fd1_4_k_cu_42bc5532_368194cuda3std3__48in_placeE,(_ZN40_INTERNAL_69d75fd1_4_k_cu_42bc5532_368194cuda3std6ranges3__45__cpo9iter_moveE - _ZN40_INTERNAL_69d75fd1_4_k_cu_42bc5532_368194cuda3std3__48in_placeE)
_ZN40_INTERNAL_69d75fd1_4_k_cu_42bc5532_368194cuda3std3__48in_placeE:
	.zero		1
	.type		_ZN40_INTERNAL_69d75fd1_4_k_cu_42bc5532_368194cuda3std6ranges3__45__cpo9iter_moveE,@object
	.size		_ZN40_INTERNAL_69d75fd1_4_k_cu_42bc5532_368194cuda3std6ranges3__45__cpo9iter_moveE,(_ZN40_INTERNAL_69d75fd1_4_k_cu_42bc5532_368194cuda3std3__45__cpo5beginE - _ZN40_INTERNAL_69d75fd1_4_k_cu_42bc5532_368194cuda3std6ranges3__45__cpo9iter_moveE)
_ZN40_INTERNAL_69d75fd1_4_k_cu_42bc5532_368194cuda3std6ranges3__45__cpo9iter_moveE:
	.zero		1
	.type		_ZN40_INTERNAL_69d75fd1_4_k_cu_42bc5532_368194cuda3std3__45__cpo5beginE,@object
	.size		_ZN40_INTERNAL_69d75fd1_4_k_cu_42bc5532_368194cuda3std3__45__cpo5beginE,(_ZN40_INTERNAL_69d75fd1_4_k_cu_42bc5532_368194cuda3std3__442_GLOBAL__N__69d75fd1_4_k_cu_42bc5532_368196ignoreE - _ZN40_INTERNAL_69d75fd1_4_k_cu_42bc5532_368194cuda3std3__45__cpo5beginE)
_ZN40_INTERNAL_69d75fd1_4_k_cu_42bc5532_368194cuda3std3__45__cpo5beginE:
	.zero		1
	.type		_ZN40_INTERNAL_69d75fd1_4_k_cu_42bc5532_368194cuda3std3__442_GLOBAL__N__69d75fd1_4_k_cu_42bc5532_368196ignoreE,@object
	.size		_ZN40_INTERNAL_69d75fd1_4_k_cu_42bc5532_368194cuda3std3__442_GLOBAL__N__69d75fd1_4_k_cu_42bc5532_368196ignoreE,(_ZN40_INTERNAL_69d75fd1_4_k_cu_42bc5532_368194cute7productE - _ZN40_INTERNAL_69d75fd1_4_k_cu_42bc5532_368194cuda3std3__442_GLOBAL__N__69d75fd1_4_k_cu_42bc5532_368196ignoreE)
_ZN40_INTERNAL_69d75fd1_4_k_cu_42bc5532_368194cuda3std3__442_GLOBAL__N__69d75fd1_4_k_cu_42bc5532_368196ignoreE:
	.zero		1
	.type		_ZN40_INTERNAL_69d75fd1_4_k_cu_42bc5532_368194cute7productE,@object
	.size		_ZN40_INTERNAL_69d75fd1_4_k_cu_42bc5532_368194cute7productE,(_ZN40_INTERNAL_69d75fd1_4_k_cu_42bc5532_368194cuda3std3__45__cpo3endE - _ZN40_INTERNAL_69d75fd1_4_k_cu_42bc5532_368194cute7productE)
_ZN40_INTERNAL_69d75fd1_4_k_cu_42bc5532_368194cute7productE:
	.zero		1
	.type		_ZN40_INTERNAL_69d75fd1_4_k_cu_42bc5532_368194cuda3std3__45__cpo3endE,@object
	.size		_ZN40_INTERNAL_69d75fd1_4_k_cu_42bc5532_368194cuda3std3__45__cpo3endE,(_ZN40_INTERNAL_69d75fd1_4_k_cu_42bc5532_368194cuda3std3__419piecewise_constructE - _ZN40_INTERNAL_69d75fd1_4_k_cu_42bc5532_368194cuda3std3__45__cpo3endE)
_ZN40_INTERNAL_69d75fd1_4_k_cu_42bc5532_368194cuda3std3__45__cpo3endE:
	.zero		1
	.type		_ZN40_INTERNAL_69d75fd1_4_k_cu_42bc5532_368194cuda3std3__419piecewise_constructE,@object
	.size		_ZN40_INTERNAL_69d75fd1_4_k_cu_42bc5532_368194cuda3std3__419piecewise_constructE,(_ZN40_INTERNAL_69d75fd1_4_k_cu_42bc5532_368194cuda3std3__45__cpo4cendE - _ZN40_INTERNAL_69d75fd1_4_k_cu_42bc5532_368194cuda3std3__419piecewise_constructE)
_ZN40_INTERNAL_69d75fd1_4_k_cu_42bc5532_368194cuda3std3__419piecewise_constructE:
	.zero		1
	.type		_ZN40_INTERNAL_69d75fd1_4_k_cu_42bc5532_368194cuda3std3__45__cpo4cendE,@object
	.size		_ZN40_INTERNAL_69d75fd1_4_k_cu_42bc5532_368194cuda3std3__45__cpo4cendE,(_ZN40_INTERNAL_69d75fd1_4_k_cu_42bc5532_368194cuda3std6ranges3__45__cpo4swapE - _ZN40_INTERNAL_69d75fd1_4_k_cu_42bc5532_368194cuda3std3__45__cpo4cendE)
_ZN40_INTERNAL_69d75fd1_4_k_cu_42bc5532_368194cuda3std3__45__cpo4cendE:
	.zero		1
	.type		_ZN40_INTERNAL_69d75fd1_4_k_cu_42bc5532_368194cuda3std6ranges3__45__cpo4swapE,@object
	.size		_ZN40_INTERNAL_69d75fd1_4_k_cu_42bc5532_368194cuda3std6ranges3__45__cpo4swapE,(.L_10 - _ZN40_INTERNAL_69d75fd1_4_k_cu_42bc5532_368194cuda3std6ranges3__45__cpo4swapE)
_ZN40_INTERNAL_69d75fd1_4_k_cu_42bc5532_368194cuda3std6ranges3__45__cpo4swapE:
	.zero		1
.L_10:


//--------------------- .nv.constant0._ZN7cutlass13device_kernelINS_4gemm6kernel13GemmUniversalIN4cute5tupleIJiiiiEEENS1_10collective13CollectiveMmaINS1_46MainloopSm100TmaUmmaWarpSpecializedBlockScaledILi3ELi2ELi1ENS5_IJNS4_1CILi1EEENSA_ILi2EEESB_EEEEENS5_IJNSA_ILi128EEENSA_ILi256EEESF_EEENS5_IJNS_12float_e4m3_tENS_13float_ue8m0_tEEEENS5_IJNS5_IJlSB_lEEENS4_6LayoutINS5_IJNS5_IJNS5_IJNSA_ILi32EEENSA_ILi4EEEEEEiEEESQ_NS5_IJSB_iEEEEEENS5_IJNS5_IJNS5_IJNSA_ILi16EEESO_EEEiEEENS5_IJNS5_IJNSA_ILi0EEESB_EEENSA_ILi512EEEEEENS5_IJSW_iEEEEEEEEEEESK_S13_NS4_8TiledMMAINS4_8MMA_AtomIJNS4_21SM100_MMA_MXF8F6F4_SSISI_SI_fSJ_Li128ELi256ELNS4_4UMMA5MajorE0ELS18_0ELNS17_7ScaleInE0ELS19_0EEEEEENSM_INS5_IJSB_SB_SB_EEENS5_IJSW_SW_SW_EEEEENS5_IJNS4_10UnderscoreES1F_S1F_EEEEENS5_IJNS4_23SM90_TMA_LOAD_MULTICASTES1I_EEENS5_IJNS4_14ComposedLayoutINS4_7SwizzleILi3ELi4ELi3EEENS4_18smem_ptr_flag_bitsILi8EEENSM_INS5_IJNSA_ILi8EEESF_EEENS5_IJSF_SB_EEEEEEENSM_INS5_IJNS5_IJNS5_IJSP_SB_EEENS5_IJSN_SB_EEEEEESB_NS5_IJSO_SB_EEEEEENS5_IJNS5_IJNS5_IJSU_SY_EEESX_EEESW_NS5_IJSB_SY_EEEEEEEEEEEvNS4_8identityENS5_IJNS4_13SM90_TMA_LOADES26_EEENS5_IJS1T_NSM_INS5_IJNS5_IJNS5_IJSP_SC_EEES1V_EEESB_S1X_EEENS5_IJS20_SW_NS5_IJSB_NSA_ILi1024EEEEEEEEEEEEEEvS25_EENS_8epilogue10collective18CollectiveEpilogueINS2H_23Sm100TmaWarpSpecializedILi4ELi2ELi64ELb1ELb0EEEJSH_NS5_IJNSM_ISF_SB_EENSM_INSA_ILi64EEESB_EEEEENS_10bfloat16_tESL_S2Q_SL_NS2H_6fusion15FusionCallbacksIS2L_NS2R_17LinearCombinationIS2Q_fS2Q_fLNS_15FloatRoundStyleE2EEESH_S2P_JEEENS4_5SM1004TMEM4LOAD26SM100_TMEM_LOAD_32dp32b64xES26_NS1K_IS1M_NS1N_ILi16EEENSM_INS5_IJS1P_S2N_EEENS5_IJS2N_SB_EEEEEEENS4_39AutoVectorizingCopyWithAssumedAlignmentILi128EEENS4_14SM90_TMA_STOREES35_S37_S37_EEEvvEEEEvNT_6ParamsE --------------------------
	.section	.nv.constant0._ZN7cutlass13device_kernelINS_4gemm6kernel13GemmUniversalIN4cute5tupleIJiiiiEEENS1_10collective13CollectiveMmaINS1_46MainloopSm100TmaUmmaWarpSpecializedBlockScaledILi3ELi2ELi1ENS5_IJNS4_1CILi1EEENSA_ILi2EEESB_EEEEENS5_IJNSA_ILi128EEENSA_ILi256EEESF_EEENS5_IJNS_12float_e4m3_tENS_13float_ue8m0_tEEEENS5_IJNS5_IJlSB_lEEENS4_6LayoutINS5_IJNS5_IJNS5_IJNSA_ILi32EEENSA_ILi4EEEEEEiEEESQ_NS5_IJSB_iEEEEEENS5_IJNS5_IJNS5_IJNSA_ILi16EEESO_EEEiEEENS5_IJNS5_IJNSA_ILi0EEESB_EEENSA_ILi512EEEEEENS5_IJSW_iEEEEEEEEEEESK_S13_NS4_8TiledMMAINS4_8MMA_AtomIJNS4_21SM100_MMA_MXF8F6F4_SSISI_SI_fSJ_Li128ELi256ELNS4_4UMMA5MajorE0ELS18_0ELNS17_7ScaleInE0ELS19_0EEEEEENSM_INS5_IJSB_SB_SB_EEENS5_IJSW_SW_SW_EEEEENS5_IJNS4_10UnderscoreES1F_S1F_EEEEENS5_IJNS4_23SM90_TMA_LOAD_MULTICASTES1I_EEENS5_IJNS4_14ComposedLayoutINS4_7SwizzleILi3ELi4ELi3EEENS4_18smem_ptr_flag_bitsILi8EEENSM_INS5_IJNSA_ILi8EEESF_EEENS5_IJSF_SB_EEEEEEENSM_INS5_IJNS5_IJNS5_IJSP_SB_EEENS5_IJSN_SB_EEEEEESB_NS5_IJSO_SB_EEEEEENS5_IJNS5_IJNS5_IJSU_SY_EEESX_EEESW_NS5_IJSB_SY_EEEEEEEEEEEvNS4_8identityENS5_IJNS4_13SM90_TMA_LOADES26_EEENS5_IJS1T_NSM_INS5_IJNS5_IJNS5_IJSP_SC_EEES1V_EEESB_S1X_EEENS5_IJS20_SW_NS5_IJSB_NSA_ILi1024EEEEEEEEEEEEEEvS25_EENS_8epilogue10collective18CollectiveEpilogueINS2H_23Sm100TmaWarpSpecializedILi4ELi2ELi64ELb1ELb0EEEJSH_NS5_IJNSM_ISF_SB_EENSM_INSA_ILi64EEESB_EEEEENS_10bfloat16_tESL_S2Q_SL_NS2H_6fusion15FusionCallbacksIS2L_NS2R_17LinearCombinationIS2Q_fS2Q_fLNS_15FloatRoundStyleE2EEESH_S2P_JEEENS4_5SM1004TMEM4LOAD26SM100_TMEM_LOAD_32dp32b64xES26_NS1K_IS1M_NS1N_ILi16EEENSM_INS5_IJS1P_S2N_EEENS5_IJS2N_SB_EEEEEEENS4_39AutoVectorizingCopyWithAssumedAlignmentILi128EEENS4_14SM90_TMA_STOREES35_S37_S37_EEEvvEEEEvNT_6ParamsE,"a",@progbits
	.sectionflags	@""
	.align	4
.nv.constant0._ZN7cutlass13device_kernelINS_4gemm6kernel13GemmUniversalIN4cute5tupleIJiiiiEEENS1_10collective13CollectiveMmaINS1_46MainloopSm100TmaUmmaWarpSpecializedBlockScaledILi3ELi2ELi1ENS5_IJNS4_1CILi1EEENSA_ILi2EEESB_EEEEENS5_IJNSA_ILi128EEENSA_ILi256EEESF_EEENS5_IJNS_12float_e4m3_tENS_13float_ue8m0_tEEEENS5_IJNS5_IJlSB_lEEENS4_6LayoutINS5_IJNS5_IJNS5_IJNSA_ILi32EEENSA_ILi4EEEEEEiEEESQ_NS5_IJSB_iEEEEEENS5_IJNS5_IJNS5_IJNSA_ILi16EEESO_EEEiEEENS5_IJNS5_IJNSA_ILi0EEESB_EEENSA_ILi512EEEEEENS5_IJSW_iEEEEEEEEEEESK_S13_NS4_8TiledMMAINS4_8MMA_AtomIJNS4_21SM100_MMA_MXF8F6F4_SSISI_SI_fSJ_Li128ELi256ELNS4_4UMMA5MajorE0ELS18_0ELNS17_7ScaleInE0ELS19_0EEEEEENSM_INS5_IJSB_SB_SB_EEENS5_IJSW_SW_SW_EEEEENS5_IJNS4_10UnderscoreES1F_S1F_EEEEENS5_IJNS4_23SM90_TMA_LOAD_MULTICASTES1I_EEENS5_IJNS4_14ComposedLayoutINS4_7SwizzleILi3ELi4ELi3EEENS4_18smem_ptr_flag_bitsILi8EEENSM_INS5_IJNSA_ILi8EEESF_EEENS5_IJSF_SB_EEEEEEENSM_INS5_IJNS5_IJNS5_IJSP_SB_EEENS5_IJSN_SB_EEEEEESB_NS5_IJSO_SB_EEEEEENS5_IJNS5_IJNS5_IJSU_SY_EEESX_EEESW_NS5_IJSB_SY_EEEEEEEEEEEvNS4_8identityENS5_IJNS4_13SM90_TMA_LOADES26_EEENS5_IJS1T_NSM_INS5_IJNS5_IJNS5_IJSP_SC_EEES1V_EEESB_S1X_EEENS5_IJS20_SW_NS5_IJSB_NSA_ILi1024EEEEEEEEEEEEEEvS25_EENS_8epilogue10collective18CollectiveEpilogueINS2H_23Sm100TmaWarpSpecializedILi4ELi2ELi64ELb1ELb0EEEJSH_NS5_IJNSM_ISF_SB_EENSM_INSA_ILi64EEESB_EEEEENS_10bfloat16_tESL_S2Q_SL_NS2H_6fusion15FusionCallbacksIS2L_NS2R_17LinearCombinationIS2Q_fS2Q_fLNS_15FloatRoundStyleE2EEESH_S2P_JEEENS4_5SM1004TMEM4LOAD26SM100_TMEM_LOAD_32dp32b64xES26_NS1K_IS1M_NS1N_ILi16EEENSM_INS5_IJS1P_S2N_EEENS5_IJS2N_SB_EEEEEEENS4_39AutoVectorizingCopyWithAssumedAlignmentILi128EEENS4_14SM90_TMA_STOREES35_S37_S37_EEEvvEEEEvNT_6ParamsE:
	.zero		3968


//--------------------- SYMBOLS --------------------------

	.type		.nv.reservedSmem.offset0,@object
	.size		.nv.reservedSmem.offset0,0x4
	.type		.nv.reservedSmem.cap,@object
	.size		.nv.reservedSmem.cap,0x4
	.type		__assertfail,@function
